def matmul_kernel(
    a_ptr,
    b_ptr,
    c_ptr,
    M,
    N,
    K,
    stride_am,
    stride_ak,
    stride_bk,
    stride_bn,
    stride_cm,
    stride_cn,
    BLOCK_M: tl.constexpr,
    BLOCK_N: tl.constexpr,
    BLOCK_K: tl.constexpr,
    GROUP_M: tl.constexpr,
):
    pid = tl.program_id(axis=0)
    num_pid_m = tl.cdiv(M, BLOCK_M)
    num_pid_n = tl.cdiv(N, BLOCK_N)
    num_pid_in_group = GROUP_M * num_pid_n
    group_id = pid // num_pid_in_group
    first_pid_m = group_id * GROUP_M
    group_size_m = min(num_pid_m - first_pid_m, GROUP_M)
    pid_m = first_pid_m + ((pid % num_pid_in_group) % group_size_m)
    pid_n = (pid % num_pid_in_group) // group_size_m

    offs_am = (pid_m * BLOCK_M + tl.arange(0, BLOCK_M)) % M
    offs_bn = (pid_n * BLOCK_N + tl.arange(0, BLOCK_N)) % N
    offs_k = tl.arange(0, BLOCK_K)
    a_ptrs = a_ptr + offs_am[:, None] * stride_am + offs_k[None, :] * stride_ak
    b_ptrs = b_ptr + offs_k[:, None] * stride_bk + offs_bn[None, :] * stride_bn

    acc = tl.zeros((BLOCK_M, BLOCK_N), dtype=tl.float32)
    for kk in range(0, tl.cdiv(K, BLOCK_K)):
        a = tl.load(a_ptrs, mask=offs_k[None, :] < K - kk * BLOCK_K, other=0.0)
        b = tl.load(b_ptrs, mask=offs_k[:, None] < K - kk * BLOCK_K, other=0.0)
        acc = tl.dot(a, b, acc)
        a_ptrs += BLOCK_K * stride_ak
        b_ptrs += BLOCK_K * stride_bk

    c = acc.to(c_ptr.dtype.element_ty)
    offs_cm = pid_m * BLOCK_M + tl.arange(0, BLOCK_M)
    offs_cn = pid_n * BLOCK_N + tl.arange(0, BLOCK_N)
    c_ptrs = c_ptr + offs_cm[:, None] * stride_cm + offs_cn[None, :] * stride_cn
    mask = (offs_cm[:, None] < M) & (offs_cn[None, :] < N)
    tl.store(c_ptrs, c, mask=mask)

# config = {"BLOCK_K": 64, "BLOCK_M": 512, "BLOCK_N": 64, "GROUP_M": 8, "arch": "sm_90", "dtype": "fp8e4m3", "num_ctas": 1, "num_stages": 3, "num_warps": 1}
# arch = sm_90


// ===== COMPILED SASS (sm_90a) =====

	.target	sm_90a

	.elftype	@"ET_EXEC"


//--------------------- .note.nv.tkinfo           --------------------------
	.section	.note.nv.tkinfo,"",@"SHT_NOTE"
	.sectionflags	@"SHF_NOTE_NV_TKINFO"
	.tkinfo
        /*0018*/ 	.word	0x00000002
        /*0030*/ 	.string	""
        /*0030*/ 	.string	"ptxas"
        /*0030*/ 	.string	"Cuda compilation tools, release 13.0, V13.0.88"
        /*0030*/ 	.string	"Build cuda_13.0.r13.0/compiler.36424714_0"
        /*0030*/ 	.string	"-v  -suppress-debug-info  -lineinfo  -arch sm_90a "



//--------------------- .note.nv.cuinfo           --------------------------
	.section	.note.nv.cuinfo,"",@"SHT_NOTE"
	.sectionflags	@"SHF_NOTE_NV_CUINFO"
        /*0018*/ 	.short	0x0002
        /*001a*/ 	.short	0x005a
        /*001c*/ 	.short	0x0082
	.zero		2


//--------------------- .nv.info                  --------------------------
	.section	.nv.info,"",@"SHT_CUDA_INFO"
	.align	4


	//----- nvinfo : EIATTR_REGCOUNT
	.align		4
        /*0000*/ 	.byte	0x04, 0x2f
        /*0002*/ 	.short	(.L_1 - .L_0)
	.align		4
.L_0:
        /*0004*/ 	.word	index@(matmul_kernel)
        /*0008*/ 	.word	0x00000040


	//----- nvinfo : EIATTR_FRAME_SIZE
	.align		4
.L_1:
        /*000c*/ 	.byte	0x04, 0x11
        /*000e*/ 	.short	(.L_3 - .L_2)
	.align		4
.L_2:
        /*0010*/ 	.word	index@(matmul_kernel)
        /*0014*/ 	.word	0x00006c20


	//----- nvinfo : EIATTR_MIN_STACK_SIZE
	.align		4
.L_3:
        /*0018*/ 	.byte	0x04, 0x12
        /*001a*/ 	.short	(.L_5 - .L_4)
	.align		4
.L_4:
        /*001c*/ 	.word	index@(matmul_kernel)
        /*0020*/ 	.word	0x00006c20
.L_5:


//--------------------- .nv.compat                --------------------------
	.section	.nv.compat,"",@"SHT_CUDA_COMPAT_INFO"
	.align	4
        /*0000*/ 	.byte	0x02, 0x09, 0x01, 0x00, 0x02, 0x02, 0x02, 0x00, 0x02, 0x05, 0x05, 0x00, 0x03, 0x07, 0x01, 0x01
        /*0010*/ 	.byte	0x02, 0x03, 0x00, 0x00, 0x02, 0x06, 0x01, 0x00, 0x04, 0x0b, 0x08, 0x00, 0x00, 0x00, 0x00, 0x00
        /*0020*/ 	.byte	0x00, 0x00, 0x00, 0x00


//--------------------- .nv.info.matmul_kernel    --------------------------
	.section	.nv.info.matmul_kernel,"",@"SHT_CUDA_INFO"
	.sectionflags	@""
	.align	4


	//----- nvinfo : EIATTR_CUDA_API_VERSION
	.align		4
        /*0000*/ 	.byte	0x04, 0x37
        /*0002*/ 	.short	(.L_7 - .L_6)
.L_6:
        /*0004*/ 	.word	0x00000082


	//----- nvinfo : EIATTR_KPARAM_INFO
	.align		4
.L_7:
        /*0008*/ 	.byte	0x04, 0x17
        /*000a*/ 	.short	(.L_9 - .L_8)
.L_8:
        /*000c*/ 	.word	0x00000000
        /*0010*/ 	.short	0x000d
        /*0012*/ 	.short	0x0048
        /*0014*/ 	.byte	0x00, 0xf4, 0x21, 0x00


	//----- nvinfo : EIATTR_KPARAM_INFO
	.align		4
.L_9:
        /*0018*/ 	.byte	0x04, 0x17
        /*001a*/ 	.short	(.L_11 - .L_10)
.L_10:
        /*001c*/ 	.word	0x00000000
        /*0020*/ 	.short	0x000c
        /*0022*/ 	.short	0x0040
        /*0024*/ 	.byte	0x00, 0xf4, 0x21, 0x00


	//----- nvinfo : EIATTR_KPARAM_INFO
	.align		4
.L_11:
        /*0028*/ 	.byte	0x04, 0x17
        /*002a*/ 	.short	(.L_13 - .L_12)
.L_12:
        /*002c*/ 	.word	0x00000000
        /*0030*/ 	.short	0x000b
        /*0032*/ 	.short	0x0038
        /*0034*/ 	.byte	0x00, 0xf0, 0x11, 0x00


	//----- nvinfo : EIATTR_KPARAM_INFO
	.align		4
.L_13:
        /*0038*/ 	.byte	0x04, 0x17
        /*003a*/ 	.short	(.L_15 - .L_14)
.L_14:
        /*003c*/ 	.word	0x00000000
        /*0040*/ 	.short	0x000a
        /*0042*/ 	.short	0x0034
        /*0044*/ 	.byte	0x00, 0xf0, 0x11, 0x00


	//----- nvinfo : EIATTR_KPARAM_INFO
	.align		4
.L_15:
        /*0048*/ 	.byte	0x04, 0x17
        /*004a*/ 	.short	(.L_17 - .L_16)
.L_16:
        /*004c*/ 	.word	0x00000000
        /*0050*/ 	.short	0x0009
        /*0052*/ 	.short	0x0030
        /*0054*/ 	.byte	0x00, 0xf0, 0x11, 0x00


	//----- nvinfo : EIATTR_KPARAM_INFO
	.align		4
.L_17:
        /*0058*/ 	.byte	0x04, 0x17
        /*005a*/ 	.short	(.L_19 - .L_18)
.L_18:
        /*005c*/ 	.word	0x00000000
        /*0060*/ 	.short	0x0008
        /*0062*/ 	.short	0x002c
        /*0064*/ 	.byte	0x00, 0xf0, 0x11, 0x00


	//----- nvinfo : EIATTR_KPARAM_INFO
	.align		4
.L_19:
        /*0068*/ 	.byte	0x04, 0x17
        /*006a*/ 	.short	(.L_21 - .L_20)
.L_20:
        /*006c*/ 	.word	0x00000000
        /*0070*/ 	.short	0x0007
        /*0072*/ 	.short	0x0028
        /*0074*/ 	.byte	0x00, 0xf0, 0x11, 0x00


	//----- nvinfo : EIATTR_KPARAM_INFO
	.align		4
.L_21:
        /*0078*/ 	.byte	0x04, 0x17
        /*007a*/ 	.short	(.L_23 - .L_22)
.L_22:
        /*007c*/ 	.word	0x00000000
        /*0080*/ 	.short	0x0006
        /*0082*/ 	.short	0x0024
        /*0084*/ 	.byte	0x00, 0xf0, 0x11, 0x00


	//----- nvinfo : EIATTR_KPARAM_INFO
	.align		4
.L_23:
        /*0088*/ 	.byte	0x04, 0x17
        /*008a*/ 	.short	(.L_25 - .L_24)
.L_24:
        /*008c*/ 	.word	0x00000000
        /*0090*/ 	.short	0x0005
        /*0092*/ 	.short	0x0020
        /*0094*/ 	.byte	0x00, 0xf0, 0x11, 0x00


	//----- nvinfo : EIATTR_KPARAM_INFO
	.align		4
.L_25:
        /*0098*/ 	.byte	0x04, 0x17
        /*009a*/ 	.short	(.L_27 - .L_26)
.L_26:
        /*009c*/ 	.word	0x00000000
        /*00a0*/ 	.short	0x0004
        /*00a2*/ 	.short	0x001c
        /*00a4*/ 	.byte	0x00, 0xf0, 0x11, 0x00


	//----- nvinfo : EIATTR_KPARAM_INFO
	.align		4
.L_27:
        /*00a8*/ 	.byte	0x04, 0x17
        /*00aa*/ 	.short	(.L_29 - .L_28)
.L_28:
        /*00ac*/ 	.word	0x00000000
        /*00b0*/ 	.short	0x0003
        /*00b2*/ 	.short	0x0018
        /*00b4*/ 	.byte	0x00, 0xf0, 0x11, 0x00


	//----- nvinfo : EIATTR_KPARAM_INFO
	.align		4
.L_29:
        /*00b8*/ 	.byte	0x04, 0x17
        /*00ba*/ 	.short	(.L_31 - .L_30)
.L_30:
        /*00bc*/ 	.word	0x00000000
        /*00c0*/ 	.short	0x0002
        /*00c2*/ 	.short	0x0010
        /*00c4*/ 	.byte	0x00, 0xf4, 0x21, 0x00


	//----- nvinfo : EIATTR_KPARAM_INFO
	.align		4
.L_31:
        /*00c8*/ 	.byte	0x04, 0x17
        /*00ca*/ 	.short	(.L_33 - .L_32)
.L_32:
        /*00cc*/ 	.word	0x00000000
        /*00d0*/ 	.short	0x0001
        /*00d2*/ 	.short	0x0008
        /*00d4*/ 	.byte	0x00, 0xf4, 0x21, 0x00


	//----- nvinfo : EIATTR_KPARAM_INFO
	.align		4
.L_33:
        /*00d8*/ 	.byte	0x04, 0x17
        /*00da*/ 	.short	(.L_35 - .L_34)
.L_34:
        /*00dc*/ 	.word	0x00000000
        /*00e0*/ 	.short	0x0000
        /*00e2*/ 	.short	0x0000
        /*00e4*/ 	.byte	0x00, 0xf4, 0x21, 0x00


	//----- nvinfo : EIATTR_SPARSE_MMA_MASK
	.align		4
.L_35:
        /*00e8*/ 	.byte	0x03, 0x50
        /*00ea*/ 	.short	0x0000


	//----- nvinfo : EIATTR_MAXREG_COUNT
	.align		4
        /*00ec*/ 	.byte	0x03, 0x1b
        /*00ee*/ 	.short	0x00ff


	//----- nvinfo : EIATTR_NUM_BARRIERS
	.align		4
        /*00f0*/ 	.byte	0x02, 0x4c
        /*00f2*/ 	.byte	0x01
	.zero		1


	//----- nvinfo : EIATTR_ANNOTATIONS
	.align		4
        /*00f4*/ 	.byte	0x04, 0x55
        /*00f6*/ 	.short	(.L_37 - .L_36)


	//   ....[0]....
.L_36:
        /*00f8*/ 	.word	0x00000001
        /*00fc*/ 	.byte	0x80, 0x00, 0x00, 0x00, 0x01, 0x00, 0x00, 0x00, 0xb0, 0x00, 0x00, 0x00, 0x01, 0x00, 0x00, 0x00
        /* <DEDUP_REMOVED lines=3255> */
        /*cc7c*/ 	.byte	0x10, 0xc0, 0x02, 0x00


	//----- nvinfo : EIATTR_MERCURY_ISA_VERSION
	.align		4
.L_37:
        /*cc80*/ 	.byte	0x03, 0x5f
        /*cc82*/ 	.short	0x0101


	//----- nvinfo : EIATTR_COOP_GROUP_MASK_REGIDS
	.align		4
        /*cc84*/ 	.byte	0x04, 0x29
        /*cc86*/ 	.short	(.L_39 - .L_38)


	//   ....[0]....
.L_38:
        /*cc88*/ 	.word	0xffffffff


	//   ....[1]....
        /*cc8c*/ 	.word	0xffffffff


	//   ....[2]....
        /*cc90*/ 	.word	0xffffffff


	//   ....[3]....
        /*cc94*/ 	.word	0xffffffff


	//   ....[4]....
        /*cc98*/ 	.word	0xffffffff


	//   ....[5]....
        /*cc9c*/ 	.word	0xffffffff


	//   ....[6]....
        /*cca0*/ 	.word	0xffffffff


	//   ....[7]....
        /*cca4*/ 	.word	0xffffffff


	//   ....[8]....
        /*cca8*/ 	.word	0xffffffff


	//   ....[9]....
        /*ccac*/ 	.word	0xffffffff


	//   ....[10]....
        /*ccb0*/ 	.word	0xffffffff


	//   ....[11]....
        /*ccb4*/ 	.word	0xffffffff


	//   ....[12]....
        /*ccb8*/ 	.word	0xffffffff


	//   ....[13]....
        /*ccbc*/ 	.word	0xffffffff


	//   ....[14]....
        /*ccc0*/ 	.word	0xffffffff


	//   ....[15]....
        /*ccc4*/ 	.word	0xffffffff


	//   ....[16]....
        /*ccc8*/ 	.word	0xffffffff


	//   ....[17]....
        /*cccc*/ 	.word	0xffffffff


	//   ....[18]....
        /*ccd0*/ 	.word	0xffffffff


	//   ....[19]....
        /*ccd4*/ 	.word	0xffffffff


	//   ....[20]....
        /*ccd8*/ 	.word	0xffffffff


	//   ....[21]....
        /*ccdc*/ 	.word	0xffffffff


	//   ....[22]....
        /*cce0*/ 	.word	0xffffffff


	//   ....[23]....
        /*cce4*/ 	.word	0xffffffff


	//   ....[24]....
        /*cce8*/ 	.word	0xffffffff


	//   ....[25]....
        /*ccec*/ 	.word	0xffffffff


	//   ....[26]....
        /*ccf0*/ 	.word	0xffffffff


	//   ....[27]....
        /*ccf4*/ 	.word	0xffffffff


	//   ....[28]....
        /*ccf8*/ 	.word	0xffffffff


	//   ....[29]....
        /*ccfc*/ 	.word	0xffffffff


	//   ....[30]....
        /*cd00*/ 	.word	0xffffffff


	//   ....[31]....
        /*cd04*/ 	.word	0xffffffff


	//   ....[32]....
        /*cd08*/ 	.word	0xffffffff


	//   ....[33]....
        /*cd0c*/ 	.word	0xffffffff


	//   ....[34]....
        /*cd10*/ 	.word	0xffffffff


	//   ....[35]....
        /*cd14*/ 	.word	0xffffffff


	//   ....[36]....
        /*cd18*/ 	.word	0xffffffff


	//   ....[37]....
        /*cd1c*/ 	.word	0xffffffff


	//   ....[38]....
        /*cd20*/ 	.word	0xffffffff


	//   ....[39]....
        /*cd24*/ 	.word	0xffffffff


	//   ....[40]....
        /*cd28*/ 	.word	0xffffffff


	//   ....[41]....
        /*cd2c*/ 	.word	0xffffffff


	//   ....[42]....
        /*cd30*/ 	.word	0xffffffff


	//   ....[43]....
        /*cd34*/ 	.word	0xffffffff


	//   ....[44]....
        /*cd38*/ 	.word	0xffffffff


	//   ....[45]....
        /*cd3c*/ 	.word	0xffffffff


	//   ....[46]....
        /*cd40*/ 	.word	0xffffffff


	//   ....[47]....
        /*cd44*/ 	.word	0xffffffff


	//   ....[48]....
        /*cd48*/ 	.word	0xffffffff


	//   ....[49]....
        /*cd4c*/ 	.word	0xffffffff


	//   ....[50]....
        /*cd50*/ 	.word	0xffffffff


	//   ....[51]....
        /*cd54*/ 	.word	0xffffffff


	//   ....[52]....
        /*cd58*/ 	.word	0xffffffff


	//   ....[53]....
        /*cd5c*/ 	.word	0xffffffff


	//   ....[54]....
        /*cd60*/ 	.word	0xffffffff


	//   ....[55]....
        /*cd64*/ 	.word	0xffffffff


	//   ....[56]....
        /*cd68*/ 	.word	0xffffffff


	//   ....[57]....
        /*cd6c*/ 	.word	0xffffffff


	//   ....[58]....
        /*cd70*/ 	.word	0xffffffff


	//   ....[59]....
        /*cd74*/ 	.word	0xffffffff


	//   ....[60]....
        /*cd78*/ 	.word	0xffffffff


	//   ....[61]....
        /*cd7c*/ 	.word	0xffffffff


	//   ....[62]....
        /*cd80*/ 	.word	0xffffffff


	//   ....[63]....
        /*cd84*/ 	.word	0xffffffff


	//   ....[64]....
        /*cd88*/ 	.word	0xffffffff


	//   ....[65]....
        /*cd8c*/ 	.word	0xffffffff


	//   ....[66]....
        /*cd90*/ 	.word	0xffffffff


	//   ....[67]....
        /*cd94*/ 	.word	0xffffffff


	//   ....[68]....
        /*cd98*/ 	.word	0xffffffff


	//   ....[69]....
        /*cd9c*/ 	.word	0xffffffff


	//   ....[70]....
        /*cda0*/ 	.word	0xffffffff


	//   ....[71]....
        /*cda4*/ 	.word	0xffffffff


	//   ....[72]....
        /*cda8*/ 	.word	0xffffffff


	//   ....[73]....
        /*cdac*/ 	.word	0xffffffff


	//   ....[74]....
        /*cdb0*/ 	.word	0xffffffff


	//   ....[75]....
        /*cdb4*/ 	.word	0xffffffff


	//   ....[76]....
        /*cdb8*/ 	.word	0xffffffff


	//   ....[77]....
        /*cdbc*/ 	.word	0xffffffff


	//   ....[78]....
        /*cdc0*/ 	.word	0xffffffff


	//   ....[79]....
        /*cdc4*/ 	.word	0xffffffff


	//   ....[80]....
        /*cdc8*/ 	.word	0xffffffff


	//   ....[81]....
        /*cdcc*/ 	.word	0xffffffff


	//   ....[82]....
        /*cdd0*/ 	.word	0xffffffff


	//   ....[83]....
        /*cdd4*/ 	.word	0xffffffff


	//   ....[84]....
        /*cdd8*/ 	.word	0xffffffff


	//   ....[85]....
        /*cddc*/ 	.word	0xffffffff


	//   ....[86]....
        /*cde0*/ 	.word	0xffffffff


	//   ....[87]....
        /*cde4*/ 	.word	0xffffffff


	//   ....[88]....
        /*cde8*/ 	.word	0xffffffff


	//   ....[89]....
        /*cdec*/ 	.word	0xffffffff


	//   ....[90]....
        /*cdf0*/ 	.word	0xffffffff


	//   ....[91]....
        /*cdf4*/ 	.word	0xffffffff


	//   ....[92]....
        /*cdf8*/ 	.word	0xffffffff


	//   ....[93]....
        /*cdfc*/ 	.word	0xffffffff


	//   ....[94]....
        /*ce00*/ 	.word	0xffffffff


	//   ....[95]....
        /*ce04*/ 	.word	0xffffffff


	//   ....[96]....
        /*ce08*/ 	.word	0xffffffff


	//   ....[97]....
        /*ce0c*/ 	.word	0xffffffff


	//   ....[98]....
        /*ce10*/ 	.word	0xffffffff


	//   ....[99]....
        /*ce14*/ 	.word	0xffffffff


	//   ....[100]....
        /*ce18*/ 	.word	0xffffffff


	//   ....[101]....
        /*ce1c*/ 	.word	0xffffffff


	//   ....[102]....
        /*ce20*/ 	.word	0xffffffff


	//   ....[103]....
        /*ce24*/ 	.word	0xffffffff


	//   ....[104]....
        /*ce28*/ 	.word	0xffffffff


	//   ....[105]....
        /*ce2c*/ 	.word	0xffffffff


	//   ....[106]....
        /*ce30*/ 	.word	0xffffffff


	//   ....[107]....
        /*ce34*/ 	.word	0xffffffff


	//   ....[108]....
        /*ce38*/ 	.word	0xffffffff


	//   ....[109]....
        /*ce3c*/ 	.word	0xffffffff


	//   ....[110]....
        /*ce40*/ 	.word	0xffffffff


	//   ....[111]....
        /*ce44*/ 	.word	0xffffffff


	//   ....[112]....
        /*ce48*/ 	.word	0xffffffff


	//   ....[113]....
        /*ce4c*/ 	.word	0xffffffff


	//   ....[114]....
        /*ce50*/ 	.word	0xffffffff


	//   ....[115]....
        /*ce54*/ 	.word	0xffffffff


	//   ....[116]....
        /*ce58*/ 	.word	0xffffffff


	//   ....[117]....
        /*ce5c*/ 	.word	0xffffffff


	//   ....[118]....
        /*ce60*/ 	.word	0xffffffff


	//   ....[119]....
        /*ce64*/ 	.word	0xffffffff


	//   ....[120]....
        /*ce68*/ 	.word	0xffffffff


	//   ....[121]....
        /*ce6c*/ 	.word	0xffffffff


	//   ....[122]....
        /*ce70*/ 	.word	0xffffffff


	//   ....[123]....
        /*ce74*/ 	.word	0xffffffff


	//   ....[124]....
        /*ce78*/ 	.word	0xffffffff


	//   ....[125]....
        /*ce7c*/ 	.word	0xffffffff


	//   ....[126]....
        /*ce80*/ 	.word	0xffffffff


	//----- nvinfo : EIATTR_COOP_GROUP_INSTR_OFFSETS
	.align		4
.L_39:
        /*ce84*/ 	.byte	0x04, 0x28
        /*ce86*/ 	.short	(.L_41 - .L_40)


	//   ....[0]....
.L_40:
        /*ce88*/ 	.word	0x000b8100


	//   ....[1]....
        /*ce8c*/ 	.word	0x000cb4f0


	//   ....[2]....
        /*ce90*/ 	.word	0x000cb510


	//   ....[3]....
        /*ce94*/ 	.word	0x000cb530


	//   ....[4]....
        /*ce98*/ 	.word	0x000cb550


	//   ....[5]....
        /*ce9c*/ 	.word	0x000cb5b0


	//   ....[6]....
        /*cea0*/ 	.word	0x000cb720


	//   ....[7]....
        /*cea4*/ 	.word	0x000cb740


	//   ....[8]....
        /*cea8*/ 	.word	0x000cb780


	//   ....[9]....
        /*ceac*/ 	.word	0x000cb7a0


	//   ....[10]....
        /*ceb0*/ 	.word	0x000cb7f0


	//   ....[11]....
        /*ceb4*/ 	.word	0x000cb810


	//   ....[12]....
        /*ceb8*/ 	.word	0x000cb830


	//   ....[13]....
        /*cebc*/ 	.word	0x000cb910


	//   ....[14]....
        /*cec0*/ 	.word	0x000cb980


	//   ....[15]....
        /*cec4*/ 	.word	0x000cb9a0


	//   ....[16]....
        /*cec8*/ 	.word	0x000cba00


	//   ....[17]....
        /*cecc*/ 	.word	0x000cba20


	//   ....[18]....
        /*ced0*/ 	.word	0x000cba40


	//   ....[19]....
        /*ced4*/ 	.word	0x000cbb20


	//   ....[20]....
        /*ced8*/ 	.word	0x000cbcd0


	//   ....[21]....
        /*cedc*/ 	.word	0x000cbd30


	//   ....[22]....
        /*cee0*/ 	.word	0x000cbdd0


	//   ....[23]....
        /*cee4*/ 	.word	0x000cbdf0


	//   ....[24]....
        /*cee8*/ 	.word	0x000cbe10


	//   ....[25]....
        /*ceec*/ 	.word	0x000cbe30


	//   ....[26]....
        /*cef0*/ 	.word	0x000cbec0


	//   ....[27]....
        /*cef4*/ 	.word	0x000cbee0


	//   ....[28]....
        /*cef8*/ 	.word	0x000cc510


	//   ....[29]....
        /*cefc*/ 	.word	0x000cf6a0


	//   ....[30]....
        /*cf00*/ 	.word	0x000cf7c0


	//   ....[31]....
        /*cf04*/ 	.word	0x000cf8b0


	//   ....[32]....
        /*cf08*/ 	.word	0x000cf9e0


	//   ....[33]....
        /*cf0c*/ 	.word	0x000cfa10


	//   ....[34]....
        /*cf10*/ 	.word	0x000cfb00


	//   ....[35]....
        /*cf14*/ 	.word	0x000cfb30


	//   ....[36]....
        /*cf18*/ 	.word	0x000cfb80


	//   ....[37]....
        /*cf1c*/ 	.word	0x000cfc30


	//   ....[38]....
        /*cf20*/ 	.word	0x000cfc80


	//   ....[39]....
        /*cf24*/ 	.word	0x000cfd10


	//   ....[40]....
        /*cf28*/ 	.word	0x000cfdb0


	//   ....[41]....
        /*cf2c*/ 	.word	0x000cfe70


	//   ....[42]....
        /*cf30*/ 	.word	0x000cfe90


	//   ....[43]....
        /*cf34*/ 	.word	0x000cfef0


	//   ....[44]....
        /*cf38*/ 	.word	0x000cff30


	//   ....[45]....
        /*cf3c*/ 	.word	0x000cff90


	//   ....[46]....
        /*cf40*/ 	.word	0x000d0120


	//   ....[47]....
        /*cf44*/ 	.word	0x000d0150


	//   ....[48]....
        /*cf48*/ 	.word	0x000d0290


	//   ....[49]....
        /*cf4c*/ 	.word	0x000d02e0


	//   ....[50]....
        /*cf50*/ 	.word	0x000d0360


	//   ....[51]....
        /*cf54*/ 	.word	0x000d03d0


	//   ....[52]....
        /*cf58*/ 	.word	0x000d0430


	//   ....[53]....
        /*cf5c*/ 	.word	0x000d0520


	//   ....[54]....
        /*cf60*/ 	.word	0x000d0580


	//   ....[55]....
        /*cf64*/ 	.word	0x000d05a0


	//   ....[56]....
        /*cf68*/ 	.word	0x000d05c0


	//   ....[57]....
        /*cf6c*/ 	.word	0x000d07a0


	//   ....[58]....
        /*cf70*/ 	.word	0x000d07c0


	//   ....[59]....
        /*cf74*/ 	.word	0x000d0800


	//   ....[60]....
        /*cf78*/ 	.word	0x000d0820


	//   ....[61]....
        /*cf7c*/ 	.word	0x000d0900


	//   ....[62]....
        /*cf80*/ 	.word	0x000d0a70


	//   ....[63]....
        /*cf84*/ 	.word	0x000d0b00


	//   ....[64]....
        /*cf88*/ 	.word	0x000d0b20


	//   ....[65]....
        /*cf8c*/ 	.word	0x000d0bc0


	//   ....[66]....
        /*cf90*/ 	.word	0x000d0d10


	//   ....[67]....
        /*cf94*/ 	.word	0x000d0d30


	//   ....[68]....
        /*cf98*/ 	.word	0x000d0dd0


	//   ....[69]....
        /*cf9c*/ 	.word	0x000d0ec0


	//   ....[70]....
        /*cfa0*/ 	.word	0x000d0f40


	//   ....[71]....
        /*cfa4*/ 	.word	0x000d0f60


	//   ....[72]....
        /*cfa8*/ 	.word	0x000d1220


	//   ....[73]....
        /*cfac*/ 	.word	0x000d1240


	//   ....[74]....
        /*cfb0*/ 	.word	0x000d1260


	//   ....[75]....
        /*cfb4*/ 	.word	0x000d1280


	//   ....[76]....
        /*cfb8*/ 	.word	0x000d12a0


	//   ....[77]....
        /*cfbc*/ 	.word	0x000d12c0


	//   ....[78]....
        /*cfc0*/ 	.word	0x000d12e0


	//   ....[79]....
        /*cfc4*/ 	.word	0x000d1310


	//   ....[80]....
        /*cfc8*/ 	.word	0x000d13d0


	//   ....[81]....
        /*cfcc*/ 	.word	0x000d1450


	//   ....[82]....
        /*cfd0*/ 	.word	0x000d14d0


	//   ....[83]....
        /*cfd4*/ 	.word	0x000d15a0


	//   ....[84]....
        /*cfd8*/ 	.word	0x000d15e0


	//   ....[85]....
        /*cfdc*/ 	.word	0x000d1770


	//   ....[86]....
        /*cfe0*/ 	.word	0x000d17a0


	//   ....[87]....
        /*cfe4*/ 	.word	0x000d17d0


	//   ....[88]....
        /*cfe8*/ 	.word	0x000d1820


	//   ....[89]....
        /*cfec*/ 	.word	0x000d1890


	//   ....[90]....
        /*cff0*/ 	.word	0x000d18e0


	//   ....[91]....
        /*cff4*/ 	.word	0x000d1900


	//   ....[92]....
        /*cff8*/ 	.word	0x000d19e0


	//   ....[93]....
        /*cffc*/ 	.word	0x000d1aa0


	//   ....[94]....
        /*d000*/ 	.word	0x000d1b10


	//   ....[95]....
        /*d004*/ 	.word	0x000d1c10


	//   ....[96]....
        /*d008*/ 	.word	0x000d1ca0


	//   ....[97]....
        /*d00c*/ 	.word	0x000d1d60


	//   ....[98]....
        /*d010*/ 	.word	0x000d1de0


	//   ....[99]....
        /*d014*/ 	.word	0x000d1ea0


	//   ....[100]....
        /*d018*/ 	.word	0x000d1f60


	//   ....[101]....
        /*d01c*/ 	.word	0x000d1fb0


	//   ....[102]....
        /*d020*/ 	.word	0x000d2050


	//   ....[103]....
        /*d024*/ 	.word	0x000d20d0


	//   ....[104]....
        /*d028*/ 	.word	0x000d2120


	//   ....[105]....
        /*d02c*/ 	.word	0x000d2180


	//   ....[106]....
        /*d030*/ 	.word	0x000d2220


	//   ....[107]....
        /*d034*/ 	.word	0x000d22c0


	//   ....[108]....
        /*d038*/ 	.word	0x000d22e0


	//   ....[109]....
        /*d03c*/ 	.word	0x000d2360


	//   ....[110]....
        /*d040*/ 	.word	0x000d2450


	//   ....[111]....
        /*d044*/ 	.word	0x000d24d0


	//   ....[112]....
        /*d048*/ 	.word	0x000d2500


	//   ....[113]....
        /*d04c*/ 	.word	0x000d2670


	//   ....[114]....
        /*d050*/ 	.word	0x000d2700


	//   ....[115]....
        /*d054*/ 	.word	0x000d27d0


	//   ....[116]....
        /*d058*/ 	.word	0x000d2820


	//   ....[117]....
        /*d05c*/ 	.word	0x000d28e0


	//   ....[118]....
        /*d060*/ 	.word	0x000d2900


	//   ....[119]....
        /*d064*/ 	.word	0x000d29f0


	//   ....[120]....
        /*d068*/ 	.word	0x000d2a10


	//   ....[121]....
        /*d06c*/ 	.word	0x000d2a80


	//   ....[122]....
        /*d070*/ 	.word	0x000d2ae0


	//   ....[123]....
        /*d074*/ 	.word	0x000d2b20


	//   ....[124]....
        /*d078*/ 	.word	0x000d2b40


	//   ....[125]....
        /*d07c*/ 	.word	0x000d2c10


	//   ....[126]....
        /*d080*/ 	.word	0x000d2cc0


	//----- nvinfo : EIATTR_EXIT_INSTR_OFFSETS
	.align		4
.L_41:
        /*d084*/ 	.byte	0x04, 0x1c
        /*d086*/ 	.short	(.L_43 - .L_42)


	//   ....[0]....
.L_42:
        /*d088*/ 	.word	0x000e8630


	//   ....[1]....
        /*d08c*/ 	.word	0x000e8650


	//----- nvinfo : EIATTR_REQNTID
	.align		4
.L_43:
        /*d090*/ 	.byte	0x04, 0x10
        /*d092*/ 	.short	(.L_45 - .L_44)
.L_44:
        /*d094*/ 	.word	0x00000020
        /*d098*/ 	.word	0x00000001
        /*d09c*/ 	.word	0x00000001


	//----- nvinfo : EIATTR_CBANK_PARAM_SIZE
	.align		4
.L_45:
        /*d0a0*/ 	.byte	0x03, 0x19
        /*d0a2*/ 	.short	0x0050


	//----- nvinfo : EIATTR_PARAM_CBANK
	.align		4
        /*d0a4*/ 	.byte	0x04, 0x0a
        /*d0a6*/ 	.short	(.L_47 - .L_46)
	.align		4
.L_46:
        /*d0a8*/ 	.word	index@(.nv.constant0.matmul_kernel)
        /*d0ac*/ 	.short	0x0210
        /*d0ae*/ 	.short	0x0050


	//----- nvinfo : EIATTR_SW_WAR
	.align		4
.L_47:
        /*d0b0*/ 	.byte	0x04, 0x36
        /*d0b2*/ 	.short	(.L_49 - .L_48)
.L_48:
        /*d0b4*/ 	.word	0x00000008
.L_49:


//--------------------- .nv.callgraph             --------------------------
	.section	.nv.callgraph,"",@"SHT_CUDA_CALLGRAPH"
	.align	4
	.sectionentsize	8
	.align		4
        /*0000*/ 	.word	0x00000000
	.align		4
        /*0004*/ 	.word	0xffffffff
	.align		4
        /*0008*/ 	.word	0x00000000
	.align		4
        /*000c*/ 	.word	0xfffffffe
	.align		4
        /*0010*/ 	.word	0x00000000
	.align		4
        /*0014*/ 	.word	0xfffffffd
	.align		4
        /*0018*/ 	.word	0x00000000
	.align		4
        /*001c*/ 	.word	0xfffffffc


//--------------------- .text.matmul_kernel       --------------------------
	.section	.text.matmul_kernel,"ax",@progbits
	.align	128
        .global         matmul_kernel
        .type           matmul_kernel,@function
        .size           matmul_kernel,(.L_x_3 - matmul_kernel)
        .other          matmul_kernel,@"STO_CUDA_ENTRY STV_DEFAULT"
matmul_kernel:
.text.matmul_kernel:
[----:B------:R-:W0:Y:S08]  /*0000*/  LDC R1, c[0x0][0x28] ;  /* 0x00000a00ff017b82 */ /* 0x000e300000000800 */
[----:B------:R-:W1:Y:S01]  /*0010*/  LDC.64 R2, c[0x0][0x228] ;  /* 0x00008a00ff027b82 */ /* 0x000e620000000a00 */
[----:B0-----:R-:W-:Y:S01]  /*0020*/  VIADD R1, R1, 0xffff93e0 ;  /* 0xffff93e001017836 */ /* 0x001fe20000000000 */
[----:B------:R-:W0:Y:S01]  /*0030*/  S2R R5, SR_CTAID.X ;  /* 0x0000000000057919 */ /* 0x000e220000002500 */
[----:B------:R-:W-:Y:S01]  /*0040*/  UMOV UR4, 0x400 ;  /* 0x0000040000047882 */ /* 0x000fe20000000000 */
[----:B------:R-:W-:Y:S01]  /*0050*/  ULDC.64 UR32, c[0x0][0x208] ;  /* 0x0000820000207ab9 */ /* 0x000fe20000000a00 */
[----:B------:R-:W2:Y:S03]  /*0060*/  S2R R14, SR_TID.X ;  /* 0x00000000000e7919 */ /* 0x000ea60000002100 */
[----:B------:R-:W3:Y:S01]  /*0070*/  S2UR UR5, SR_CgaCtaId ;  /* 0x00000000000579c3 */ /* 0x000ee20000008800 */
[----:B-1----:R1:W-:Y:S01]  /*0080*/  STL.64 [R1+0x28], R2 ;  /* 0x0000280201007387 */ /* 0x0023e20000100a00 */
[----:B------:R-:W-:-:S02]  /*0090*/  IMAD.MOV.U32 R13, RZ, RZ, R3 ;  /* 0x000000ffff0d7224 */ /* 0x000fc400078e0003 */
[----:B------:R-:W-:Y:S01]  /*00a0*/  IMAD.MOV.U32 R61, RZ, RZ, R2 ;  /* 0x000000ffff3d7224 */ /* 0x000fe200078e0002 */
[----:B------:R-:W-:Y:S01]  /*00b0*/  STL [R1+0xf90], RZ ;  /* 0x000f90ff01007387 */ /* 0x000fe20000100800 */
[----:B------:R-:W-:-:S03]  /*00c0*/  VIADD R0, R13, 0x3f ;  /* 0x0000003f0d007836 */ /* 0x000fc60000000000 */
[----:B------:R-:W-:Y:S01]  /*00d0*/  STL [R1+0xf94], RZ ;  /* 0x000f94ff01007387 */ /* 0x000fe20000100800 */
[----:B---3--:R-:W-:Y:S01]  /*00e0*/  ULEA UR4, UR5, UR4, 0x18 ;  /* 0x0000000405047291 */ /* 0x008fe2000f8ec03f */
[----:B0-----:R-:W-:Y:S02]  /*00f0*/  IABS R8, R5 ;  /* 0x0000000500087213 */ /* 0x001fe40000000000 */
[----:B------:R-:W-:Y:S01]  /*0100*/  STL [R1+0xf98], RZ ;  /* 0x000f98ff01007387 */ /* 0x000fe20000100800 */
[----:B-1----:R-:W-:-:S03]  /*0110*/  SHF.R.S32.HI R3, RZ, 0x1f, R0 ;  /* 0x0000001fff037819 */ /* 0x002fc60000011400 */
[----:B------:R-:W-:Y:S01]  /*0120*/  STL [R1+0xf9c], RZ ;  /* 0x000f9cff01007387 */ /* 0x000fe20000100800 */
[----:B------:R-:W-:-:S03]  /*0130*/  LEA.HI R3, R3, R0, RZ, 0x6 ;  /* 0x0000000003037211 */ /* 0x000fc600078f30ff */
[----:B------:R-:W-:Y:S01]  /*0140*/  STL [R1+0xfa0], RZ ;  /* 0x000fa0ff01007387 */ /* 0x000fe20000100800 */
[----:B------:R-:W-:-:S03]  /*0150*/  SHF.R.S32.HI R3, RZ, 0x6, R3 ;  /* 0x00000006ff037819 */ /* 0x000fc60000011403 */
[----:B------:R-:W-:Y:S02]  /*0160*/  STL [R1+0xfa4], RZ ;  /* 0x000fa4ff01007387 */ /* 0x000fe40000100800 */
[----:B------:R-:W-:Y:S02]  /*0170*/  IMAD.SHL.U32 R4, R3, 0x8, RZ ;  /* 0x0000000803047824 */ /* 0x000fe400078e00ff */
[----:B------:R-:W-:Y:S03]  /*0180*/  STL [R1+0xfa8], RZ ;  /* 0x000fa8ff01007387 */ /* 0x000fe60000100800 */
[-C--:B------:R-:W-:Y:S01]  /*0190*/  IABS R7, R4.reuse ;  /* 0x0000000400077213 */ /* 0x080fe20000000000 */
[----:B------:R-:W-:Y:S01]  /*01a0*/  STL [R1+0xfac], RZ ;  /* 0x000facff01007387 */ /* 0x000fe20000100800 */
[----:B------:R-:W-:Y:S02]  /*01b0*/  IABS R10, R4 ;  /* 0x00000004000a7213 */ /* 0x000fe40000000000 */
[----:B------:R-:W0:Y:S01]  /*01c0*/  I2F.RP R0, R7 ;  /* 0x0000000700007306 */ /* 0x000e220000209400 */
[----:B------:R-:W-:Y:S04]  /*01d0*/  STL [R1+0xfb0], RZ ;  /* 0x000fb0ff01007387 */ /* 0x000fe80000100800 */
[----:B------:R-:W-:Y:S04]  /*01e0*/  STL [R1+0xfb4], RZ ;  /* 0x000fb4ff01007387 */ /* 0x000fe80000100800 */
[----:B------:R-:W-:Y:S04]  /*01f0*/  STL [R1+0xfb8], RZ ;  /* 0x000fb8ff01007387 */ /* 0x000fe80000100800 */
[----:B------:R-:W-:Y:S01]  /*0200*/  STL [R1+0xfbc], RZ ;  /* 0x000fbcff01007387 */ /* 0x000fe20000100800 */
[----:B0-----:R-:W0:Y:S03]  /*0210*/  MUFU.RCP R0, R0 ;  /* 0x0000000000007308 */ /* 0x001e260000001000 */
[----:B------:R-:W-:Y:S04]  /*0220*/  STL [R1+0xfc0], RZ ;  /* 0x000fc0ff01007387 */ /* 0x000fe80000100800 */
[----:B------:R-:W-:Y:S04]  /*0230*/  STL [R1+0xfc4], RZ ;  /* 0x000fc4ff01007387 */ /* 0x000fe80000100800 */
[----:B------:R-:W-:Y:S04]  /*0240*/  STL [R1+0xfc8], RZ ;  /* 0x000fc8ff01007387 */ /* 0x000fe80000100800 */
[----:B------:R-:W-:Y:S01]  /*0250*/  STL [R1+0xfcc], RZ ;  /* 0x000fccff01007387 */ /* 0x000fe20000100800 */
[----:B0-----:R-:W-:-:S03]  /*0260*/  VIADD R2, R0, 0xffffffe ;  /* 0x0ffffffe00027836 */ /* 0x001fc60000000000 */
[----:B------:R-:W-:Y:S01]  /*0270*/  STL [R1+0x1060], RZ ;  /* 0x001060ff01007387 */ /* 0x000fe20000100800 */
[----:B------:R-:W-:Y:S01]  /*0280*/  IMAD.MOV R0, RZ, RZ, -R10 ;  /* 0x000000ffff007224 */ /* 0x000fe200078e0a0a */
[----:B------:R0:W1:Y:S02]  /*0290*/  F2I.FTZ.U32.TRUNC.NTZ R3, R2 ;  /* 0x0000000200037305 */ /* 0x000064000021f000 */
[----:B------:R-:W-:Y:S04]  /*02a0*/  STL [R1+0x1064], RZ ;  /* 0x001064ff01007387 */ /* 0x000fe80000100800 */
[----:B------:R-:W-:Y:S04]  /*02b0*/  STL [R1+0x1068], RZ ;  /* 0x001068ff01007387 */ /* 0x000fe80000100800 */
[----:B------:R-:W-:Y:S01]  /*02c0*/  STL [R1+0x106c], RZ ;  /* 0x00106cff01007387 */ /* 0x000fe20000100800 */
[----:B0-----:R-:W-:-:S03]  /*02d0*/  IMAD.MOV.U32 R2, RZ, RZ, RZ ;  /* 0x000000ffff027224 */ /* 0x001fc600078e00ff */
[----:B------:R-:W-:Y:S01]  /*02e0*/  STL [R1+0xf80], RZ ;  /* 0x000f80ff01007387 */ /* 0x000fe20000100800 */
[----:B-1----:R-:W-:-:S03]  /*02f0*/  IMAD.MOV R6, RZ, RZ, -R3 ;  /* 0x000000ffff067224 */ /* 0x002fc600078e0a03 */
[----:B------:R-:W-:Y:S01]  /*0300*/  STL [R1+0xf84], RZ ;  /* 0x000f84ff01007387 */ /* 0x000fe20000100800 */
[----:B------:R-:W-:-:S03]  /*0310*/  IMAD R9, R6, R7, RZ ;  /* 0x0000000706097224 */ /* 0x000fc600078e02ff */
[----:B------:R-:W-:Y:S01]  /*0320*/  STL [R1+0xf88], RZ ;  /* 0x000f88ff01007387 */ /* 0x000fe20000100800 */
[----:B------:R-:W-:Y:S02]  /*0330*/  IMAD.MOV.U32 R6, RZ, RZ, R8 ;  /* 0x000000ffff067224 */ /* 0x000fe400078e0008 */
[----:B------:R-:W-:Y:S01]  /*0340*/  IMAD.HI.U32 R3, R3, R9, R2 ;  /* 0x0000000903037227 */ /* 0x000fe200078e0002 */
[----:B------:R-:W-:Y:S04]  /*0350*/  STL [R1+0xf8c], RZ ;  /* 0x000f8cff01007387 */ /* 0x000fe80000100800 */
[----:B------:R-:W-:Y:S01]  /*0360*/  STL [R1+0xf70], RZ ;  /* 0x000f70ff01007387 */ /* 0x000fe20000100800 */
[----:B------:R-:W-:-:S03]  /*0370*/  IMAD.HI.U32 R3, R3, R6, RZ ;  /* 0x0000000603037227 */ /* 0x000fc600078e00ff */
[----:B------:R-:W-:Y:S01]  /*0380*/  STL [R1+0xf74], RZ ;  /* 0x000f74ff01007387 */ /* 0x000fe20000100800 */
[----:B------:R-:W-:-:S03]  /*0390*/  IMAD R0, R3, R0, R6 ;  /* 0x0000000003007224 */ /* 0x000fc600078e0206 */
[----:B------:R-:W-:Y:S02]  /*03a0*/  STL [R1+0xf78], RZ ;  /* 0x000f78ff01007387 */ /* 0x000fe40000100800 */
[----:B------:R-:W-:Y:S02]  /*03b0*/  ISETP.GT.U32.AND P1, PT, R7, R0, PT ;  /* 0x000000000700720c */ /* 0x000fe40003f24070 */
[----:B------:R-:W-:Y:S04]  /*03c0*/  STL [R1+0xf7c], RZ ;  /* 0x000f7cff01007387 */ /* 0x000fe80000100800 */
[----:B------:R-:W-:Y:S04]  /*03d0*/  STL [R1+0x10a0], RZ ;  /* 0x0010a0ff01007387 */ /* 0x000fe80000100800 */
[----:B------:R-:W-:Y:S03]  /*03e0*/  STL [R1+0x10a4], RZ ;  /* 0x0010a4ff01007387 */ /* 0x000fe60000100800 */
[----:B------:R-:W-:Y:S01]  /*03f0*/  @!P1 IMAD.IADD R0, R0, 0x1, -R7 ;  /* 0x0000000100009824 */ /* 0x000fe200078e0a07 */
[----:B------:R-:W-:Y:S01]  /*0400*/  STL [R1+0x10a8], RZ ;  /* 0x0010a8ff01007387 */ /* 0x000fe20000100800 */
[----:B------:R-:W-:Y:S01]  /*0410*/  @!P1 VIADD R3, R3, 0x1 ;  /* 0x0000000103039836 */ /* 0x000fe20000000000 */
[----:B------:R-:W-:-:S02]  /*0420*/  ISETP.NE.AND P1, PT, R4, RZ, PT ;  /* 0x000000ff0400720c */ /* 0x000fc40003f25270 */
[----:B------:R-:W-:Y:S01]  /*0430*/  STL [R1+0x10ac], RZ ;  /* 0x0010acff01007387 */ /* 0x000fe20000100800 */
[----:B------:R-:W-:Y:S02]  /*0440*/  ISETP.GE.U32.AND P0, PT, R0, R7, PT ;  /* 0x000000070000720c */ /* 0x000fe40003f06070 */
[----:B------:R-:W-:Y:S01]  /*0450*/  LOP3.LUT R0, R5, R4, RZ, 0x3c, !PT ;  /* 0x0000000405007212 */ /* 0x000fe200078e3cff */
[----:B------:R-:W-:Y:S03]  /*0460*/  STL [R1+0x1240], RZ ;  /* 0x001240ff01007387 */ /* 0x000fe60000100800 */
[----:B------:R-:W-:Y:S01]  /*0470*/  ISETP.GE.AND P2, PT, R0, RZ, PT ;  /* 0x000000ff0000720c */ /* 0x000fe20003f46270 */
[----:B------:R-:W-:Y:S01]  /*0480*/  STL [R1+0x1244], RZ ;  /* 0x001244ff01007387 */ /* 0x000fe20000100800 */
[----:B------:R-:W-:-:S03]  /*0490*/  VIADD R0, R61, 0x1ff ;  /* 0x000001ff3d007836 */ /* 0x000fc60000000000 */
[----:B------:R-:W-:Y:S02]  /*04a0*/  STL [R1+0x1248], RZ ;  /* 0x001248ff01007387 */ /* 0x000fe40000100800 */
[----:B------:R-:W-:Y:S02]  /*04b0*/  @P0 VIADD R3, R3, 0x1 ;  /* 0x0000000103030836 */ /* 0x000fe40000000000 */
[----:B------:R-:W-:Y:S02]  /*04c0*/  STL [R1+0x124c], RZ ;  /* 0x00124cff01007387 */ /* 0x000fe40000100800 */
[----:B------:R-:W-:Y:S01]  /*04d0*/  IMAD.MOV.U32 R2, RZ, RZ, R3 ;  /* 0x000000ffff027224 */ /* 0x000fe200078e0003 */
[----:B------:R-:W-:Y:S01]  /*04e0*/  SHF.R.S32.HI R3, RZ, 0x1f, R0 ;  /* 0x0000001fff037819 */ /* 0x000fe20000011400 */
[----:B------:R-:W-:Y:S02]  /*04f0*/  STL [R1+0x1230], RZ ;  /* 0x001230ff01007387 */ /* 0x000fe40000100800 */
[----:B------:R-:W-:Y:S01]  /*0500*/  @!P2 IMAD.MOV R2, RZ, RZ, -R2 ;  /* 0x000000ffff02a224 */ /* 0x000fe200078e0a02 */
[----:B------:R-:W-:Y:S01]  /*0510*/  @!P1 LOP3.LUT R2, RZ, R4, RZ, 0x33, !PT ;  /* 0x00000004ff029212 */ /* 0x000fe200078e33ff */
[----:B------:R-:W-:Y:S01]  /*0520*/  STL [R1+0x1234], RZ ;  /* 0x001234ff01007387 */ /* 0x000fe20000100800 */
[----:B------:R-:W-:-:S03]  /*0530*/  LEA.HI R3, R3, R0, RZ, 0x9 ;  /* 0x0000000003037211 */ /* 0x000fc600078f48ff */
[----:B------:R-:W-:Y:S01]  /*0540*/  STL [R1+0x1238], RZ ;  /* 0x001238ff01007387 */ /* 0x000fe20000100800 */
[----:B------:R-:W-:Y:S02]  /*0550*/  IMAD.SHL.U32 R6, R2, 0x8, RZ ;  /* 0x0000000802067824 */ /* 0x000fe400078e00ff */
[----:B------:R-:W-:Y:S01]  /*0560*/  IMAD.MOV R2, RZ, RZ, -R2 ;  /* 0x000000ffff027224 */ /* 0x000fe200078e0a02 */
[----:B------:R-:W-:Y:S02]  /*0570*/  STL [R1+0x123c], RZ ;  /* 0x00123cff01007387 */ /* 0x000fe40000100800 */
[----:B------:R-:W-:Y:S01]  /*0580*/  LEA.HI.SX32 R3, R3, -R6, 0x17 ;  /* 0x8000000603037211 */ /* 0x000fe200078fbaff */
[----:B------:R-:W-:Y:S01]  /*0590*/  IMAD R4, R4, R2, R5 ;  /* 0x0000000204047224 */ /* 0x000fe200078e0205 */
[----:B------:R-:W-:Y:S02]  /*05a0*/  STL [R1+0x1220], RZ ;  /* 0x001220ff01007387 */ /* 0x000fe40000100800 */
[----:B------:R-:W-:-:S02]  /*05b0*/  VIMNMX R11, R3, 0x8, PT ;  /* 0x00000008030b7848 */ /* 0x000fc40003fe0100 */
[----:B------:R-:W-:Y:S01]  /*05c0*/  STL [R1+0x1224], RZ ;  /* 0x001224ff01007387 */ /* 0x000fe20000100800 */
[----:B------:R-:W-:Y:S02]  /*05d0*/  IABS R9, R4 ;  /* 0x0000000400097213 */ /* 0x000fe40000000000 */
[----:B------:R-:W-:Y:S01]  /*05e0*/  IABS R7, R11 ;  /* 0x0000000b00077213 */ /* 0x000fe20000000000 */
[----:B------:R-:W-:Y:S03]  /*05f0*/  STL [R1+0x1228], RZ ;  /* 0x001228ff01007387 */ /* 0x000fe60000100800 */
        /* <DEDUP_REMOVED lines=11> */
[----:B------:R-:W-:Y:S04]  /*06b0*/  STL [R1+0x120c], RZ ;  /* 0x00120cff01007387 */ /* 0x000fe80000100800 */
[----:B------:R-:W-:Y:S01]  /*06c0*/  STL [R1+0xf60], RZ ;  /* 0x000f60ff01007387 */ /* 0x000fe20000100800 */
[----:B------:R-:W0:Y:S03]  /*06d0*/  F2I.FTZ.U32.TRUNC.NTZ R3, R3 ;  /* 0x0000000300037305 */ /* 0x000e26000021f000 */
[----:B------:R-:W-:Y:S04]  /*06e0*/  STL [R1+0xf64], RZ ;  /* 0x000f64ff01007387 */ /* 0x000fe80000100800 */
[----:B------:R-:W-:Y:S04]  /*06f0*/  STL [R1+0xf68], RZ ;  /* 0x000f68ff01007387 */ /* 0x000fe80000100800 */
[----:B------:R-:W-:Y:S04]  /*0700*/  STL [R1+0xf6c], RZ ;  /* 0x000f6cff01007387 */ /* 0x000fe80000100800 */
[----:B------:R-:W-:Y:S01]  /*0710*/  STL [R1+0xf50], RZ ;  /* 0x000f50ff01007387 */ /* 0x000fe20000100800 */
[----:B0-----:R-:W-:-:S03]  /*0720*/  IMAD.MOV R8, RZ, RZ, -R3 ;  /* 0x000000ffff087224 */ /* 0x001fc600078e0a03 */
[----:B------:R-:W-:Y:S01]  /*0730*/  STL [R1+0xf54], RZ ;  /* 0x000f54ff01007387 */ /* 0x000fe20000100800 */
[----:B------:R-:W-:Y:S01]  /*0740*/  IMAD.MOV.U32 R2, RZ, RZ, R8 ;  /* 0x000000ffff027224 */ /* 0x000fe200078e0008 */
[----:B------:R-:W-:Y:S02]  /*0750*/  IABS R8, R11 ;  /* 0x0000000b00087213 */ /* 0x000fe40000000000 */
[----:B------:R-:W-:Y:S01]  /*0760*/  STL [R1+0xf58], RZ ;  /* 0x000f58ff01007387 */ /* 0x000fe20000100800 */
[----:B------:R-:W-:Y:S02]  /*0770*/  IMAD R5, R2, R7, RZ ;  /* 0x0000000702057224 */ /* 0x000fe400078e02ff */
[----:B------:R-:W-:Y:S01]  /*0780*/  IMAD.MOV.U32 R2, RZ, RZ, RZ ;  /* 0x000000ffff027224 */ /* 0x000fe200078e00ff */
[----:B------:R-:W-:Y:S03]  /*0790*/  STL [R1+0xf5c], RZ ;  /* 0x000f5cff01007387 */ /* 0x000fe60000100800 */
[----:B------:R-:W-:Y:S01]  /*07a0*/  IMAD.HI.U32 R2, R3, R5, R2 ;  /* 0x0000000503027227 */ /* 0x000fe200078e0002 */
[----:B------:R-:W-:Y:S03]  /*07b0*/  STL [R1+0x1090], RZ ;  /* 0x001090ff01007387 */ /* 0x000fe60000100800 */
[----:B------:R-:W-:Y:S01]  /*07c0*/  IMAD.MOV R3, RZ, RZ, -R8 ;  /* 0x000000ffff037224 */ /* 0x000fe200078e0a08 */
[----:B------:R-:W-:Y:S01]  /*07d0*/  STL [R1+0x1094], RZ ;  /* 0x001094ff01007387 */ /* 0x000fe20000100800 */
[----:B------:R-:W-:-:S03]  /*07e0*/  IMAD.HI.U32 R0, R2, R9, RZ ;  /* 0x0000000902007227 */ /* 0x000fc600078e00ff */
[----:B------:R-:W-:Y:S01]  /*07f0*/  STL [R1+0x1098], RZ ;  /* 0x001098ff01007387 */ /* 0x000fe20000100800 */
[----:B------:R-:W-:Y:S02]  /*0800*/  IMAD R2, R0, R3, R9 ;  /* 0x0000000300027224 */ /* 0x000fe400078e0209 */
[----:B------:R-:W0:Y:S01]  /*0810*/  LDC R3, c[0x0][0x230] ;  /* 0x00008c00ff037b82 */ /* 0x000e220000000800 */
        /* <DEDUP_REMOVED lines=11> */
[-C--:B------:R-:W-:Y:S01]  /*08d0*/  LOP3.LUT R2, R4, R11.reuse, RZ, 0x3c, !PT ;  /* 0x0000000b04027212 */ /* 0x080fe200078e3cff */
[----:B------:R-:W-:Y:S01]  /*08e0*/  STL [R1+0x11e4], RZ ;  /* 0x0011e4ff01007387 */ /* 0x000fe20000100800 */
[----:B0-----:R-:W-:Y:S02]  /*08f0*/  VIADD R3, R3, 0x3f ;  /* 0x0000003f03037836 */ /* 0x001fe40000000000 */
[----:B------:R-:W-:Y:S01]  /*0900*/  ISETP.GE.AND P2, PT, R2, RZ, PT ;  /* 0x000000ff0200720c */ /* 0x000fe20003f46270 */
[----:B------:R-:W-:Y:S04]  /*0910*/  STL [R1+0x11e8], RZ ;  /* 0x0011e8ff01007387 */ /* 0x000fe80000100800 */
[----:B------:R-:W-:Y:S02]  /*0920*/  STL [R1+0x11ec], RZ ;  /* 0x0011ecff01007387 */ /* 0x000fe40000100800 */
[----:B------:R-:W-:Y:S01]  /*0930*/  @P0 VIADD R0, R0, 0x1 ;  /* 0x0000000100000836 */ /* 0x000fe20000000000 */
[----:B------:R-:W-:Y:S01]  /*0940*/  ISETP.GE.AND P0, PT, R3, 0x40, PT ;  /* 0x000000400300780c */ /* 0x000fe20003f06270 */
[----:B------:R-:W-:Y:S04]  /*0950*/  STL [R1+0x11d0], RZ ;  /* 0x0011d0ff01007387 */ /* 0x000fe80000100800 */
[----:B------:R-:W-:Y:S01]  /*0960*/  STL [R1+0x11d4], RZ ;  /* 0x0011d4ff01007387 */ /* 0x000fe20000100800 */
[----:B------:R-:W-:Y:S01]  /*0970*/  @!P2 IMAD.MOV R0, RZ, RZ, -R0 ;  /* 0x000000ffff00a224 */ /* 0x000fe200078e0a00 */
[----:B------:R-:W-:-:S02]  /*0980*/  @!P1 LOP3.LUT R0, RZ, R11, RZ, 0x33, !PT ;  /* 0x0000000bff009212 */ /* 0x000fc400078e33ff */
[----:B------:R-:W-:Y:S03]  /*0990*/  STL [R1+0x11d8], RZ ;  /* 0x0011d8ff01007387 */ /* 0x000fe60000100800 */
[----:B------:R-:W-:Y:S01]  /*09a0*/  IMAD.SHL.U32 R10, R0, 0x40, RZ ;  /* 0x00000040000a7824 */ /* 0x000fe200078e00ff */
[----:B------:R-:W-:Y:S01]  /*09b0*/  STL [R1+0x11dc], RZ ;  /* 0x0011dcff01007387 */ /* 0x000fe20000100800 */
[----:B------:R-:W-:Y:S02]  /*09c0*/  IMAD.MOV R2, RZ, RZ, -R0 ;  /* 0x000000ffff027224 */ /* 0x000fe400078e0a00 */
[C---:B------:R-:W-:Y:S01]  /*09d0*/  VIADD R5, R10.reuse, 0x1 ;  /* 0x000000010a057836 */ /* 0x040fe20000000000 */
[----:B------:R-:W-:Y:S01]  /*09e0*/  STL [R1+0x11c0], RZ ;  /* 0x0011c0ff01007387 */ /* 0x000fe20000100800 */
[C---:B------:R-:W-:Y:S02]  /*09f0*/  VIADD R3, R10.reuse, 0x2 ;  /* 0x000000020a037836 */ /* 0x040fe40000000000 */
[----:B------:R-:W-:Y:S01]  /*0a00*/  VIADD R0, R10, 0x3 ;  /* 0x000000030a007836 */ /* 0x000fe20000000000 */
[----:B------:R-:W-:Y:S01]  /*0a10*/  STL [R1+0x11c4], RZ ;  /* 0x0011c4ff01007387 */ /* 0x000fe20000100800 */
[----:B------:R-:W-:Y:S01]  /*0a20*/  IMAD R2, R11, R2, R4 ;  /* 0x000000020b027224 */ /* 0x000fe200078e0204 */
[----:B--2---:R-:W-:Y:S01]  /*0a30*/  LOP3.LUT R4, R14, 0x1f, RZ, 0xc0, !PT ;  /* 0x0000001f0e047812 */ /* 0x004fe200078ec0ff */
[----:B------:R-:W-:Y:S01]  /*0a40*/  VIADD R60, R10, 0x1b ;  /* 0x0000001b0a3c7836 */ /* 0x000fe20000000000 */
[----:B------:R-:W-:Y:S01]  /*0a50*/  STL [R1+0x11c8], RZ ;  /* 0x0011c8ff01007387 */ /* 0x000fe20000100800 */
[----:B------:R-:W-:-:S02]  /*0a60*/  IMAD.IADD R2, R6, 0x1, R2 ;  /* 0x0000000106027824 */ /* 0x000fc400078e0202 */
[C---:B------:R-:W-:Y:S01]  /*0a70*/  VIADD R59, R10.reuse, 0x1c ;  /* 0x0000001c0a3b7836 */ /* 0x040fe20000000000 */
[----:B------:R-:W-:Y:S01]  /*0a80*/  STL [R1+0x11cc], RZ ;  /* 0x0011ccff01007387 */ /* 0x000fe20000100800 */
[C---:B------:R-:W-:Y:S02]  /*0a90*/  VIADD R58, R10.reuse, 0x1d ;  /* 0x0000001d0a3a7836 */ /* 0x040fe40000000000 */
[C---:B------:R-:W-:Y:S01]  /*0aa0*/  VIADD R56, R10.reuse, 0x1e ;  /* 0x0000001e0a387836 */ /* 0x040fe20000000000 */
[----:B------:R-:W-:Y:S01]  /*0ab0*/  STL [R1+0x11b0], RZ ;  /* 0x0011b0ff01007387 */ /* 0x000fe20000100800 */
[C---:B------:R-:W-:Y:S02]  /*0ac0*/  VIADD R55, R10.reuse, 0x1f ;  /* 0x0000001f0a377836 */ /* 0x040fe40000000000 */
[C---:B------:R-:W-:Y:S01]  /*0ad0*/  VIADD R54, R10.reuse, 0x20 ;  /* 0x000000200a367836 */ /* 0x040fe20000000000 */
[----:B------:R-:W-:Y:S01]  /*0ae0*/  STL [R1+0x11b4], RZ ;  /* 0x0011b4ff01007387 */ /* 0x000fe20000100800 */
[----:B------:R-:W-:-:S02]  /*0af0*/  VIADD R53, R10, 0x21 ;  /* 0x000000210a357836 */ /* 0x000fc40000000000 */
        /* <DEDUP_REMOVED lines=37> */
[----:B------:R-:W-:Y:S04]  /*0d50*/  STL [R1+0x1088], RZ ;  /* 0x001088ff01007387 */ /* 0x000fe80000100800 */
        /* <DEDUP_REMOVED lines=929> */
[----:B------:R-:W-:Y:S04]  /*4770*/  STL [R1+0x1c48], R10 ;  /* 0x001c480a01007387 */ /* 0x000fe80000100800 */
[----:B------:R0:W-:Y:S04]  /*4780*/  STL [R1+0x80], R5 ;  /* 0x0000800501007387 */ /* 0x0001e80000100800 */
[----:B------:R1:W-:Y:S04]  /*4790*/  STL [R1+0x7c], R3 ;  /* 0x00007c0301007387 */ /* 0x0003e80000100800 */
[----:B------:R2:W-:Y:S01]  /*47a0*/  STL [R1+0x78], R0 ;  /* 0x0000780001007387 */ /* 0x0005e20000100800 */
[----:B0-----:R-:W-:-:S02]  /*47b0*/  VIADD R5, R10, 0x4 ;  /* 0x000000040a057836 */ /* 0x001fc40000000000 */
[----:B-1----:R-:W-:-:S03]  /*47c0*/  VIADD R3, R10, 0x5 ;  /* 0x000000050a037836 */ /* 0x002fc60000000000 */
[----:B------:R0:W-:Y:S01]  /*47d0*/  STL [R1+0x74], R5 ;  /* 0x0000740501007387 */ /* 0x0001e20000100800 */
[----:B--2---:R-:W-:-:S03]  /*47e0*/  VIADD R0, R10, 0x6 ;  /* 0x000000060a007836 */ /* 0x004fc60000000000 */
[----:B------:R1:W-:Y:S04]  /*47f0*/  STL [R1+0x70], R3 ;  /* 0x0000700301007387 */ /* 0x0003e80000100800 */
[----:B------:R2:W-:Y:S01]  /*4800*/  STL [R1+0x6c], R0 ;  /* 0x00006c0001007387 */ /* 0x0005e20000100800 */
[C---:B0-----:R-:W-:Y:S02]  /*4810*/  VIADD R5, R10.reuse, 0x7 ;  /* 0x000000070a057836 */ /* 0x041fe40000000000 */
        /* <DEDUP_REMOVED lines=8> */
[----:B--2---:R-:W-:-:S03]  /*48a0*/  IMAD.SHL.U32 R0, R2, 0x200, RZ ;  /* 0x0000020002007824 */ /* 0x004fc600078e00ff */
[----:B------:R1:W-:Y:S01]  /*48b0*/  STL [R1+0x58], R3 ;  /* 0x0000580301007387 */ /* 0x0003e20000100800 */
[----:B------:R-:W-:Y:S01]  /*48c0*/  VIADD R2, R10, 0xc ;  /* 0x0000000c0a027836 */ /* 0x000fe20000000000 */
[----:B------:R-:W-:Y:S01]  /*48d0*/  LOP3.LUT R4, R0, 0x20, R4, 0xfe, !PT ;  /* 0x0000002000047812 */ /* 0x000fe200078efe04 */
[----:B0-----:R-:W-:-:S03]  /*48e0*/  VIADD R5, R10, 0xd ;  /* 0x0000000d0a057836 */ /* 0x001fc60000000000 */
[----:B------:R0:W-:Y:S01]  /*48f0*/  STL [R1+0x54], R2 ;  /* 0x0000540201007387 */ /* 0x0001e20000100800 */
[----:B-1----:R-:W-:-:S03]  /*4900*/  VIADD R3, R10, 0xe ;  /* 0x0000000e0a037836 */ /* 0x002fc60000000000 */
[----:B------:R1:W-:Y:S04]  /*4910*/  STL [R1+0x50], R5 ;  /* 0x0000500501007387 */ /* 0x0003e80000100800 */
[----:B------:R2:W-:Y:S01]  /*4920*/  STL [R1+0x4c], R3 ;  /* 0x00004c0301007387 */ /* 0x0005e20000100800 */
[----:B0-----:R-:W-:Y:S01]  /*4930*/  LOP3.LUT R2, R0, 0x1f, R14, 0xf8, !PT ;  /* 0x0000001f00027812 */ /* 0x001fe200078ef80e */
[C---:B------:R-:W-:Y:S02]  /*4940*/  VIADD R0, R10.reuse, 0xf ;  /* 0x0000000f0a007836 */ /* 0x040fe40000000000 */
[----:B------:R0:W-:Y:S01]  /*4950*/  STL [R1+0x2414], R4 ;  /* 0x0024140401007387 */ /* 0x0001e20000100800 */
[----:B------:R-:W-:Y:S01]  /*4960*/  VIADD R14, R10, 0x37 ;  /* 0x000000370a0e7836 */ /* 0x000fe20000000000 */
[----:B------:R-:W-:Y:S01]  /*4970*/  LOP3.LUT R24, R2, 0x60, RZ, 0xfc, !PT ;  /* 0x0000006002187812 */ /* 0x000fe200078efcff */
[----:B-1----:R-:W-:Y:S01]  /*4980*/  VIADD R5, R10, 0x3c ;  /* 0x0000003c0a057836 */ /* 0x002fe20000000000 */
[----:B------:R-:W-:Y:S01]  /*4990*/  STL [R1+0x21ac], R2 ;  /* 0x0021ac0201007387 */ /* 0x000fe20000100800 */
[----:B------:R-:W-:Y:S01]  /*49a0*/  LOP3.LUT R11, R2, 0x80, RZ, 0xfc, !PT ;  /* 0x00000080020b7812 */ /* 0x000fe200078efcff */
[----:B--2---:R-:W-:-:S02]  /*49b0*/  VIADD R3, R10, 0x10 ;  /* 0x000000100a037836 */ /* 0x004fc40000000000 */
[----:B------:R1:W-:Y:S01]  /*49c0*/  STL [R1+0x48], R0 ;  /* 0x0000480001007387 */ /* 0x0003e20000100800 */
[----:B0-----:R-:W-:-:S03]  /*49d0*/  VIADD R4, R10, 0x12 ;  /* 0x000000120a047836 */ /* 0x001fc60000000000 */
[----:B------:R0:W-:Y:S01]  /*49e0*/  STL [R1+0x44], R3 ;  /* 0x0000440301007387 */ /* 0x0001e20000100800 */
[C---:B-1----:R-:W-:Y:S02]  /*49f0*/  VIADD R0, R10.reuse, 0x11 ;  /* 0x000000110a007836 */ /* 0x042fe40000000000 */
[----:B0-----:R-:W-:-:S03]  /*4a00*/  VIADD R3, R10, 0x13 ;  /* 0x000000130a037836 */ /* 0x001fc60000000000 */
[----:B------:R0:W-:Y:S04]  /*4a10*/  STL [R1+0x40], R0 ;  /* 0x0000400001007387 */ /* 0x0001e80000100800 */
        /* <DEDUP_REMOVED lines=16> */
[----:B------:R0:W-:Y:S01]  /*4b20*/  STL [R1], R0 ;  /* 0x0000000001007387 */ /* 0x0001e20000100800 */
[C---:B--2---:R-:W-:Y:S02]  /*4b30*/  VIADD R3, R10.reuse, 0x3e ;  /* 0x0000003e0a037836 */ /* 0x044fe40000000000 */
[----:B0-----:R-:W-:Y:S01]  /*4b40*/  VIADD R0, R10, 0x3f ;  /* 0x0000003f0a007836 */ /* 0x001fe20000000000 */
[----:B------:R-:W-:-:S05]  /*4b50*/  LOP3.LUT R10, R2, 0x40, RZ, 0xfc, !PT ;  /* 0x00000040020a7812 */ /* 0x000fca00078efcff */
[----:B------:R0:W-:Y:S04]  /*4b60*/  STL [R1+0x24ac], R10 ;  /* 0x0024ac0a01007387 */ /* 0x0001e80000100800 */
[----:B------:R1:W-:Y:S04]  /*4b70*/  STL [R1+0x24a8], R24 ;  /* 0x0024a81801007387 */ /* 0x0003e80000100800 */
[----:B------:R2:W-:Y:S01]  /*4b80*/  STL [R1+0x24a4], R11 ;  /* 0x0024a40b01007387 */ /* 0x0005e20000100800 */
[C---:B0-----:R-:W-:Y:S02]  /*4b90*/  LOP3.LUT R10, R2.reuse, 0xa0, RZ, 0xfc, !PT ;  /* 0x000000a0020a7812 */ /* 0x041fe400078efcff */
[----:B-1----:R-:W-:-:S03]  /*4ba0*/  LOP3.LUT R24, R2, 0xc0, RZ, 0xfc, !PT ;  /* 0x000000c002187812 */ /* 0x002fc600078efcff */
[----:B------:R0:W-:Y:S01]  /*4bb0*/  STL [R1+0x24a0], R10 ;  /* 0x0024a00a01007387 */ /* 0x0001e20000100800 */
[----:B--2---:R-:W-:-:S03]  /*4bc0*/  LOP3.LUT R11, R2, 0xe0, RZ, 0xfc, !PT ;  /* 0x000000e0020b7812 */ /* 0x004fc600078efcff */
        /* <DEDUP_REMOVED lines=15> */
[----:B------:R-:W-:-:S03]  /*4cc0*/  LOP3.LUT R2, R2, 0x1e0, RZ, 0xfc, !PT ;  /* 0x000001e002027812 */ /* 0x000fc600078efcff */
[----:B------:R1:W-:Y:S04]  /*4cd0*/  STL [R1+0x245c], R10 ;  /* 0x00245c0a01007387 */ /* 0x0003e80000100800 */
[----:B------:R1:W-:Y:S01]  /*4ce0*/  STL [R1+0x2458], R2 ;  /* 0x0024580201007387 */ /* 0x0003e20000100800 */
[----:B------:R-:W-:Y:S05]  /*4cf0*/  @!P0 BRA `(.L_x_0) ;  /* 0x000009ec00188947 */ /* 0x000fea0003800000 */
[----:B------:R0:W-:Y:S01]  /*4d00*/  STL [R1+0x4ec4], R44 ;  /* 0x004ec42c01007387 */ /* 0x0001e20000100800 */
[----:B------:R-:W-:Y:S02]  /*4d10*/  IABS R32, R61 ;  /* 0x0000003d00207213 */ /* 0x000fe40000000000 */
[----:B------:R-:W-:Y:S01]  /*4d20*/  IABS R57, R13 ;  /* 0x0000000d00397213 */ /* 0x000fe20000000000 */
[----:B------:R-:W-:Y:S01]  /*4d30*/  IMAD.MOV.U32 R12, RZ, RZ, RZ ;  /* 0x000000ffff0c7224 */ /* 0x000fe200078e00ff */
[----:B------:R-:W-:Y:S01]  /*4d40*/  ULDC.64 UR6, c[0x0][0x218] ;  /* 0x0000860000067ab9 */ /* 0x000fe20000000a00 */
[----:B------:R-:W-:Y:S01]  /*4d50*/  ULDC UR5, c[0x0][0x240] ;  /* 0x0000900000057ab9 */ /* 0x000fe20000000800 */
[----:B------:R-:W-:Y:S01]  /*4d60*/  ULDC UR59, c[0x0][0x234] ;  /* 0x00008d00003b7ab9 */ /* 0x000fe20000000800 */
[----:B------:R-:W-:Y:S01]  /*4d70*/  ULDC.64 UR34, c[0x0][0x210] ;  /* 0x0000840000227ab9 */ /* 0x000fe20000000a00 */
[----:B------:R-:W-:Y:S01]  /*4d80*/  ULDC UR61, c[0x0][0x238] ;  /* 0x00008e00003d7ab9 */ /* 0x000fe20000000800 */
[----:B0-----:R-:W2:Y:S01]  /*4d90*/  LDL R44, [R1+0x21ac] ;  /* 0x0021ac00012c7983 */ /* 0x001ea20000100800 */
[----:B------:R-:W-:Y:S01]  /*4da0*/  ULDC UR60, c[0x0][0x238] ;  /* 0x00008e00003c7ab9 */ /* 0x000fe20000000800 */
[----:B------:R-:W-:Y:S01]  /*4db0*/  ULDC UR8, c[0x0][0x238] ;  /* 0x00008e0000087ab9 */ /* 0x000fe20000000800 */
[----:B------:R-:W-:Y:S01]  /*4dc0*/  ULDC UR9, c[0x0][0x238] ;  /* 0x00008e0000097ab9 */ /* 0x000fe20000000800 */
[----:B------:R0:W-:Y:S01]  /*4dd0*/  STL [R1+0x4ec0], R45 ;  /* 0x004ec02d01007387 */ /* 0x0001e20000100800 */
[----:B------:R-:W-:Y:S01]  /*4de0*/  ULDC UR10, c[0x0][0x238] ;  /* 0x00008e00000a7ab9 */ /* 0x000fe20000000800 */
        /* <DEDUP_REMOVED lines=8> */
[----:B0-----:R-:W3:Y:S01]  /*4e70*/  LDL R45, [R1+0x2414] ;  /* 0x00241400012d7983 */ /* 0x001ee20000100800 */
[----:B-1----:R-:W0:Y:S01]  /*4e80*/  I2F.RP R10, R32 ;  /* 0x00000020000a7306 */ /* 0x002e220000209400 */
[----:B------:R-:W-:Y:S01]  /*4e90*/  ULDC UR19, c[0x0][0x238] ;  /* 0x00008e0000137ab9 */ /* 0x000fe20000000800 */
[----:B------:R-:W-:Y:S01]  /*4ea0*/  ULDC UR20, c[0x0][0x238] ;  /* 0x00008e0000147ab9 */ /* 0x000fe20000000800 */
[----:B------:R1:W-:Y:S01]  /*4eb0*/  STL [R1+0x4ebc], R46 ;  /* 0x004ebc2e01007387 */ /* 0x0003e20000100800 */
[----:B------:R-:W-:Y:S01]  /*4ec0*/  ULDC UR21, c[0x0][0x238] ;  /* 0x00008e0000157ab9 */ /* 0x000fe20000000800 */
[----:B------:R-:W-:Y:S01]  /*4ed0*/  ULDC UR22, c[0x0][0x238] ;  /* 0x00008e0000167ab9 */ /* 0x000fe20000000800 */
[----:B------:R-:W-:Y:S01]  /*4ee0*/  ULDC UR23, c[0x0][0x238] ;  /* 0x00008e0000177ab9 */ /* 0x000fe20000000800 */
[----:B------:R-:W-:Y:S01]  /*4ef0*/  STL [R1+0x4eb8], R47 ;  /* 0x004eb82f01007387 */ /* 0x000fe20000100800 */
        /* <DEDUP_REMOVED lines=11> */
[----:B------:R4:W-:Y:S01]  /*4fb0*/  STL [R1+0x4eac], R50 ;  /* 0x004eac3201007387 */ /* 0x0009e20000100800 */
[----:B------:R-:W-:Y:S01]  /*4fc0*/  ULDC UR37, c[0x0][0x238] ;  /* 0x00008e0000257ab9 */ /* 0x000fe20000000800 */
        /* <DEDUP_REMOVED lines=27> */
[----:B------:R-:W-:-:S03]  /*5180*/  ULDC UR58, c[0x0][0x238] ;  /* 0x00008e00003a7ab9 */ /* 0x000fc60000000800 */
[----:B------:R-:W-:Y:S04]  /*5190*/  STL [R1+0x4e8c], R59 ;  /* 0x004e8c3b01007387 */ /* 0x000fe80000100800 */
[----:B------:R0:W-:Y:S04]  /*51a0*/  STL [R1+0x4e88], R60 ;  /* 0x004e883c01007387 */ /* 0x0001e80000100800 */
[----:B-1----:R-:W2:Y:S04]  /*51b0*/  LDL R46, [R1+0x24ac] ;  /* 0x0024ac00012e7983 */ /* 0x002ea80000100800 */
[----:B----4-:R-:W4:Y:S04]  /*51c0*/  LDL R50, [R1+0x248c] ;  /* 0x00248c0001327983 */ /* 0x010f280000100800 */
[----:B-----5:R-:W5:Y:S04]  /*51d0*/  LDL R51, [R1+0x2478] ;  /* 0x0024780001337983 */ /* 0x020f680000100800 */
[----:B0-----:R-:W5:Y:S04]  /*51e0*/  LDL R60, [R1+0x2458] ;  /* 0x00245800013c7983 */ /* 0x001f680000100800 */
[----:B------:R-:W5:Y:S04]  /*51f0*/  LDL R47, [R1+0x24a8] ;  /* 0x0024a800012f7983 */ /* 0x000f680000100800 */
        /* <DEDUP_REMOVED lines=8> */
[----:B------:R-:W5:Y:S01]  /*5280*/  LDL R59, [R1+0x245c] ;  /* 0x00245c00013b7983 */ /* 0x000f620000100800 */
[----:B------:R-:W0:Y:S08]  /*5290*/  I2F.RP R2, R57 ;  /* 0x0000003900027306 */ /* 0x000e300000209400 */
[----:B------:R-:W1:Y:S08]  /*52a0*/  MUFU.RCP R10, R10 ;  /* 0x0000000a000a7308 */ /* 0x000e700000001000 */
[----:B0-----:R-:W0:Y:S01]  /*52b0*/  MUFU.RCP R2, R2 ;  /* 0x0000000200027308 */ /* 0x001e220000001000 */
[----:B-1----:R-:W-:-:S07]  /*52c0*/  VIADD R10, R10, 0xffffffe ;  /* 0x0ffffffe0a0a7836 */ /* 0x002fce0000000000 */
[----:B------:R1:W1:Y:S01]  /*52d0*/  F2I.FTZ.U32.TRUNC.NTZ R11, R10 ;  /* 0x0000000a000b7305 */ /* 0x000262000021f000 */
[----:B0-----:R-:W-:-:S07]  /*52e0*/  VIADD R2, R2, 0xffffffe ;  /* 0x0ffffffe02027836 */ /* 0x001fce0000000000 */
[----:B------:R0:W0:Y:S01]  /*52f0*/  F2I.FTZ.U32.TRUNC.NTZ R13, R2 ;  /* 0x00000002000d7305 */ /* 0x000022000021f000 */
[----:B-1----:R-:W-:Y:S02]  /*5300*/  IMAD.MOV.U32 R10, RZ, RZ, RZ ;  /* 0x000000ffff0a7224 */ /* 0x002fe400078e00ff */
[----:B0-----:R-:W-:-:S04]  /*5310*/  IMAD.MOV R2, RZ, RZ, -R11 ;  /* 0x000000ffff027224 */ /* 0x001fc800078e0a0b */
[----:B------:R-:W-:-:S04]  /*5320*/  IMAD R2, R2, R32, RZ ;  /* 0x0000002002027224 */ /* 0x000fc800078e02ff */
[----:B------:R-:W-:-:S04]  /*5330*/  IMAD.HI.U32 R10, R11, R2, R10 ;  /* 0x000000020b0a7227 */ /* 0x000fc800078e000a */
[----:B------:R-:W-:-:S04]  /*5340*/  IMAD.MOV R2, RZ, RZ, -R13 ;  /* 0x000000ffff027224 */ /* 0x000fc800078e0a0d */
[----:B------:R-:W-:-:S04]  /*5350*/  IMAD R2, R2, R57, RZ ;  /* 0x0000003902027224 */ /* 0x000fc800078e02ff */
[----:B------:R-:W-:Y:S01]  /*5360*/  IMAD.HI.U32 R2, R13, R2, R12 ;  /* 0x000000020d027227 */ /* 0x000fe200078e000c */
[----:B---3--:R-:W-:-:S05]  /*5370*/  IABS R29, R45 ;  /* 0x0000002d001d7213 */ /* 0x008fca0000000000 */
[----:B------:R-:W-:-:S04]  /*5380*/  IMAD.HI.U32 R11, R10, R29, RZ ;  /* 0x0000001d0a0b7227 */ /* 0x000fc800078e00ff */
[----:B------:R-:W-:-:S04]  /*5390*/  IMAD.MOV R11, RZ, RZ, -R11 ;  /* 0x000000ffff0b7224 */ /* 0x000fc800078e0a0b */
[----:B------:R-:W-:Y:S01]  /*53a0*/  IMAD R29, R32, R11, R29 ;  /* 0x0000000b201d7224 */ /* 0x000fe200078e021d */
[----:B--2---:R-:W-:-:S05]  /*53b0*/  IABS R30, R44 ;  /* 0x0000002c001e7213 */ /* 0x004fca0000000000 */
[----:B------:R-:W-:Y:S01]  /*53c0*/  IMAD.HI.U32 R24, R10, R30, RZ ;  /* 0x0000001e0a187227 */ /* 0x000fe200078e00ff */
[----:B------:R-:W-:-:S05]  /*53d0*/  IABS R28, R46 ;  /* 0x0000002e001c7213 */ /* 0x000fca0000000000 */
[----:B------:R-:W-:Y:S01]  /*53e0*/  IMAD.HI.U32 R11, R10, R28, RZ ;  /* 0x0000001c0a0b7227 */ /* 0x000fe200078e00ff */
[----:B----4-:R-:W-:-:S03]  /*53f0*/  IABS R34, R50 ;  /* 0x0000003200227213 */ /* 0x010fc60000000000 */
[----:B------:R-:W-:-:S04]  /*5400*/  IMAD.MOV R11, RZ, RZ, -R11 ;  /* 0x000000ffff0b7224 */ /* 0x000fc800078e0a0b */
[----:B------:R-:W-:Y:S02]  /*5410*/  IMAD R28, R32, R11, R28 ;  /* 0x0000000b201c7224 */ /* 0x000fe400078e021c */
[----:B------:R-:W-:Y:S01]  /*5420*/  IMAD.HI.U32 R11, R10, R34, RZ ;  /* 0x000000220a0b7227 */ /* 0x000fe200078e00ff */
[----:B-----5:R-:W-:-:S03]  /*5430*/  IABS R35, R51 ;  /* 0x0000003300237213 */ /* 0x020fc60000000000 */
[----:B------:R-:W-:-:S04]  /*5440*/  IMAD.MOV R11, RZ, RZ, -R11 ;  /* 0x000000ffff0b7224 */ /* 0x000fc800078e0a0b */
[----:B------:R-:W-:Y:S02]  /*5450*/  IMAD R34, R32, R11, R34 ;  /* 0x0000000b20227224 */ /* 0x000fe400078e0222 */
[----:B------:R-:W-:Y:S01]  /*5460*/  IMAD.HI.U32 R11, R10, R35, RZ ;  /* 0x000000230a0b7227 */ /* 0x000fe200078e00ff */
[----:B------:R-:W-:-:S03]  /*5470*/  IABS R25, R60 ;  /* 0x0000003c00197213 */ /* 0x000fc60000000000 */
[----:B------:R-:W-:-:S04]  /*5480*/  IMAD.MOV R11, RZ, RZ, -R11 ;  /* 0x000000ffff0b7224 */ /* 0x000fc800078e0a0b */
[----:B------:R-:W-:Y:S02]  /*5490*/  IMAD R35, R32, R11, R35 ;  /* 0x0000000b20237224 */ /* 0x000fe400078e0223 */
[----:B------:R-:W-:-:S04]  /*54a0*/  IMAD.HI.U32 R11, R10, R25, RZ ;  /* 0x000000190a0b7227 */ /* 0x000fc800078e00ff */
[----:B------:R-:W-:-:S04]  /*54b0*/  IMAD.MOV R11, RZ, RZ, -R11 ;  /* 0x000000ffff0b7224 */ /* 0x000fc800078e0a0b */
[----:B------:R-:W-:Y:S01]  /*54c0*/  IMAD R25, R32, R11, R25 ;  /* 0x0000000b20197224 */ /* 0x000fe200078e0219 */
[----:B------:R-:W-:Y:S01]  /*54d0*/  IABS R27, R47 ;  /* 0x0000002f001b7213 */ /* 0x000fe20000000000 */
[----:B------:R-:W-:-:S03]  /*54e0*/  IMAD.MOV R24, RZ, RZ, -R24 ;  /* 0x000000ffff187224 */ /* 0x000fc600078e0a18 */
[C---:B------:R-:W-:Y:S01]  /*54f0*/  ISETP.GT.U32.AND P3, PT, R32.reuse, R25, PT ;  /* 0x000000192000720c */ /* 0x040fe20003f64070 */
[C---:B------:R-:W-:Y:S01]  /*5500*/  IMAD R30, R32.reuse, R24, R30 ;  /* 0x00000018201e7224 */ /* 0x040fe200078e021e */
[----:B------:R-:W-:Y:S01]  /*5510*/  ISETP.GT.U32.AND P2, PT, R32, R29, PT ;  /* 0x0000001d2000720c */ /* 0x000fe20003f44070 */
[----:B------:R-:W-:Y:S01]  /*5520*/  IMAD.HI.U32 R24, R10, R27, RZ ;  /* 0x0000001b0a187227 */ /* 0x000fe200078e00ff */
[----:B------:R-:W-:Y:S02]  /*5530*/  IABS R26, R48 ;  /* 0x00000030001a7213 */ /* 0x000fe40000000000 */
[C---:B------:R-:W-:Y:S01]  /*5540*/  ISETP.GT.U32.AND P1, PT, R32.reuse, R30, PT ;  /* 0x0000001e2000720c */ /* 0x040fe20003f24070 */
[----:B------:R-:W-:Y:S01]  /*5550*/  IMAD.MOV R24, RZ, RZ, -R24 ;  /* 0x000000ffff187224 */ /* 0x000fe200078e0a18 */
[----:B------:R-:W-:Y:S01]  /*5560*/  ISETP.GT.U32.AND P4, PT, R32, R28, PT ;  /* 0x0000001c2000720c */ /* 0x000fe20003f84070 */
[----:B------:R-:W-:-:S04]  /*5570*/  IMAD.HI.U32 R13, R10, R26, RZ ;  /* 0x0000001a0a0d7227 */ /* 0x000fc800078e00ff */
[C---:B------:R-:W-:Y:S02]  /*5580*/  IMAD R27, R32.reuse, R24, R27 ;  /* 0x00000018201b7224 */ /* 0x040fe400078e021b */
[--C-:B------:R-:W-:Y:S02]  /*5590*/  @!P3 IMAD.IADD R25, R25, 0x1, -R32.reuse ;  /* 0x000000011919b824 */ /* 0x100fe400078e0a20 */
[----:B------:R-:W-:Y:S01]  /*55a0*/  IMAD.MOV R13, RZ, RZ, -R13 ;  /* 0x000000ffff0d7224 */ /* 0x000fe200078e0a0d */
[C---:B------:R-:W-:Y:S01]  /*55b0*/  ISETP.GT.U32.AND P0, PT, R32.reuse, R27, PT ;  /* 0x0000001b2000720c */ /* 0x040fe20003f04070 */
[----:B------:R-:W-:Y:S01]  /*55c0*/  @!P2 IMAD.IADD R29, R29, 0x1, -R32 ;  /* 0x000000011d1da824 */ /* 0x000fe200078e0a20 */
[C---:B------:R-:W-:Y:S01]  /*55d0*/  ISETP.GT.U32.AND P2, PT, R32.reuse, R25, PT ;  /* 0x000000192000720c */ /* 0x040fe20003f44070 */
[----:B------:R-:W-:Y:S01]  /*55e0*/  IMAD R26, R32, R13, R26 ;  /* 0x0000000d201a7224 */ /* 0x000fe200078e021a */
[----:B------:R-:W-:Y:S01]  /*55f0*/  IABS R36, R52 ;  /* 0x0000003400247213 */ /* 0x000fe20000000000 */
[--C-:B------:R-:W-:Y:S01]  /*5600*/  @!P1 IMAD.IADD R30, R30, 0x1, -R32.reuse ;  /* 0x000000011e1e9824 */ /* 0x100fe200078e0a20 */
[----:B------:R-:W-:Y:S01]  /*5610*/  IABS R33, R49 ;  /* 0x0000003100217213 */ /* 0x000fe20000000000 */
[----:B------:R-:W-:Y:S01]  /*5620*/  @!P4 IMAD.IADD R28, R28, 0x1, -R32 ;  /* 0x000000011c1cc824 */ /* 0x000fe200078e0a20 */
[----:B------:R-:W-:Y:S01]  /*5630*/  ISETP.GT.U32.AND P1, PT, R32, R29, PT ;  /* 0x0000001d2000720c */ /* 0x000fe20003f24070 */
[----:B------:R-:W-:Y:S01]  /*5640*/  IMAD.HI.U32 R38, R10, R36, RZ ;  /* 0x000000240a267227 */ /* 0x000fe200078e00ff */
[----:B------:R-:W-:-:S02]  /*5650*/  ISETP.GT.U32.AND P5, PT, R32, R26, PT ;  /* 0x0000001a2000720c */ /* 0x000fc40003fa4070 */
[----:B------:R-:W-:Y:S01]  /*5660*/  ISETP.GT.U32.AND P6, PT, R32, R28, PT ;  /* 0x0000001c2000720c */ /* 0x000fe20003fc4070 */
[----:B------:R-:W-:Y:S01]  /*5670*/  IMAD.HI.U32 R12, R10, R33, RZ ;  /* 0x000000210a0c7227 */ /* 0x000fe200078e00ff */
[----:B------:R-:W-:-:S03]  /*5680*/  IABS R37, R53 ;  /* 0x0000003500257213 */ /* 0x000fc60000000000 */
[----:B------:R-:W-:Y:S02]  /*5690*/  IMAD.MOV R38, RZ, RZ, -R38 ;  /* 0x000000ffff267224 */ /* 0x000fe400078e0a26 */
[----:B------:R-:W-:Y:S02]  /*56a0*/  IMAD.MOV R12, RZ, RZ, -R12 ;  /* 0x000000ffff0c7224 */ /* 0x000fe400078e0a0c */
[--C-:B------:R-:W-:Y:S02]  /*56b0*/  @!P0 IMAD.IADD R27, R27, 0x1, -R32.reuse ;  /* 0x000000011b1b8824 */ /* 0x100fe400078e0a20 */
[----:B------:R-:W-:Y:S01]  /*56c0*/  @!P2 IMAD.IADD R25, R25, 0x1, -R32 ;  /* 0x000000011919a824 */ /* 0x000fe200078e0a20 */
[C---:B------:R-:W-:Y:S01]  /*56d0*/  ISETP.GT.U32.AND P2, PT, R32.reuse, R34, PT ;  /* 0x000000222000720c */ /* 0x040fe20003f44070 */
[----:B------:R-:W-:Y:S02]  /*56e0*/  IMAD R36, R32, R38, R36 ;  /* 0x0000002620247224 */ /* 0x000fe400078e0224 */
[----:B------:R-:W-:Y:S01]  /*56f0*/  IMAD.HI.U32 R24, R10, R37, RZ ;  /* 0x000000250a187227 */ /* 0x000fe200078e00ff */
[----:B------:R-:W-:-:S03]  /*5700*/  ISETP.GT.U32.AND P3, PT, R32, R30, PT ;  /* 0x0000001e2000720c */ /* 0x000fc60003f64070 */
[C---:B------:R-:W-:Y:S01]  /*5710*/  IMAD R33, R32.reuse, R12, R33 ;  /* 0x0000000c20217224 */ /* 0x040fe200078e0221 */
[C---:B------:R-:W-:Y:S01]  /*5720*/  ISETP.GT.U32.AND P4, PT, R32.reuse, R27, PT ;  /* 0x0000001b2000720c */ /* 0x040fe20003f84070 */
[--C-:B------:R-:W-:Y:S01]  /*5730*/  @!P1 IMAD.IADD R29, R29, 0x1, -R32.reuse ;  /* 0x000000011d1d9824 */ /* 0x100fe200078e0a20 */
[----:B------:R-:W-:Y:S01]  /*5740*/  ISETP.GT.U32.AND P1, PT, R32, R36, PT ;  /* 0x000000242000720c */ /* 0x000fe20003f24070 */
[----:B------:R-:W-:Y:S02]  /*5750*/  @!P5 IMAD.IADD R26, R26, 0x1, -R32 ;  /* 0x000000011a1ad824 */ /* 0x000fe400078e0a20 */
[----:B------:R-:W-:Y:S01]  /*5760*/  IMAD.MOV R24, RZ, RZ, -R24 ;  /* 0x000000ffff187224 */ /* 0x000fe200078e0a18 */
[----:B------:R-:W-:Y:S01]  /*5770*/  ISETP.GT.U32.AND P0, PT, R32, R33, PT ;  /* 0x000000212000720c */ /* 0x000fe20003f04070 */
[--C-:B------:R-:W-:Y:S01]  /*5780*/  @!P6 IMAD.IADD R28, R28, 0x1, -R32.reuse ;  /* 0x000000011c1ce824 */ /* 0x100fe200078e0a20 */
[C---:B------:R-:W-:Y:S01]  /*5790*/  ISETP.GT.U32.AND P6, PT, R32.reuse, R26, PT ;  /* 0x0000001a2000720c */ /* 0x040fe20003fc4070 */
[----:B------:R-:W-:Y:S01]  /*57a0*/  IMAD R37, R32, R24, R37 ;  /* 0x0000001820257224 */ /* 0x000fe200078e0225 */
[----:B------:R-:W-:Y:S01]  /*57b0*/  IABS R13, R54 ;  /* 0x00000036000d7213 */ /* 0x000fe20000000000 */
[----:B------:R-:W-:Y:S01]  /*57c0*/  @!P2 IMAD.IADD R34, R34, 0x1, -R32 ;  /* 0x000000012222a824 */ /* 0x000fe200078e0a20 */
[----:B------:R-:W-:-:S02]  /*57d0*/  ISETP.GE.AND P2, PT, R46, RZ, PT ;  /* 0x000000ff2e00720c */ /* 0x000fc40003f46270 */
[----:B------:R-:W-:Y:S01]  /*57e0*/  ISETP.GT.U32.AND P5, PT, R32, R37, PT ;  /* 0x000000252000720c */ /* 0x000fe20003fa4070 */
[----:B------:R-:W-:Y:S01]  /*57f0*/  IMAD.HI.U32 R12, R10, R13, RZ ;  /* 0x0000000d0a0c7227 */ /* 0x000fe200078e00ff */
[----:B------:R-:W-:-:S03]  /*5800*/  IABS R31, R55 ;  /* 0x00000037001f7213 */ /* 0x000fc60000000000 */
[--C-:B------:R-:W-:Y:S01]  /*5810*/  @!P3 IMAD.IADD R30, R30, 0x1, -R32.reuse ;  /* 0x000000011e1eb824 */ /* 0x100fe200078e0a20 */
[----:B------:R-:W-:Y:S01]  /*5820*/  ISETP.GT.U32.AND P3, PT, R32, R35, PT ;  /* 0x000000232000720c */ /* 0x000fe20003f64070 */
[--C-:B------:R-:W-:Y:S01]  /*5830*/  @!P4 IMAD.IADD R27, R27, 0x1, -R32.reuse ;  /* 0x000000011b1bc824 */ /* 0x100fe200078e0a20 */
[----:B------:R-:W-:Y:S01]  /*5840*/  ISETP.GE.AND P4, PT, R44, RZ, PT ;  /* 0x000000ff2c00720c */ /* 0x000fe20003f86270 */
[----:B------:R-:W-:Y:S01]  /*5850*/  @!P1 IMAD.IADD R36, R36, 0x1, -R32 ;  /* 0x0000000124249824 */ /* 0x000fe200078e0a20 */
[----:B------:R-:W-:Y:S01]  /*5860*/  ISETP.GE.AND P1, PT, R48, RZ, PT ;  /* 0x000000ff3000720c */ /* 0x000fe20003f26270 */
[----:B------:R-:W-:Y:S01]  /*5870*/  IMAD.MOV R12, RZ, RZ, -R12 ;  /* 0x000000ffff0c7224 */ /* 0x000fe200078e0a0c */
[----:B------:R-:W2:Y:S01]  /*5880*/  LDL.LU R44, [R1+0x4ec4] ;  /* 0x004ec400012c7983 */ /* 0x000ea20000300800 */
[----:B------:R-:W-:-:S04]  /*5890*/  IMAD.HI.U32 R24, R10, R31, RZ ;  /* 0x0000001f0a187227 */ /* 0x000fc800078e00ff */
[--C-:B------:R-:W-:Y:S01]  /*58a0*/  @!P0 IMAD.IADD R33, R33, 0x1, -R32.reuse ;  /* 0x0000000121218824 */ /* 0x100fe200078e0a20 */
[----:B------:R-:W-:Y:S01]  /*58b0*/  ISETP.GE.AND P0, PT, R45, RZ, PT ;  /* 0x000000ff2d00720c */ /* 0x000fe20003f06270 */
[----:B------:R-:W-:Y:S01]  /*58c0*/  @!P6 IMAD.IADD R26, R26, 0x1, -R32 ;  /* 0x000000011a1ae824 */ /* 0x000fe200078e0a20 */
[C---:B------:R-:W-:Y:S01]  /*58d0*/  ISETP.GT.U32.AND P6, PT, R32.reuse, R34, PT ;  /* 0x000000222000720c */ /* 0x040fe20003fc4070 */
[C---:B------:R-:W-:Y:S01]  /*58e0*/  IMAD R13, R32.reuse, R12, R13 ;  /* 0x0000000c200d7224 */ /* 0x040fe200078e020d */
[----:B------:R-:W-:Y:S01]  /*58f0*/  IABS R12, R58 ;  /* 0x0000003a000c7213 */ /* 0x000fe20000000000 */
[----:B------:R-:W-:Y:S01]  /*5900*/  IMAD.MOV R24, RZ, RZ, -R24 ;  /* 0x000000ffff187224 */ /* 0x000fe200078e0a18 */
[----:B------:R-:W-:Y:S01]  /*5910*/  IABS R38, R56 ;  /* 0x0000003800267213 */ /* 0x000fe20000000000 */
[----:B------:R-:W-:Y:S01]  /*5920*/  @!P5 IMAD.IADD R37, R37, 0x1, -R32 ;  /* 0x000000012525d824 */ /* 0x000fe200078e0a20 */
[----:B------:R-:W-:Y:S01]  /*5930*/  IABS R11, R59 ;  /* 0x0000003b000b7213 */ /* 0x000fe20000000000 */
[----:B------:R-:W-:Y:S01]  /*5940*/  @!P2 IMAD.MOV R28, RZ, RZ, -R28 ;  /* 0x000000ffff1ca224 */ /* 0x000fe200078e0a1c */
[C---:B------:R-:W-:Y:S01]  /*5950*/  ISETP.GT.U32.AND P2, PT, R32.reuse, R36, PT ;  /* 0x000000242000720c */ /* 0x040fe20003f44070 */
[----:B------:R-:W-:Y:S01]  /*5960*/  IMAD R31, R32, R24, R31 ;  /* 0x00000018201f7224 */ /* 0x000fe200078e021f */
[----:B------:R-:W3:Y:S01]  /*5970*/  LDL.LU R45, [R1+0x4ec0] ;  /* 0x004ec000012d7983 */ /* 0x000ee20000300800 */
[----:B------:R-:W-:-:S03]  /*5980*/  IMAD.HI.U32 R24, R10, R12, RZ ;  /* 0x0000000c0a187227 */ /* 0x000fc600078e00ff */
[----:B------:R-:W4:Y:S01]  /*5990*/  LDL.LU R46, [R1+0x4ebc] ;  /* 0x004ebc00012e7983 */ /* 0x000f220000300800 */
[----:B------:R-:W-:Y:S02]  /*59a0*/  @!P3 IMAD.IADD R35, R35, 0x1, -R32 ;  /* 0x000000012323b824 */ /* 0x000fe400078e0a20 */
[----:B------:R-:W-:Y:S01]  /*59b0*/  @!P4 IMAD.MOV R30, RZ, RZ, -R30 ;  /* 0x000000ffff1ec224 */ /* 0x000fe200078e0a1e */
[----:B------:R-:W-:Y:S01]  /*59c0*/  ISETP.GT.U32.AND P4, PT, R32, R37, PT ;  /* 0x000000252000720c */ /* 0x000fe20003f84070 */
[----:B------:R-:W-:-:S04]  /*59d0*/  IMAD.HI.U32 R39, R10, R38, RZ ;  /* 0x000000260a277227 */ /* 0x000fc800078e00ff */
[----:B------:R-:W-:Y:S01]  /*59e0*/  @!P1 IMAD.MOV R26, RZ, RZ, -R26 ;  /* 0x000000ffff1a9224 */ /* 0x000fe200078e0a1a */
[----:B------:R-:W-:Y:S01]  /*59f0*/  ISETP.GT.U32.AND P1, PT, R32, R13, PT ;  /* 0x0000000d2000720c */ /* 0x000fe20003f24070 */
[----:B------:R-:W-:-:S04]  /*5a00*/  IMAD.HI.U32 R10, R10, R11, RZ ;  /* 0x0000000b0a0a7227 */ /* 0x000fc800078e00ff */
[----:B------:R-:W-:Y:S02]  /*5a10*/  IMAD.MOV R40, RZ, RZ, -R24 ;  /* 0x000000ffff287224 */ /* 0x000fe400078e0a18 */
[----:B------:R-:W-:Y:S01]  /*5a20*/  @!P0 IMAD.MOV R29, RZ, RZ, -R29 ;  /* 0x000000ffff1d8224 */ /* 0x000fe200078e0a1d */
[----:B------:R-:W-:Y:S01]  /*5a30*/  ISETP.GT.U32.AND P0, PT, R32, R35, PT ;  /* 0x000000232000720c */ /* 0x000fe20003f04070 */
[----:B------:R-:W-:Y:S01]  /*5a40*/  @!P6 IMAD.IADD R34, R34, 0x1, -R32 ;  /* 0x000000012222e824 */ /* 0x000fe200078e0a20 */
[----:B------:R-:W-:Y:S01]  /*5a50*/  ISETP.GE.AND P3, PT, R47, RZ, PT ;  /* 0x000000ff2f00720c */ /* 0x000fe20003f66270 */
[C---:B------:R-:W-:Y:S01]  /*5a60*/  IMAD R12, R32.reuse, R40, R12 ;  /* 0x00000028200c7224 */ /* 0x040fe200078e020c */
[----:B------:R-:W-:Y:S01]  /*5a70*/  ISETP.GT.U32.AND P6, PT, R32, R31, PT ;  /* 0x0000001f2000720c */ /* 0x000fe20003fc4070 */
[----:B------:R-:W-:Y:S01]  /*5a80*/  IMAD.MOV R10, RZ, RZ, -R10 ;  /* 0x000000ffff0a7224 */ /* 0x000fe200078e0a0a */
[----:B------:R-:W5:Y:S01]  /*5a90*/  LDL.LU R47, [R1+0x4eb8] ;  /* 0x004eb800012f7983 */ /* 0x000f620000300800 */
[----:B------:R-:W-:-:S02]  /*5aa0*/  IMAD.MOV R39, RZ, RZ, -R39 ;  /* 0x000000ffff277224 */ /* 0x000fc400078e0a27 */
[----:B------:R-:W-:Y:S01]  /*5ab0*/  IMAD R11, R32, R10, R11 ;  /* 0x0000000a200b7224 */ /* 0x000fe200078e020b */
[----:B------:R-:W3:Y:S01]  /*5ac0*/  LDL.LU R48, [R1+0x4eb4] ;  /* 0x004eb40001307983 */ /* 0x000ee20000300800 */
[----:B------:R-:W-:Y:S01]  /*5ad0*/  @!P2 IMAD.IADD R36, R36, 0x1, -R32 ;  /* 0x000000012424a824 */ /* 0x000fe200078e0a20 */
[C---:B------:R-:W-:Y:S01]  /*5ae0*/  ISETP.GT.U32.AND P2, PT, R32.reuse, R12, PT ;  /* 0x0000000c2000720c */ /* 0x040fe20003f44070 */
[C---:B------:R-:W-:Y:S02]  /*5af0*/  IMAD R24, R32.reuse, R39, R38 ;  /* 0x0000002720187224 */ /* 0x040fe400078e0226 */
[--C-:B------:R-:W-:Y:S01]  /*5b00*/  @!P4 IMAD.IADD R37, R37, 0x1, -R32.reuse ;  /* 0x000000012525c824 */ /* 0x100fe200078e0a20 */
[C---:B------:R-:W-:Y:S01]  /*5b10*/  ISETP.GT.U32.AND P4, PT, R32.reuse, R11, PT ;  /* 0x0000000b2000720c */ /* 0x040fe20003f84070 */
[--C-:B------:R-:W-:Y:S02]  /*5b20*/  @!P1 IMAD.IADD R13, R13, 0x1, -R32.reuse ;  /* 0x000000010d0d9824 */ /* 0x100fe400078e0a20 */
[--C-:B------:R-:W-:Y:S01]  /*5b30*/  @!P0 IMAD.IADD R35, R35, 0x1, -R32.reuse ;  /* 0x0000000123238824 */ /* 0x100fe200078e0a20 */
[C---:B------:R-:W-:Y:S01]  /*5b40*/  ISETP.GT.U32.AND P0, PT, R32.reuse, R24, PT ;  /* 0x000000182000720c */ /* 0x040fe20003f04070 */
[----:B------:R-:W-:Y:S01]  /*5b50*/  @!P3 IMAD.MOV R27, RZ, RZ, -R27 ;  /* 0x000000ffff1bb224 */ /* 0x000fe200078e0a1b */
[----:B------:R-:W-:Y:S01]  /*5b60*/  ISETP.GE.AND P3, PT, R49, RZ, PT ;  /* 0x000000ff3100720c */ /* 0x000fe20003f66270 */
[--C-:B------:R-:W-:Y:S01]  /*5b70*/  @!P6 IMAD.IADD R31, R31, 0x1, -R32.reuse ;  /* 0x000000011f1fe824 */ /* 0x100fe200078e0a20 */
[----:B------:R-:W-:Y:S01]  /*5b80*/  ISETP.GT.U32.AND P6, PT, R32, R13, PT ;  /* 0x0000000d2000720c */ /* 0x000fe20003fc4070 */
[----:B------:R-:W3:Y:S01]  /*5b90*/  LDL.LU R49, [R1+0x4eb0] ;  /* 0x004eb00001317983 */ /* 0x000ee20000300800 */
[----:B------:R-:W-:-:S03]  /*5ba0*/  @!P2 IMAD.IADD R12, R12, 0x1, -R32 ;  /* 0x000000010c0ca824 */ /* 0x000fc600078e0a20 */
[--C-:B------:R-:W-:Y:S02]  /*5bb0*/  @!P4 IMAD.IADD R11, R11, 0x1, -R32.reuse ;  /* 0x000000010b0bc824 */ /* 0x100fe400078e0a20 */
[----:B------:R-:W-:Y:S02]  /*5bc0*/  ISETP.GT.U32.AND P4, PT, R32, R12, PT ;  /* 0x0000000c2000720c */ /* 0x000fe40003f84070 */
[--C-:B------:R-:W-:Y:S01]  /*5bd0*/  @!P0 IMAD.IADD R24, R24, 0x1, -R32.reuse ;  /* 0x0000000118188824 */ /* 0x100fe200078e0a20 */
[C---:B------:R-:W-:Y:S02]  /*5be0*/  ISETP.GT.U32.AND P5, PT, R32.reuse, R33, PT ;  /* 0x000000212000720c */ /* 0x040fe40003fa4070 */
[----:B------:R-:W-:Y:S01]  /*5bf0*/  ISETP.GT.U32.AND P0, PT, R32, R31, PT ;  /* 0x0000001f2000720c */ /* 0x000fe20003f04070 */
[----:B------:R-:W-:Y:S01]  /*5c00*/  @!P6 IMAD.IADD R13, R13, 0x1, -R32 ;  /* 0x000000010d0de824 */ /* 0x000fe200078e0a20 */
[----:B------:R-:W-:Y:S02]  /*5c10*/  ISETP.GE.AND P6, PT, R50, RZ, PT ;  /* 0x000000ff3200720c */ /* 0x000fe40003fc6270 */
[----:B------:R-:W3:Y:S01]  /*5c20*/  LDL.LU R50, [R1+0x4eac] ;  /* 0x004eac0001327983 */ /* 0x000ee20000300800 */
[----:B------:R-:W-:-:S03]  /*5c30*/  ISETP.GT.U32.AND P2, PT, R32, R24, PT ;  /* 0x000000182000720c */ /* 0x000fc60003f44070 */
[--C-:B------:R-:W-:Y:S01]  /*5c40*/  @!P4 IMAD.IADD R12, R12, 0x1, -R32.reuse ;  /* 0x000000010c0cc824 */ /* 0x100fe200078e0a20 */
[----:B------:R-:W-:Y:S02]  /*5c50*/  ISETP.GE.AND P4, PT, R53, RZ, PT ;  /* 0x000000ff3500720c */ /* 0x000fe40003f86270 */
[--C-:B------:R-:W-:Y:S02]  /*5c60*/  @!P5 IMAD.IADD R33, R33, 0x1, -R32.reuse ;  /* 0x000000012121d824 */ /* 0x100fe400078e0a20 */
[--C-:B------:R-:W-:Y:S01]  /*5c70*/  @!P0 IMAD.IADD R31, R31, 0x1, -R32.reuse ;  /* 0x000000011f1f8824 */ /* 0x100fe200078e0a20 */
[----:B------:R-:W-:Y:S01]  /*5c80*/  ISETP.GE.AND P0, PT, R51, RZ, PT ;  /* 0x000000ff3300720c */ /* 0x000fe20003f06270 */
[----:B------:R-:W-:Y:S01]  /*5c90*/  @!P3 IMAD.MOV R33, RZ, RZ, -R33 ;  /* 0x000000ffff21b224 */ /* 0x000fe200078e0a21 */
[----:B------:R-:W3:Y:S01]  /*5ca0*/  LDL.LU R51, [R1+0x4ea8] ;  /* 0x004ea80001337983 */ /* 0x000ee20000300800 */
[----:B------:R-:W-:Y:S01]  /*5cb0*/  ISETP.GT.U32.AND P3, PT, R32, R11, PT ;  /* 0x0000000b2000720c */ /* 0x000fe20003f64070 */
[----:B------:R-:W-:Y:S01]  /*5cc0*/  @!P2 IMAD.IADD R24, R24, 0x1, -R32 ;  /* 0x000000011818a824 */ /* 0x000fe200078e0a20 */
[----:B------:R-:W-:-:S02]  /*5cd0*/  ISETP.GE.AND P2, PT, R52, RZ, PT ;  /* 0x000000ff3400720c */ /* 0x000fc40003f46270 */
[----:B------:R-:W-:Y:S02]  /*5ce0*/  ISETP.GE.AND P5, PT, R0, RZ, PT ;  /* 0x000000ff0000720c */ /* 0x000fe40003fa6270 */
[----:B------:R-:W-:Y:S01]  /*5cf0*/  IABS R10, R0 ;  /* 0x00000000000a7213 */ /* 0x000fe20000000000 */
[----:B------:R-:W-:Y:S01]  /*5d00*/  @!P4 IMAD.MOV R37, RZ, RZ, -R37 ;  /* 0x000000ffff25c224 */ /* 0x000fe200078e0a25 */
[----:B------:R-:W-:Y:S01]  /*5d10*/  IABS R0, R3 ;  /* 0x0000000300007213 */ /* 0x000fe20000000000 */
[----:B------:R-:W-:Y:S01]  /*5d20*/  @!P6 IMAD.MOV R34, RZ, RZ, -R34 ;  /* 0x000000ffff22e224 */ /* 0x000fe200078e0a22 */
[----:B------:R-:W-:Y:S01]  /*5d30*/  ISETP.GE.AND P4, PT, R58, RZ, PT ;  /* 0x000000ff3a00720c */ /* 0x000fe20003f86270 */
[----:B------:R-:W-:Y:S01]  /*5d40*/  @!P0 IMAD.MOV R35, RZ, RZ, -R35 ;  /* 0x000000ffff238224 */ /* 0x000fe200078e0a23 */
[----:B------:R-:W-:Y:S02]  /*5d50*/  ISETP.GE.AND P6, PT, R59, RZ, PT ;  /* 0x000000ff3b00720c */ /* 0x000fe40003fc6270 */
[----:B------:R-:W-:Y:S01]  /*5d60*/  ISETP.GE.AND P1, PT, R3, RZ, PT ;  /* 0x000000ff0300720c */ /* 0x000fe20003f26270 */
[----:B------:R-:W-:Y:S01]  /*5d70*/  IMAD.MOV.U32 R3, RZ, RZ, R0 ;  /* 0x000000ffff037224 */ /* 0x000fe200078e0000 */
[----:B------:R-:W-:Y:S01]  /*5d80*/  ISETP.GE.AND P0, PT, R55, RZ, PT ;  /* 0x000000ff3700720c */ /* 0x000fe20003f06270 */
[----:B------:R-:W-:Y:S01]  /*5d90*/  IMAD.HI.U32 R0, R2, R10, RZ ;  /* 0x0000000a02007227 */ /* 0x000fe200078e00ff */
[----:B------:R-:W3:Y:S03]  /*5da0*/  LDL.LU R52, [R1+0x4ea4] ;  /* 0x004ea40001347983 */ /* 0x000ee60000300800 */
[----:B------:R-:W-:Y:S01]  /*5db0*/  @!P3 IMAD.IADD R11, R11, 0x1, -R32 ;  /* 0x000000010b0bb824 */ /* 0x000fe200078e0a20 */
[----:B------:R-:W-:Y:S01]  /*5dc0*/  ISETP.GE.AND P3, PT, R54, RZ, PT ;  /* 0x000000ff3600720c */ /* 0x000fe20003f66270 */
[----:B------:R-:W-:Y:S01]  /*5dd0*/  @!P2 IMAD.MOV R36, RZ, RZ, -R36 ;  /* 0x000000ffff24a224 */ /* 0x000fe200078e0a24 */
[----:B------:R-:W-:Y:S01]  /*5de0*/  ISETP.GE.AND P2, PT, R56, RZ, PT ;  /* 0x000000ff3800720c */ /* 0x000fe20003f46270 */
[----:B------:R-:W-:Y:S01]  /*5df0*/  IMAD.HI.U32 R38, R2, R3, RZ ;  /* 0x0000000302267227 */ /* 0x000fe200078e00ff */
[----:B------:R-:W3:Y:S03]  /*5e00*/  LDL.LU R53, [R1+0x4ea0] ;  /* 0x004ea00001357983 */ /* 0x000ee60000300800 */
[----:B------:R-:W-:Y:S01]  /*5e10*/  IMAD.MOV R0, RZ, RZ, -R0 ;  /* 0x000000ffff007224 */ /* 0x000fe200078e0a00 */
[----:B------:R-:W3:Y:S01]  /*5e20*/  LDL.LU R54, [R1+0x4e9c] ;  /* 0x004e9c0001367983 */ /* 0x000ee20000300800 */
[----:B------:R-:W-:-:S02]  /*5e30*/  IMAD.MOV R38, RZ, RZ, -R38 ;  /* 0x000000ffff267224 */ /* 0x000fc400078e0a26 */
[----:B------:R-:W-:Y:S01]  /*5e40*/  IMAD R10, R57, R0, R10 ;  /* 0x00000000390a7224 */ /* 0x000fe200078e020a */
[----:B------:R-:W-:Y:S01]  /*5e50*/  IABS R0, R4 ;  /* 0x0000000400007213 */ /* 0x000fe20000000000 */
[----:B------:R-:W-:Y:S01]  /*5e60*/  @!P4 IMAD.MOV R12, RZ, RZ, -R12 ;  /* 0x000000ffff0cc224 */ /* 0x000fe200078e0a0c */
[----:B------:R-:W-:Y:S01]  /*5e70*/  ISETP.GE.AND P4, PT, R4, RZ, PT ;  /* 0x000000ff0400720c */ /* 0x000fe20003f86270 */
[----:B------:R-:W-:Y:S01]  /*5e80*/  @!P6 IMAD.MOV R11, RZ, RZ, -R11 ;  /* 0x000000ffff0be224 */ /* 0x000fe200078e0a0b */
[----:B------:R-:W-:Y:S01]  /*5e90*/  ISETP.NE.AND P6, PT, R61, RZ, PT ;  /* 0x000000ff3d00720c */ /* 0x000fe20003fc5270 */
[C---:B------:R-:W-:Y:S01]  /*5ea0*/  IMAD R3, R57.reuse, R38, R3 ;  /* 0x0000002639037224 */ /* 0x040fe200078e0203 */
[----:B------:R-:W-:Y:S01]  /*5eb0*/  LOP3.LUT R4, RZ, R61, RZ, 0x33, !PT ;  /* 0x0000003dff047212 */ /* 0x000fe200078e33ff */
[----:B------:R-:W-:Y:S01]  /*5ec0*/  IMAD.MOV.U32 R32, RZ, RZ, R13 ;  /* 0x000000ffff207224 */ /* 0x000fe200078e000d */
[----:B------:R-:W3:Y:S01]  /*5ed0*/  LDL.LU R55, [R1+0x4e98] ;  /* 0x004e980001377983 */ /* 0x000ee20000300800 */
[----:B------:R-:W-:Y:S01]  /*5ee0*/  @!P0 IMAD.MOV R31, RZ, RZ, -R31 ;  /* 0x000000ffff1f8224 */ /* 0x000fe200078e0a1f */
[C---:B------:R-:W-:Y:S01]  /*5ef0*/  ISETP.GT.U32.AND P0, PT, R57.reuse, R10, PT ;  /* 0x0000000a3900720c */ /* 0x040fe20003f04070 */
[----:B------:R-:W-:Y:S01]  /*5f00*/  @!P3 IMAD.MOV R32, RZ, RZ, -R32 ;  /* 0x000000ffff20b224 */ /* 0x000fe200078e0a20 */
[C---:B------:R-:W-:Y:S01]  /*5f10*/  SEL R38, R4.reuse, R30, !P6 ;  /* 0x0000001e04267207 */ /* 0x040fe20007000000 */
[----:B------:R-:W3:Y:S01]  /*5f20*/  LDL.LU R56, [R1+0x4e94] ;  /* 0x004e940001387983 */ /* 0x000ee20000300800 */
[C---:B------:R-:W-:Y:S01]  /*5f30*/  SEL R30, R4.reuse, R29, !P6 ;  /* 0x0000001d041e7207 */ /* 0x040fe20007000000 */
[----:B------:R-:W-:Y:S01]  /*5f40*/  @!P2 IMAD.MOV R24, RZ, RZ, -R24 ;  /* 0x000000ffff18a224 */ /* 0x000fe200078e0a18 */
[----:B------:R-:W-:Y:S01]  /*5f50*/  ISETP.GT.U32.AND P3, PT, R57, R3, PT ;  /* 0x000000033900720c */ /* 0x000fe20003f64070 */
[----:B------:R-:W3:Y:S01]  /*5f60*/  LDL.LU R58, [R1+0x4e90] ;  /* 0x004e9000013a7983 */ /* 0x000ee20000300800 */
[----:B------:R-:W-:-:S02]  /*5f70*/  SEL R29, R4, R28, !P6 ;  /* 0x0000001c041d7207 */ /* 0x000fc40007000000 */
[----:B------:R-:W-:Y:S01]  /*5f80*/  ISETP.GE.AND P2, PT, R60, RZ, PT ;  /* 0x000000ff3c00720c */ /* 0x000fe20003f46270 */
[----:B------:R-:W3:Y:S01]  /*5f90*/  LDL.LU R59, [R1+0x4e8c] ;  /* 0x004e8c00013b7983 */ /* 0x000ee20000300800 */
[C---:B------:R-:W-:Y:S02]  /*5fa0*/  SEL R28, R4.reuse, R27, !P6 ;  /* 0x0000001b041c7207 */ /* 0x040fe40007000000 */
[C---:B------:R-:W-:Y:S01]  /*5fb0*/  SEL R27, R4.reuse, R26, !P6 ;  /* 0x0000001a041b7207 */ /* 0x040fe20007000000 */
[----:B------:R-:W3:Y:S01]  /*5fc0*/  LDL.LU R60, [R1+0x4e88] ;  /* 0x004e8800013c7983 */ /* 0x000ee20000300800 */
[----:B------:R-:W-:-:S03]  /*5fd0*/  SEL R26, R4, R33, !P6 ;  /* 0x00000021041a7207 */ /* 0x000fc60007000000 */
[----:B------:R-:W-:Y:S04]  /*5fe0*/  STL [R1+0x154], R38 ;  /* 0x0001542601007387 */ /* 0x000fe80000100800 */
[----:B------:R-:W-:Y:S04]  /*5ff0*/  STL [R1+0x150], R30 ;  /* 0x0001501e01007387 */ /* 0x000fe80000100800 */
[----:B------:R-:W-:Y:S01]  /*6000*/  STL [R1+0x14c], R29 ;  /* 0x00014c1d01007387 */ /* 0x000fe20000100800 */
[----:B------:R-:W-:-:S03]  /*6010*/  IMAD.HI.U32 R13, R2, R0, RZ ;  /* 0x00000000020d7227 */ /* 0x000fc600078e00ff */
[----:B------:R0:W-:Y:S01]  /*6020*/  STL [R1+0x148], R28 ;  /* 0x0001481c01007387 */ /* 0x0001e20000100800 */
[----:B------:R-:W-:-:S03]  /*6030*/  @!P0 IMAD.IADD R10, R10, 0x1, -R57 ;  /* 0x000000010a0a8824 */ /* 0x000fc600078e0a39 */
[----:B------:R1:W-:Y:S04]  /*6040*/  STL [R1+0x144], R27 ;  /* 0x0001441b01007387 */ /* 0x0003e80000100800 */
[----:B------:R1:W-:Y:S01]  /*6050*/  STL [R1+0x140], R26 ;  /* 0x0001401a01007387 */ /* 0x0003e20000100800 */
[C---:B0-----:R-:W-:Y:S02]  /*6060*/  SEL R28, R4.reuse, R34, !P6 ;  /* 0x00000022041c7207 */ /* 0x041fe40007000000 */
[----:B-1----:R-:W-:-:S03]  /*6070*/  SEL R27, R4, R35, !P6 ;  /* 0x00000023041b7207 */ /* 0x002fc60007000000 */
[----:B------:R0:W-:Y:S01]  /*6080*/  STL [R1+0x13c], R28 ;  /* 0x00013c1c01007387 */ /* 0x0001e20000100800 */
[C---:B------:R-:W-:Y:S01]  /*6090*/  SEL R26, R4.reuse, R36, !P6 ;  /* 0x00000024041a7207 */ /* 0x040fe20007000000 */
[----:B------:R-:W-:Y:S02]  /*60a0*/  IMAD.MOV R13, RZ, RZ, -R13 ;  /* 0x000000ffff0d7224 */ /* 0x000fe400078e0a0d */
[----:B------:R1:W-:Y:S01]  /*60b0*/  STL [R1+0x138], R27 ;  /* 0x0001381b01007387 */ /* 0x0003e20000100800 */
[----:B------:R-:W-:Y:S01]  /*60c0*/  @!P3 IMAD.IADD R3, R3, 0x1, -R57 ;  /* 0x000000010303b824 */ /* 0x000fe200078e0a39 */
[C---:B------:R-:W-:Y:S01]  /*60d0*/  ISETP.GT.U32.AND P3, PT, R57.reuse, R10, PT ;  /* 0x0000000a3900720c */ /* 0x040fe20003f64070 */
[----:B------:R-:W-:Y:S01]  /*60e0*/  @!P2 IMAD.MOV R25, RZ, RZ, -R25 ;  /* 0x000000ffff19a224 */ /* 0x000fe200078e0a19 */
[----:B------:R1:W-:Y:S01]  /*60f0*/  STL [R1+0x134], R26 ;  /* 0x0001341a01007387 */ /* 0x0003e20000100800 */
[C---:B0-----:R-:W-:Y:S01]  /*6100*/  SEL R28, R4.reuse, R37, !P6 ;  /* 0x00000025041c7207 */ /* 0x041fe20007000000 */
[----:B------:R-:W-:Y:S01]  /*6110*/  IMAD R0, R57, R13, R0 ;  /* 0x0000000d39007224 */ /* 0x000fe200078e0200 */
[----:B------:R-:W-:-:S02]  /*6120*/  SEL R24, R4, R24, !P6 ;  /* 0x0000001804187207 */ /* 0x000fc40007000000 */
[C---:B-1----:R-:W-:Y:S01]  /*6130*/  SEL R27, R4.reuse, R32, !P6 ;  /* 0x00000020041b7207 */ /* 0x042fe20007000000 */
[----:B------:R-:W-:Y:S01]  /*6140*/  STL [R1+0x118], R28 ;  /* 0x0001181c01007387 */ /* 0x000fe20000100800 */
[C---:B------:R-:W-:Y:S02]  /*6150*/  SEL R12, R4.reuse, R12, !P6 ;  /* 0x0000000c040c7207 */ /* 0x040fe40007000000 */
[C---:B------:R-:W-:Y:S01]  /*6160*/  SEL R26, R4.reuse, R31, !P6 ;  /* 0x0000001f041a7207 */ /* 0x040fe20007000000 */
[----:B------:R-:W-:Y:S01]  /*6170*/  STL [R1+0x11c], R27 ;  /* 0x00011c1b01007387 */ /* 0x000fe20000100800 */
[----:B------:R-:W-:Y:S02]  /*6180*/  SEL R11, R4, R11, !P6 ;  /* 0x0000000b040b7207 */ /* 0x000fe40007000000 */
[----:B------:R-:W-:Y:S01]  /*6190*/  ISETP.GE.AND P0, PT, R5, RZ, PT ;  /* 0x000000ff0500720c */ /* 0x000fe20003f06270 */
[----:B------:R-:W-:Y:S01]  /*61a0*/  STL [R1+0x120], R26 ;  /* 0x0001201a01007387 */ /* 0x000fe20000100800 */
[----:B------:R-:W-:-:S02]  /*61b0*/  IABS R13, R5 ;  /* 0x00000005000d7213 */ /* 0x000fc40000000000 */
[----:B------:R-:W-:Y:S01]  /*61c0*/  SEL R4, R4, R25, !P6 ;  /* 0x0000001904047207 */ /* 0x000fe20007000000 */
[----:B------:R-:W-:Y:S01]  /*61d0*/  STL [R1+0x124], R24 ;  /* 0x0001241801007387 */ /* 0x000fe20000100800 */
[----:B------:R-:W-:Y:S02]  /*61e0*/  IABS R5, R6 ;  /* 0x0000000600057213 */ /* 0x000fe40000000000 */
[C---:B------:R-:W-:Y:S01]  /*61f0*/  ISETP.GT.U32.AND P2, PT, R57.reuse, R3, PT ;  /* 0x000000033900720c */ /* 0x040fe20003f44070 */
[----:B------:R-:W-:Y:S01]  /*6200*/  STL [R1+0x128], R12 ;  /* 0x0001280c01007387 */ /* 0x000fe20000100800 */
[----:B------:R-:W-:-:S03]  /*6210*/  ISETP.GT.U32.AND P6, PT, R57, R0, PT ;  /* 0x000000003900720c */ /* 0x000fc60003fc4070 */
[----:B------:R0:W-:Y:S01]  /*6220*/  STL [R1+0x12c], R11 ;  /* 0x00012c0b01007387 */ /* 0x0001e20000100800 */
[----:B------:R-:W-:-:S03]  /*6230*/  @!P3 IMAD.IADD R10, R10, 0x1, -R57 ;  /* 0x000000010a0ab824 */ /* 0x000fc600078e0a39 */
[----:B------:R1:W-:Y:S01]  /*6240*/  STL [R1+0x130], R4 ;  /* 0x0001300401007387 */ /* 0x0003e20000100800 */
[----:B------:R-:W-:Y:S01]  /*6250*/  ISETP.GE.AND P3, PT, R6, RZ, PT ;  /* 0x000000ff0600720c */ /* 0x000fe20003f66270 */
[----:B0-----:R-:W-:Y:S02]  /*6260*/  IMAD.MOV.U32 R11, RZ, RZ, R5 ;  /* 0x000000ffff0b7224 */ /* 0x001fe400078e0005 */
[----:B-1----:R-:W-:-:S04]  /*6270*/  IMAD.HI.U32 R4, R2, R13, RZ ;  /* 0x0000000d02047227 */ /* 0x002fc800078e00ff */
[----:B------:R-:W-:-:S04]  /*6280*/  IMAD.HI.U32 R6, R2, R11, RZ ;  /* 0x0000000b02067227 */ /* 0x000fc800078e00ff */
[----:B------:R-:W-:Y:S02]  /*6290*/  IMAD.MOV R4, RZ, RZ, -R4 ;  /* 0x000000ffff047224 */ /* 0x000fe400078e0a04 */
[----:B------:R-:W-:Y:S02]  /*62a0*/  @!P2 IMAD.IADD R3, R3, 0x1, -R57 ;  /* 0x000000010303a824 */ /* 0x000fe400078e0a39 */
[----:B------:R-:W-:Y:S02]  /*62b0*/  IMAD.MOV R6, RZ, RZ, -R6 ;  /* 0x000000ffff067224 */ /* 0x000fe400078e0a06 */
[----:B------:R-:W-:Y:S02]  /*62c0*/  IMAD R13, R57, R4, R13 ;  /* 0x00000004390d7224 */ /* 0x000fe400078e020d */
[----:B------:R-:W-:Y:S01]  /*62d0*/  IMAD.MOV.U32 R24, RZ, RZ, R10 ;  /* 0x000000ffff187224 */ /* 0x000fe200078e000a */
[----:B------:R-:W-:Y:S01]  /*62e0*/  IABS R61, R7 ;  /* 0x00000007003d7213 */ /* 0x000fe20000000000 */
[----:B------:R-:W-:-:S02]  /*62f0*/  @!P6 IMAD.IADD R0, R0, 0x1, -R57 ;  /* 0x000000010000e824 */ /* 0x000fc400078e0a39 */
[C---:B------:R-:W-:Y:S02]  /*6300*/  IMAD R11, R57.reuse, R6, R11 ;  /* 0x00000006390b7224 */ /* 0x040fe400078e020b */
[----:B------:R-:W-:Y:S02]  /*6310*/  IMAD.MOV.U32 R12, RZ, RZ, R3 ;  /* 0x000000ffff0c7224 */ /* 0x000fe400078e0003 */
[----:B------:R-:W-:Y:S01]  /*6320*/  @!P5 IMAD.MOV R24, RZ, RZ, -R24 ;  /* 0x000000ffff18d224 */ /* 0x000fe200078e0a18 */
[----:B------:R-:W-:Y:S01]  /*6330*/  ISETP.GT.U32.AND P5, PT, R57, R13, PT ;  /* 0x0000000d3900720c */ /* 0x000fe20003fa4070 */
[----:B------:R-:W-:Y:S01]  /*6340*/  @!P1 IMAD.MOV R12, RZ, RZ, -R12 ;  /* 0x000000ffff0c9224 */ /* 0x000fe200078e0a0c */
[----:B------:R-:W-:Y:S01]  /*6350*/  ISETP.GE.AND P2, PT, R7, RZ, PT ;  /* 0x000000ff0700720c */ /* 0x000fe20003f46270 */
[----:B------:R-:W-:Y:S01]  /*6360*/  IMAD.HI.U32 R7, R2, R61, RZ ;  /* 0x0000003d02077227 */ /* 0x000fe200078e00ff */
[C---:B------:R-:W-:Y:S02]  /*6370*/  ISETP.GT.U32.AND P6, PT, R57.reuse, R0, PT ;  /* 0x000000003900720c */ /* 0x040fe40003fc4070 */
[----:B------:R-:W-:Y:S01]  /*6380*/  ISETP.GT.U32.AND P1, PT, R57, R11, PT ;  /* 0x0000000b3900720c */ /* 0x000fe20003f24070 */
[----:B------:R-:W-:Y:S01]  /*6390*/  IMAD.MOV R4, RZ, RZ, -R7 ;  /* 0x000000ffff047224 */ /* 0x000fe200078e0a07 */
[----:B------:R-:W-:-:S03]  /*63a0*/  IABS R5, R8 ;  /* 0x0000000800057213 */ /* 0x000fc60000000000 */
[----:B------:R-:W-:Y:S02]  /*63b0*/  IMAD R61, R57, R4, R61 ;  /* 0x00000004393d7224 */ /* 0x000fe400078e023d */
[----:B------:R-:W-:-:S04]  /*63c0*/  IMAD.HI.U32 R6, R2, R5, RZ ;  /* 0x0000000502067227 */ /* 0x000fc800078e00ff */
[--C-:B------:R-:W-:Y:S02]  /*63d0*/  @!P5 IMAD.IADD R13, R13, 0x1, -R57.reuse ;  /* 0x000000010d0dd824 */ /* 0x100fe400078e0a39 */
[--C-:B------:R-:W-:Y:S01]  /*63e0*/  @!P6 IMAD.IADD R0, R0, 0x1, -R57.reuse ;  /* 0x000000010000e824 */ /* 0x100fe200078e0a39 */
[----:B------:R-:W-:Y:S01]  /*63f0*/  ISETP.GT.U32.AND P6, PT, R57, R61, PT ;  /* 0x0000003d3900720c */ /* 0x000fe20003fc4070 */
[----:B------:R-:W-:Y:S02]  /*6400*/  IMAD.MOV R3, RZ, RZ, -R6 ;  /* 0x000000ffff037224 */ /* 0x000fe400078e0a06 */
[----:B------:R-:W-:Y:S01]  /*6410*/  @!P1 IMAD.IADD R11, R11, 0x1, -R57 ;  /* 0x000000010b0b9824 */ /* 0x000fe200078e0a39 */
[C---:B------:R-:W-:Y:S01]  /*6420*/  ISETP.GT.U32.AND P1, PT, R57.reuse, R13, PT ;  /* 0x0000000d3900720c */ /* 0x040fe20003f24070 */
[----:B------:R-:W-:Y:S01]  /*6430*/  STL [R1+0x14], R24 ;  /* 0x0000141801007387 */ /* 0x000fe20000100800 */
[----:B------:R-:W-:-:S03]  /*6440*/  IMAD R3, R57, R3, R5 ;  /* 0x0000000339037224 */ /* 0x000fc600078e0205 */
[----:B------:R0:W-:Y:S02]  /*6450*/  STL [R1+0x10], R12 ;  /* 0x0000100c01007387 */ /* 0x0001e40000100800 */
[----:B------:R-:W-:Y:S01]  /*6460*/  ISETP.GT.U32.AND P5, PT, R57, R3, PT ;  /* 0x000000033900720c */ /* 0x000fe20003fa4070 */
[----:B0-----:R-:W-:-:S04]  /*6470*/  IMAD.MOV.U32 R12, RZ, RZ, R0 ;  /* 0x000000ffff0c7224 */ /* 0x001fc800078e0000 */
[----:B------:R-:W-:Y:S02]  /*6480*/  @!P4 IMAD.MOV R12, RZ, RZ, -R12 ;  /* 0x000000ffff0cc224 */ /* 0x000fe400078e0a0c */
[--C-:B------:R-:W-:Y:S02]  /*6490*/  @!P6 IMAD.IADD R61, R61, 0x1, -R57.reuse ;  /* 0x000000013d3de824 */ /* 0x100fe400078e0a39 */
[----:B------:R-:W-:Y:S01]  /*64a0*/  @!P1 IMAD.IADD R13, R13, 0x1, -R57 ;  /* 0x000000010d0d9824 */ /* 0x000fe200078e0a39 */
[----:B------:R0:W-:Y:S04]  /*64b0*/  STL [R1+0xc], R12 ;  /* 0x00000c0c01007387 */ /* 0x0001e80000100800 */
[----:B------:R-:W3:Y:S01]  /*64c0*/  LDL.LU R38, [R1] ;  /* 0x0000000001267983 */ /* 0x000ee20000300800 */
[----:B------:R-:W-:Y:S01]  /*64d0*/  ISETP.GT.U32.AND P6, PT, R57, R61, PT ;  /* 0x0000003d3900720c */ /* 0x000fe20003fc4070 */
[----:B------:R-:W-:Y:S01]  /*64e0*/  IMAD.MOV.U32 R24, RZ, RZ, R13 ;  /* 0x000000ffff187224 */ /* 0x000fe200078e000d */
[----:B------:R-:W-:-:S02]  /*64f0*/  IABS R4, R9 ;  /* 0x0000000900047213 */ /* 0x000fc40000000000 */
[----:B------:R-:W-:Y:S02]  /*6500*/  IABS R6, R14 ;  /* 0x0000000e00067213 */ /* 0x000fe40000000000 */
[----:B------:R-:W-:Y:S01]  /*6510*/  ISETP.GT.U32.AND P4, PT, R57, R11, PT ;  /* 0x0000000b3900720c */ /* 0x000fe20003f84070 */
[----:B------:R-:W-:Y:S02]  /*6520*/  @!P5 IMAD.IADD R3, R3, 0x1, -R57 ;  /* 0x000000010303d824 */ /* 0x000fe400078e0a39 */
[----:B------:R-:W-:Y:S02]  /*6530*/  @!P0 IMAD.MOV R24, RZ, RZ, -R24 ;  /* 0x000000ffff188224 */ /* 0x000fe400078e0a18 */
[----:B------:R-:W-:Y:S02]  /*6540*/  IMAD.MOV.U32 R5, RZ, RZ, R6 ;  /* 0x000000ffff057224 */ /* 0x000fe400078e0006 */
[C---:B------:R-:W-:Y:S01]  /*6550*/  IMAD.HI.U32 R7, R2.reuse, R4, RZ ;  /* 0x0000000402077227 */ /* 0x040fe200078e00ff */
[----:B------:R-:W-:Y:S01]  /*6560*/  ISETP.GT.U32.AND P5, PT, R57, R3, PT ;  /* 0x000000033900720c */ /* 0x000fe20003fa4070 */
[----:B------:R-:W-:Y:S02]  /*6570*/  STL [R1+0x8], R24 ;  /* 0x0000081801007387 */ /* 0x000fe40000100800 */
[----:B------:R-:W-:-:S02]  /*6580*/  IMAD.HI.U32 R10, R2, R5, RZ ;  /* 0x00000005020a7227 */ /* 0x000fc400078e00ff */
[----:B------:R-:W3:Y:S02]  /*6590*/  LDL.LU R40, [R1+0x18] ;  /* 0x0000180001287983 */ /* 0x000ee40000300800 */
[----:B------:R-:W-:Y:S02]  /*65a0*/  IMAD.MOV R7, RZ, RZ, -R7 ;  /* 0x000000ffff077224 */ /* 0x000fe400078e0a07 */
[--C-:B------:R-:W-:Y:S01]  /*65b0*/  @!P6 IMAD.IADD R61, R61, 0x1, -R57.reuse ;  /* 0x000000013d3de824 */ /* 0x100fe200078e0a39 */
[----:B------:R-:W-:Y:S01]  /*65c0*/  ISETP.GE.AND P6, PT, R8, RZ, PT ;  /* 0x000000ff0800720c */ /* 0x000fe20003fc6270 */
[----:B------:R-:W-:Y:S01]  /*65d0*/  IMAD.MOV R0, RZ, RZ, -R10 ;  /* 0x000000ffff007224 */ /* 0x000fe200078e0a0a */
[----:B------:R-:W-:Y:S01]  /*65e0*/  IABS R6, R15 ;  /* 0x0000000f00067213 */ /* 0x000fe20000000000 */
[----:B------:R-:W-:Y:S01]  /*65f0*/  IMAD R4, R57, R7, R4 ;  /* 0x0000000739047224 */ /* 0x000fe200078e0204 */
[----:B------:R-:W3:Y:S01]  /*6600*/  LDL.LU R39, [R1+0x1c] ;  /* 0x00001c0001277983 */ /* 0x000ee20000300800 */
[----:B------:R-:W-:-:S02]  /*6610*/  @!P4 IMAD.IADD R11, R11, 0x1, -R57 ;  /* 0x000000010b0bc824 */ /* 0x000fc400078e0a39 */
[C---:B------:R-:W-:Y:S01]  /*6620*/  IMAD R5, R57.reuse, R0, R5 ;  /* 0x0000000039057224 */ /* 0x040fe200078e0205 */
[----:B------:R-:W-:Y:S01]  /*6630*/  ISETP.GT.U32.AND P1, PT, R57, R4, PT ;  /* 0x000000043900720c */ /* 0x000fe20003f24070 */
[----:B------:R-:W-:-:S04]  /*6640*/  IMAD.HI.U32 R0, R2, R6, RZ ;  /* 0x0000000602007227 */ /* 0x000fc800078e00ff */
[----:B0-----:R-:W-:Y:S02]  /*6650*/  IMAD.MOV.U32 R12, RZ, RZ, R11 ;  /* 0x000000ffff0c7224 */ /* 0x001fe400078e000b */
[----:B------:R-:W-:Y:S02]  /*6660*/  @!P5 IMAD.IADD R3, R3, 0x1, -R57 ;  /* 0x000000010303d824 */ /* 0x000fe400078e0a39 */
[----:B------:R-:W-:Y:S02]  /*6670*/  IMAD.MOV R0, RZ, RZ, -R0 ;  /* 0x000000ffff007224 */ /* 0x000fe400078e0a00 */
[----:B------:R-:W-:Y:S02]  /*6680*/  @!P3 IMAD.MOV R12, RZ, RZ, -R12 ;  /* 0x000000ffff0cb224 */ /* 0x000fe400078e0a0c */
[----:B------:R-:W-:Y:S02]  /*6690*/  @!P2 IMAD.MOV R61, RZ, RZ, -R61 ;  /* 0x000000ffff3da224 */ /* 0x000fe400078e0a3d */
[----:B------:R-:W-:Y:S01]  /*66a0*/  @!P6 IMAD.MOV R3, RZ, RZ, -R3 ;  /* 0x000000ffff03e224 */ /* 0x000fe200078e0a03 */
[C---:B------:R-:W-:Y:S01]  /*66b0*/  ISETP.GT.U32.AND P4, PT, R57.reuse, R5, PT ;  /* 0x000000053900720c */ /* 0x040fe20003f84070 */
[----:B------:R-:W-:Y:S01]  /*66c0*/  IMAD R6, R57, R0, R6 ;  /* 0x0000000039067224 */ /* 0x000fe200078e0206 */
[----:B------:R-:W-:Y:S01]  /*66d0*/  STL [R1+0x4], R12 ;  /* 0x0000040c01007387 */ /* 0x000fe20000100800 */
[----:B------:R-:W-:-:S03]  /*66e0*/  IABS R7, R16 ;  /* 0x0000001000077213 */ /* 0x000fc60000000000 */
[----:B------:R0:W-:Y:S01]  /*66f0*/  STL [R1+0x4e44], R61 ;  /* 0x004e443d01007387 */ /* 0x0001e20000100800 */
[C---:B------:R-:W-:Y:S01]  /*6700*/  ISETP.GT.U32.AND P5, PT, R57.reuse, R6, PT ;  /* 0x000000063900720c */ /* 0x040fe20003fa4070 */
[----:B------:R-:W-:Y:S02]  /*6710*/  @!P1 IMAD.IADD R4, R4, 0x1, -R57 ;  /* 0x0000000104049824 */ /* 0x000fe400078e0a39 */
[----:B0-----:R-:W3:Y:S04]  /*6720*/  LDL.LU R61, [R1+0x34] ;  /* 0x00003400013d7983 */ /* 0x001ee80000300800 */
[----:B------:R0:W-:Y:S01]  /*6730*/  STL [R1+0x4e48], R3 ;  /* 0x004e480301007387 */ /* 0x0001e20000100800 */
[----:B------:R-:W-:Y:S01]  /*6740*/  IMAD.HI.U32 R10, R2, R7, RZ ;  /* 0x00000007020a7227 */ /* 0x000fe200078e00ff */
[----:B------:R-:W-:-:S02]  /*6750*/  ISETP.GT.U32.AND P0, PT, R57, R4, PT ;  /* 0x000000043900720c */ /* 0x000fc40003f04070 */
[----:B0-----:R-:W3:Y:S01]  /*6760*/  LDL.LU R3, [R1+0x24] ;  /* 0x0000240001037983 */ /* 0x001ee20000300800 */
[----:B------:R-:W-:Y:S01]  /*6770*/  IABS R0, R18 ;  /* 0x0000001200007213 */ /* 0x000fe20000000000 */
[----:B------:R-:W-:Y:S01]  /*6780*/  IMAD.MOV R10, RZ, RZ, -R10 ;  /* 0x000000ffff0a7224 */ /* 0x000fe200078e0a0a */
[----:B------:R-:W-:Y:S01]  /*6790*/  ISETP.GE.AND P1, PT, R9, RZ, PT ;  /* 0x000000ff0900720c */ /* 0x000fe20003f26270 */
[----:B------:R-:W-:Y:S01]  /*67a0*/  @!P4 IMAD.IADD R5, R5, 0x1, -R57 ;  /* 0x000000010505c824 */ /* 0x000fe200078e0a39 */
[----:B------:R-:W-:Y:S01]  /*67b0*/  IABS R8, R17 ;  /* 0x0000001100087213 */ /* 0x000fe20000000000 */
[C---:B------:R-:W-:Y:S02]  /*67c0*/  IMAD R7, R57.reuse, R10, R7 ;  /* 0x0000000a39077224 */ /* 0x040fe400078e0207 */
[----:B------:R-:W-:Y:S01]  /*67d0*/  @!P5 IMAD.IADD R6, R6, 0x1, -R57 ;  /* 0x000000010606d824 */ /* 0x000fe200078e0a39 */
[----:B------:R-:W-:Y:S01]  /*67e0*/  ISETP.GT.U32.AND P5, PT, R57, R5, PT ;  /* 0x000000053900720c */ /* 0x000fe20003fa4070 */
[----:B------:R-:W-:-:S02]  /*67f0*/  IMAD.MOV.U32 R9, RZ, RZ, R0 ;  /* 0x000000ffff097224 */ /* 0x000fc400078e0000 */
[----:B------:R-:W-:Y:S01]  /*6800*/  IMAD.HI.U32 R0, R2, R8, RZ ;  /* 0x0000000802007227 */ /* 0x000fe200078e00ff */
[----:B------:R-:W-:-:S03]  /*6810*/  ISETP.GT.U32.AND P6, PT, R57, R7, PT ;  /* 0x000000073900720c */ /* 0x000fc60003fc4070 */
[----:B------:R-:W-:Y:S02]  /*6820*/  @!P0 IMAD.IADD R4, R4, 0x1, -R57 ;  /* 0x0000000104048824 */ /* 0x000fe400078e0a39 */
[----:B------:R-:W-:-:S04]  /*6830*/  IMAD.HI.U32 R10, R2, R9, RZ ;  /* 0x00000009020a7227 */ /* 0x000fc800078e00ff */
[----:B------:R-:W-:Y:S02]  /*6840*/  IMAD.MOV R0, RZ, RZ, -R0 ;  /* 0x000000ffff007224 */ /* 0x000fe400078e0a00 */
[----:B------:R-:W-:Y:S02]  /*6850*/  @!P1 IMAD.MOV R4, RZ, RZ, -R4 ;  /* 0x000000ffff049224 */ /* 0x000fe400078e0a04 */
[----:B------:R-:W-:Y:S02]  /*6860*/  IMAD.MOV R10, RZ, RZ, -R10 ;  /* 0x000000ffff0a7224 */ /* 0x000fe400078e0a0a */
[C---:B------:R-:W-:Y:S01]  /*6870*/  IMAD R8, R57.reuse, R0, R8 ;  /* 0x0000000039087224 */ /* 0x040fe200078e0208 */
[----:B------:R0:W-:Y:S01]  /*6880*/  STL [R1+0x4e4c], R4 ;  /* 0x004e4c0401007387 */ /* 0x0001e20000100800 */
[----:B------:R-:W-:Y:S02]  /*6890*/  IMAD R9, R57, R10, R9 ;  /* 0x0000000a39097224 */ /* 0x000fe400078e0209 */
[--C-:B------:R-:W-:Y:S01]  /*68a0*/  @!P5 IMAD.IADD R5, R5, 0x1, -R57.reuse ;  /* 0x000000010505d824 */ /* 0x100fe200078e0a39 */
[----:B------:R-:W-:Y:S01]  /*68b0*/  ISETP.GT.U32.AND P5, PT, R57, R8, PT ;  /* 0x000000083900720c */ /* 0x000fe20003fa4070 */
[----:B------:R-:W-:Y:S01]  /*68c0*/  @!P6 IMAD.IADD R7, R7, 0x1, -R57 ;  /* 0x000000010707e824 */ /* 0x000fe200078e0a39 */
[----:B------:R-:W-:Y:S01]  /*68d0*/  ISETP.GT.U32.AND P6, PT, R57, R9, PT ;  /* 0x000000093900720c */ /* 0x000fe20003fc4070 */
[----:B0-----:R-:W3:Y:S01]  /*68e0*/  LDL.LU R4, [R1+0x20] ;  /* 0x0000200001047983 */ /* 0x001ee20000300800 */
[----:B------:R-:W-:-:S09]  /*68f0*/  IABS R11, R20 ;  /* 0x00000014000b7213 */ /* 0x000fd20000000000 */
[--C-:B------:R-:W-:Y:S02]  /*6900*/  @!P5 IMAD.IADD R8, R8, 0x1, -R57.reuse ;  /* 0x000000010808d824 */ /* 0x100fe400078e0a39 */
[----:B------:R-:W-:Y:S02]  /*6910*/  @!P6 IMAD.IADD R9, R9, 0x1, -R57 ;  /* 0x000000010909e824 */ /* 0x000fe400078e0a39 */
[----:B------:R-:W-:Y:S01]  /*6920*/  IMAD.HI.U32 R13, R2, R11, RZ ;  /* 0x0000000b020d7227 */ /* 0x000fe200078e00ff */
[----:B------:R-:W-:Y:S02]  /*6930*/  ISETP.GT.U32.AND P6, PT, R57, R8, PT ;  /* 0x000000083900720c */ /* 0x000fe40003fc4070 */
[----:B------:R-:W-:Y:S01]  /*6940*/  ISETP.GE.AND P4, PT, R14, RZ, PT ;  /* 0x000000ff0e00720c */ /* 0x000fe20003f86270 */
[----:B------:R-:W-:Y:S01]  /*6950*/  IMAD.MOV R13, RZ, RZ, -R13 ;  /* 0x000000ffff0d7224 */ /* 0x000fe200078e0a0d */
[----:B------:R-:W-:-:S03]  /*6960*/  IABS R10, R19 ;  /* 0x00000013000a7213 */ /* 0x000fc60000000000 */
[----:B------:R-:W-:Y:S02]  /*6970*/  IMAD R11, R57, R13, R11 ;  /* 0x0000000d390b7224 */ /* 0x000fe400078e020b */
[----:B------:R-:W-:Y:S01]  /*6980*/  IMAD.HI.U32 R0, R2, R10, RZ ;  /* 0x0000000a02007227 */ /* 0x000fe200078e00ff */
[----:B------:R-:W-:-:S03]  /*6990*/  IABS R12, R21 ;  /* 0x00000015000c7213 */ /* 0x000fc60000000000 */
[----:B------:R-:W-:Y:S02]  /*69a0*/  IMAD.MOV R0, RZ, RZ, -R0 ;  /* 0x000000ffff007224 */ /* 0x000fe400078e0a00 */
[----:B------:R-:W-:Y:S01]  /*69b0*/  @!P6 IMAD.IADD R8, R8, 0x1, -R57 ;  /* 0x000000010808e824 */ /* 0x000fe200078e0a39 */
[C---:B------:R-:W-:Y:S01]  /*69c0*/  ISETP.GT.U32.AND P6, PT, R57.reuse, R11, PT ;  /* 0x0000000b3900720c */ /* 0x040fe20003fc4070 */
[----:B------:R-:W-:Y:S01]  /*69d0*/  @!P4 IMAD.MOV R5, RZ, RZ, -R5 ;  /* 0x000000ffff05c224 */ /* 0x000fe200078e0a05 */
[C---:B------:R-:W-:Y:S01]  /*69e0*/  ISETP.GT.U32.AND P4, PT, R57.reuse, R9, PT ;  /* 0x000000093900720c */ /* 0x040fe20003f84070 */
[C---:B------:R-:W-:Y:S01]  /*69f0*/  IMAD R10, R57.reuse, R0, R10 ;  /* 0x00000000390a7224 */ /* 0x040fe200078e020a */
[----:B------:R-:W-:Y:S01]  /*6a00*/  ISETP.GT.U32.AND P3, PT, R57, R6, PT ;  /* 0x000000063900720c */ /* 0x000fe20003f64070 */
[----:B------:R-:W-:-:S04]  /*6a10*/  IMAD.HI.U32 R0, R2, R12, RZ ;  /* 0x0000000c02007227 */ /* 0x000fc800078e00ff */
[----:B------:R-:W-:Y:S01]  /*6a20*/  IMAD.MOV R0, RZ, RZ, -R0 ;  /* 0x000000ffff007224 */ /* 0x000fe200078e0a00 */
[----:B------:R-:W-:-:S03]  /*6a30*/  IABS R13, R22 ;  /* 0x00000016000d7213 */ /* 0x000fc60000000000 */
[----:B------:R-:W-:Y:S02]  /*6a40*/  IMAD R12, R57, R0, R12 ;  /* 0x00000000390c7224 */ /* 0x000fe400078e020c */
[--C-:B------:R-:W-:Y:S02]  /*6a50*/  @!P6 IMAD.IADD R11, R11, 0x1, -R57.reuse ;  /* 0x000000010b0be824 */ /* 0x100fe400078e0a39 */
[--C-:B------:R-:W-:Y:S01]  /*6a60*/  @!P4 IMAD.IADD R9, R9, 0x1, -R57.reuse ;  /* 0x000000010909c824 */ /* 0x100fe200078e0a39 */
[----:B------:R-:W-:Y:S01]  /*6a70*/  ISETP.GT.U32.AND P4, PT, R57, R12, PT ;  /* 0x0000000c3900720c */ /* 0x000fe20003f84070 */
[----:B------:R-:W-:Y:S01]  /*6a80*/  @!P3 IMAD.IADD R6, R6, 0x1, -R57 ;  /* 0x000000010606b824 */ /* 0x000fe200078e0a39 */
[----:B------:R-:W-:Y:S01]  /*6a90*/  ISETP.GE.AND P3, PT, R17, RZ, PT ;  /* 0x000000ff1100720c */ /* 0x000fe20003f66270 */
[----:B------:R-:W-:Y:S01]  /*6aa0*/  IMAD.HI.U32 R17, R2, R13, RZ ;  /* 0x0000000d02117227 */ /* 0x000fe200078e00ff */
[C---:B------:R-:W-:Y:S02]  /*6ab0*/  ISETP.GT.U32.AND P6, PT, R57.reuse, R11, PT ;  /* 0x0000000b3900720c */ /* 0x040fe40003fc4070 */
[----:B------:R-:W-:Y:S01]  /*6ac0*/  ISETP.GT.U32.AND P5, PT, R57, R7, PT ;  /* 0x000000073900720c */ /* 0x000fe20003fa4070 */
[----:B------:R-:W-:-:S04]  /*6ad0*/  IMAD.MOV R17, RZ, RZ, -R17 ;  /* 0x000000ffff117224 */ /* 0x000fc800078e0a11 */
[----:B------:R-:W-:Y:S01]  /*6ae0*/  IMAD R13, R57, R17, R13 ;  /* 0x00000011390d7224 */ /* 0x000fe200078e020d */
[----:B------:R-:W-:Y:S01]  /*6af0*/  ISETP.GE.AND P2, PT, R15, RZ, PT ;  /* 0x000000ff0f00720c */ /* 0x000fe20003f46270 */
[--C-:B------:R-:W-:Y:S01]  /*6b00*/  @!P4 IMAD.IADD R12, R12, 0x1, -R57.reuse ;  /* 0x000000010c0cc824 */ /* 0x100fe200078e0a39 */
[----:B------:R-:W-:Y:S02]  /*6b10*/  IABS R14, R23 ;  /* 0x00000017000e7213 */ /* 0x000fe40000000000 */
[----:B------:R-:W-:Y:S01]  /*6b20*/  IABS R15, R41 ;  /* 0x00000029000f7213 */ /* 0x000fe20000000000 */
[--C-:B------:R-:W-:Y:S01]  /*6b30*/  @!P6 IMAD.IADD R11, R11, 0x1, -R57.reuse ;  /* 0x000000010b0be824 */ /* 0x100fe200078e0a39 */
[----:B------:R-:W-:Y:S01]  /*6b40*/  ISETP.GT.U32.AND P6, PT, R57, R13, PT ;  /* 0x0000000d3900720c */ /* 0x000fe20003fc4070 */
[----:B------:R-:W-:Y:S01]  /*6b50*/  @!P5 IMAD.IADD R7, R7, 0x1, -R57 ;  /* 0x000000010707d824 */ /* 0x000fe200078e0a39 */
[----:B------:R-:W-:Y:S01]  /*6b60*/  ISETP.GT.U32.AND P4, PT, R57, R12, PT ;  /* 0x0000000c3900720c */ /* 0x000fe20003f84070 */
[----:B------:R-:W-:Y:S01]  /*6b70*/  IMAD.HI.U32 R0, R2, R14, RZ ;  /* 0x0000000e02007227 */ /* 0x000fe200078e00ff */
[----:B------:R-:W-:-:S02]  /*6b80*/  ISETP.GE.AND P1, PT, R18, RZ, PT ;  /* 0x000000ff1200720c */ /* 0x000fc40003f26270 */
[----:B------:R-:W-:Y:S01]  /*6b90*/  ISETP.GT.U32.AND P5, PT, R57, R10, PT ;  /* 0x0000000a3900720c */ /* 0x000fe20003fa4070 */
[----:B------:R-:W-:-:S04]  /*6ba0*/  IMAD.HI.U32 R18, R2, R15, RZ ;  /* 0x0000000f02127227 */ /* 0x000fc800078e00ff */
[----:B------:R-:W-:Y:S02]  /*6bb0*/  IMAD.MOV R17, RZ, RZ, -R0 ;  /* 0x000000ffff117224 */ /* 0x000fe400078e0a00 */
[----:B------:R-:W-:Y:S01]  /*6bc0*/  IMAD.MOV R18, RZ, RZ, -R18 ;  /* 0x000000ffff127224 */ /* 0x000fe200078e0a12 */
[----:B------:R-:W-:Y:S01]  /*6bd0*/  ISETP.GE.AND P0, PT, R16, RZ, PT ;  /* 0x000000ff1000720c */ /* 0x000fe20003f06270 */
[C---:B------:R-:W-:Y:S01]  /*6be0*/  IMAD R14, R57.reuse, R17, R14 ;  /* 0x00000011390e7224 */ /* 0x040fe200078e020e */
[----:B------:R-:W-:Y:S01]  /*6bf0*/  IABS R16, R42 ;  /* 0x0000002a00107213 */ /* 0x000fe20000000000 */
[----:B------:R-:W-:Y:S01]  /*6c00*/  IMAD R15, R57, R18, R15 ;  /* 0x00000012390f7224 */ /* 0x000fe200078e020f */
[----:B--2---:R-:W-:Y:S01]  /*6c10*/  IABS R18, R44 ;  /* 0x0000002c00127213 */ /* 0x004fe20000000000 */
[--C-:B------:R-:W-:Y:S02]  /*6c20*/  @!P6 IMAD.IADD R13, R13, 0x1, -R57.reuse ;  /* 0x000000010d0de824 */ /* 0x100fe400078e0a39 */
[--C-:B------:R-:W-:Y:S01]  /*6c30*/  @!P4 IMAD.IADD R12, R12, 0x1, -R57.reuse ;  /* 0x000000010c0cc824 */ /* 0x100fe200078e0a39 */
[----:B------:R-:W-:Y:S01]  /*6c40*/  ISETP.GT.U32.AND P4, PT, R57, R14, PT ;  /* 0x0000000e3900720c */ /* 0x000fe20003f84070 */
[----:B------:R-:W-:-:S02]  /*6c50*/  @!P5 IMAD.IADD R10, R10, 0x1, -R57 ;  /* 0x000000010a0ad824 */ /* 0x000fc400078e0a39 */
[----:B------:R-:W-:Y:S01]  /*6c60*/  @!P1 IMAD.MOV R9, RZ, RZ, -R9 ;  /* 0x000000ffff099224 */ /* 0x000fe200078e0a09 */
[----:B------:R-:W-:Y:S01]  /*6c70*/  ISETP.GT.U32.AND P1, PT, R57, R13, PT ;  /* 0x0000000d3900720c */ /* 0x000fe20003f24070 */
[----:B------:R-:W-:-:S04]  /*6c80*/  IMAD.HI.U32 R0, R2, R16, RZ ;  /* 0x0000001002007227 */ /* 0x000fc800078e00ff */
[----:B------:R-:W-:-:S04]  /*6c90*/  IMAD.HI.U32 R25, R2, R18, RZ ;  /* 0x0000001202197227 */ /* 0x000fc800078e00ff */
[----:B------:R-:W-:Y:S01]  /*6ca0*/  @!P3 IMAD.MOV R8, RZ, RZ, -R8 ;  /* 0x000000ffff08b224 */ /* 0x000fe200078e0a08 */
[C---:B------:R-:W-:Y:S01]  /*6cb0*/  ISETP.GT.U32.AND P3, PT, R57.reuse, R10, PT ;  /* 0x0000000a3900720c */ /* 0x040fe20003f64070 */
[----:B------:R-:W-:Y:S02]  /*6cc0*/  IMAD.MOV R0, RZ, RZ, -R0 ;  /* 0x000000ffff007224 */ /* 0x000fe400078e0a00 */
[----:B------:R-:W-:Y:S02]  /*6cd0*/  IMAD.MOV R25, RZ, RZ, -R25 ;  /* 0x000000ffff197224 */ /* 0x000fe400078e0a19 */
[C---:B------:R-:W-:Y:S01]  /*6ce0*/  IMAD R16, R57.reuse, R0, R16 ;  /* 0x0000000039107224 */ /* 0x040fe200078e0210 */
[----:B------:R-:W-:Y:S01]  /*6cf0*/  IABS R17, R43 ;  /* 0x0000002b00117213 */ /* 0x000fe20000000000 */
[C---:B------:R-:W-:Y:S02]  /*6d00*/  IMAD R18, R57.reuse, R25, R18 ;  /* 0x0000001939127224 */ /* 0x040fe400078e0212 */
[--C-:B------:R-:W-:Y:S01]  /*6d10*/  @!P4 IMAD.IADD R14, R14, 0x1, -R57.reuse ;  /* 0x000000010e0ec824 */ /* 0x100fe200078e0a39 */
[----:B------:R-:W-:Y:S01]  /*6d20*/  ISETP.GT.U32.AND P4, PT, R57, R16, PT ;  /* 0x000000103900720c */ /* 0x000fe20003f84070 */
[----:B------:R-:W-:Y:S01]  /*6d30*/  @!P1 IMAD.IADD R13, R13, 0x1, -R57 ;  /* 0x000000010d0d9824 */ /* 0x000fe200078e0a39 */
[C---:B------:R-:W-:Y:S01]  /*6d40*/  ISETP.GT.U32.AND P1, PT, R57.reuse, R18, PT ;  /* 0x000000123900720c */ /* 0x040fe20003f24070 */
[----:B------:R-:W-:Y:S01]  /*6d50*/  IMAD.HI.U32 R0, R2, R17, RZ ;  /* 0x0000001102007227 */ /* 0x000fe200078e00ff */
[----:B------:R-:W-:-:S02]  /*6d60*/  ISETP.GT.U32.AND P6, PT, R57, R15, PT ;  /* 0x0000000f3900720c */ /* 0x000fc40003fc4070 */
[----:B------:R-:W-:Y:S01]  /*6d70*/  ISETP.GE.AND P5, PT, R21, RZ, PT ;  /* 0x000000ff1500720c */ /* 0x000fe20003fa6270 */
[----:B------:R-:W-:Y:S01]  /*6d80*/  @!P0 IMAD.MOV R7, RZ, RZ, -R7 ;  /* 0x000000ffff078224 */ /* 0x000fe200078e0a07 */
[----:B------:R-:W-:Y:S01]  /*6d90*/  ISETP.GE.AND P0, PT, R20, RZ, PT ;  /* 0x000000ff1400720c */ /* 0x000fe20003f06270 */
[----:B------:R-:W-:Y:S01]  /*6da0*/  @!P3 IMAD.IADD R10, R10, 0x1, -R57 ;  /* 0x000000010a0ab824 */ /* 0x000fe200078e0a39 */
[----:B------:R-:W-:Y:S01]  /*6db0*/  ISETP.GE.AND P3, PT, R22, RZ, PT ;  /* 0x000000ff1600720c */ /* 0x000fe20003f66270 */
[----:B------:R-:W-:Y:S01]  /*6dc0*/  IMAD.MOV R0, RZ, RZ, -R0 ;  /* 0x000000ffff007224 */ /* 0x000fe200078e0a00 */
[----:B----4-:R-:W-:Y:S02]  /*6dd0*/  IABS R20, R46 ;  /* 0x0000002e00147213 */ /* 0x010fe40000000000 */
[----:B-----5:R-:W-:Y:S01]  /*6de0*/  IABS R21, R47 ;  /* 0x0000002f00157213 */ /* 0x020fe20000000000 */
[----:B------:R-:W-:Y:S01]  /*6df0*/  @!P2 IMAD.MOV R6, RZ, RZ, -R6 ;  /* 0x000000ffff06a224 */ /* 0x000fe200078e0a06 */
[----:B------:R-:W-:Y:S01]  /*6e00*/  ISETP.GE.AND P2, PT, R19, RZ, PT ;  /* 0x000000ff1300720c */ /* 0x000fe20003f46270 */
[----:B------:R-:W-:Y:S01]  /*6e10*/  IMAD R17, R57, R0, R17 ;  /* 0x0000000039117224 */ /* 0x000fe200078e0211 */
[----:B---3--:R-:W-:Y:S01]  /*6e20*/  IABS R19, R45 ;  /* 0x0000002d00137213 */ /* 0x008fe20000000000 */
[----:B------:R-:W-:-:S04]  /*6e30*/  IMAD.HI.U32 R22, R2, R20, RZ ;  /* 0x0000001402167227 */ /* 0x000fc800078e00ff */
[----:B------:R-:W-:-:S04]  /*6e40*/  IMAD.HI.U32 R0, R2, R21, RZ ;  /* 0x0000001502007227 */ /* 0x000fc800078e00ff */
[--C-:B------:R-:W-:Y:S01]  /*6e50*/  @!P4 IMAD.IADD R16, R16, 0x1, -R57.reuse ;  /* 0x000000011010c824 */ /* 0x100fe200078e0a39 */
[----:B------:R-:W-:Y:S01]  /*6e60*/  ISETP.GE.AND P4, PT, R23, RZ, PT ;  /* 0x000000ff1700720c */ /* 0x000fe20003f86270 */
[----:B------:R-:W-:Y:S01]  /*6e70*/  @!P1 IMAD.IADD R18, R18, 0x1, -R57 ;  /* 0x0000000112129824 */ /* 0x000fe200078e0a39 */
[----:B------:R-:W-:Y:S01]  /*6e80*/  IABS R23, R49 ;  /* 0x0000003100177213 */ /* 0x000fe20000000000 */
[----:B------:R-:W-:Y:S02]  /*6e90*/  IMAD.MOV R22, RZ, RZ, -R22 ;  /* 0x000000ffff167224 */ /* 0x000fe400078e0a16 */
[----:B------:R-:W-:Y:S02]  /*6ea0*/  IMAD.MOV R0, RZ, RZ, -R0 ;  /* 0x000000ffff007224 */ /* 0x000fe400078e0a00 */
[----:B------:R-:W-:-:S04]  /*6eb0*/  IMAD.HI.U32 R24, R2, R19, RZ ;  /* 0x0000001302187227 */ /* 0x000fc800078e00ff */
[----:B------:R-:W-:Y:S01]  /*6ec0*/  @!P6 IMAD.IADD R15, R15, 0x1, -R57 ;  /* 0x000000010f0fe824 */ /* 0x000fe200078e0a39 */
[C---:B------:R-:W-:Y:S01]  /*6ed0*/  ISETP.GT.U32.AND P6, PT, R57.reuse, R17, PT ;  /* 0x000000113900720c */ /* 0x040fe20003fc4070 */
[----:B------:R-:W-:Y:S01]  /*6ee0*/  @!P3 IMAD.MOV R13, RZ, RZ, -R13 ;  /* 0x000000ffff0db224 */ /* 0x000fe200078e0a0d */
[C---:B------:R-:W-:Y:S01]  /*6ef0*/  ISETP.GT.U32.AND P3, PT, R57.reuse, R18, PT ;  /* 0x000000123900720c */ /* 0x040fe20003f64070 */
[C---:B------:R-:W-:Y:S01]  /*6f00*/  IMAD R20, R57.reuse, R22, R20 ;  /* 0x0000001639147224 */ /* 0x040fe200078e0214 */
[----:B------:R-:W-:Y:S01]  /*6f10*/  IABS R22, R48 ;  /* 0x0000003000167213 */ /* 0x000fe20000000000 */
[----:B------:R-:W-:Y:S02]  /*6f20*/  IMAD R21, R57, R0, R21 ;  /* 0x0000000039157224 */ /* 0x000fe400078e0215 */
[----:B------:R-:W-:Y:S02]  /*6f30*/  IMAD.MOV R24, RZ, RZ, -R24 ;  /* 0x000000ffff187224 */ /* 0x000fe400078e0a18 */
[----:B------:R-:W-:-:S04]  /*6f40*/  IMAD.HI.U32 R0, R2, R23, RZ ;  /* 0x0000001702007227 */ /* 0x000fc800078e00ff */
[----:B------:R-:W-:Y:S02]  /*6f50*/  IMAD R19, R57, R24, R19 ;  /* 0x0000001839137224 */ /* 0x000fe400078e0213 */
[----:B------:R-:W-:Y:S02]  /*6f60*/  IMAD.MOV R0, RZ, RZ, -R0 ;  /* 0x000000ffff007224 */ /* 0x000fe400078e0a00 */
[----:B------:R-:W-:-:S04]  /*6f70*/  IMAD.HI.U32 R24, R2, R22, RZ ;  /* 0x0000001602187227 */ /* 0x000fc800078e00ff */
[----:B------:R-:W-:Y:S01]  /*6f80*/  @!P0 IMAD.MOV R11, RZ, RZ, -R11 ;  /* 0x000000ffff0b8224 */ /* 0x000fe200078e0a0b */
[C---:B------:R-:W-:Y:S01]  /*6f90*/  ISETP.GT.U32.AND P0, PT, R57.reuse, R15, PT ;  /* 0x0000000f3900720c */ /* 0x040fe20003f04070 */
[----:B------:R-:W-:Y:S01]  /*6fa0*/  IMAD R23, R57, R0, R23 ;  /* 0x0000000039177224 */ /* 0x000fe200078e0217 */
[----:B------:R-:W-:Y:S01]  /*6fb0*/  IABS R0, R50 ;  /* 0x0000003200007213 */ /* 0x000fe20000000000 */
[----:B------:R-:W-:Y:S02]  /*6fc0*/  IMAD.MOV R24, RZ, RZ, -R24 ;  /* 0x000000ffff187224 */ /* 0x000fe400078e0a18 */
[--C-:B------:R-:W-:Y:S02]  /*6fd0*/  @!P6 IMAD.IADD R17, R17, 0x1, -R57.reuse ;  /* 0x000000011111e824 */ /* 0x100fe400078e0a39 */
[----:B------:R-:W-:Y:S01]  /*6fe0*/  @!P5 IMAD.MOV R12, RZ, RZ, -R12 ;  /* 0x000000ffff0cd224 */ /* 0x000fe200078e0a0c */
[C---:B------:R-:W-:Y:S01]  /*6ff0*/  ISETP.GT.U32.AND P5, PT, R57.reuse, R16, PT ;  /* 0x000000103900720c */ /* 0x040fe20003fa4070 */
[----:B------:R-:W-:Y:S01]  /*7000*/  @!P3 IMAD.IADD R18, R18, 0x1, -R57 ;  /* 0x000000011212b824 */ /* 0x000fe200078e0a39 */
[C---:B------:R-:W-:Y:S01]  /*7010*/  ISETP.GT.U32.AND P3, PT, R57.reuse, R23, PT ;  /* 0x000000173900720c */ /* 0x040fe20003f64070 */
[C---:B------:R-:W-:Y:S01]  /*7020*/  IMAD R22, R57.reuse, R24, R22 ;  /* 0x0000001839167224 */ /* 0x040fe200078e0216 */
[----:B------:R-:W-:Y:S01]  /*7030*/  ISETP.GT.U32.AND P6, PT, R57, R17, PT ;  /* 0x000000113900720c */ /* 0x000fe20003fc4070 */
[----:B------:R-:W-:-:S04]  /*7040*/  IMAD.HI.U32 R24, R2, R0, RZ ;  /* 0x0000000002187227 */ /* 0x000fc800078e00ff */
[----:B------:R-:W-:Y:S01]  /*7050*/  @!P2 IMAD.MOV R10, RZ, RZ, -R10 ;  /* 0x000000ffff0aa224 */ /* 0x000fe200078e0a0a */
[----:B------:R-:W-:Y:S01]  /*7060*/  ISETP.GT.U32.AND P2, PT, R57, R14, PT ;  /* 0x0000000e3900720c */ /* 0x000fe20003f44070 */
[----:B------:R-:W-:Y:S01]  /*7070*/  IMAD.MOV R24, RZ, RZ, -R24 ;  /* 0x000000ffff187224 */ /* 0x000fe200078e0a18 */
[----:B------:R-:W-:Y:S01]  /*7080*/  IABS R25, R51 ;  /* 0x0000003300197213 */ /* 0x000fe20000000000 */
[--C-:B------:R-:W-:Y:S01]  /*7090*/  @!P0 IMAD.IADD R15, R15, 0x1, -R57.reuse ;  /* 0x000000010f0f8824 */ /* 0x100fe200078e0a39 */
[C---:B------:R-:W-:Y:S01]  /*70a0*/  ISETP.GT.U32.AND P0, PT, R57.reuse, R20, PT ;  /* 0x000000143900720c */ /* 0x040fe20003f04070 */
[----:B------:R-:W-:Y:S01]  /*70b0*/  IMAD R24, R57, R24, R0 ;  /* 0x0000001839187224 */ /* 0x000fe200078e0200 */
[----:B------:R-:W-:Y:S01]  /*70c0*/  ISETP.GE.AND P1, PT, R42, RZ, PT ;  /* 0x000000ff2a00720c */ /* 0x000fe20003f26270 */
[--C-:B------:R-:W-:Y:S01]  /*70d0*/  @!P5 IMAD.IADD R16, R16, 0x1, -R57.reuse ;  /* 0x000000011010d824 */ /* 0x100fe200078e0a39 */
[----:B------:R-:W-:Y:S01]  /*70e0*/  ISETP.GE.AND P5, PT, R41, RZ, PT ;  /* 0x000000ff2900720c */ /* 0x000fe20003fa6270 */
[--C-:B------:R-:W-:Y:S01]  /*70f0*/  @!P3 IMAD.IADD R23, R23, 0x1, -R57.reuse ;  /* 0x000000011717b824 */ /* 0x100fe200078e0a39 */
[----:B------:R-:W-:Y:S01]  /*7100*/  ISETP.GT.U32.AND P3, PT, R57, R24, PT ;  /* 0x000000183900720c */ /* 0x000fe20003f64070 */
[----:B------:R-:W-:Y:S01]  /*7110*/  @!P6 IMAD.IADD R17, R17, 0x1, -R57 ;  /* 0x000000011111e824 */ /* 0x000fe200078e0a39 */
[----:B------:R-:W-:Y:S01]  /*7120*/  ISETP.GT.U32.AND P6, PT, R57, R21, PT ;  /* 0x000000153900720c */ /* 0x000fe20003fc4070 */
[----:B------:R-:W-:-:S04]  /*7130*/  IMAD.HI.U32 R0, R2, R25, RZ ;  /* 0x0000001902007227 */ /* 0x000fc800078e00ff */
[--C-:B------:R-:W-:Y:S01]  /*7140*/  @!P2 IMAD.IADD R14, R14, 0x1, -R57.reuse ;  /* 0x000000010e0ea824 */ /* 0x100fe200078e0a39 */
[C---:B------:R-:W-:Y:S01]  /*7150*/  ISETP.GT.U32.AND P2, PT, R57.reuse, R19, PT ;  /* 0x000000133900720c */ /* 0x040fe20003f44070 */
[----:B------:R-:W-:Y:S02]  /*7160*/  IMAD.MOV R0, RZ, RZ, -R0 ;  /* 0x000000ffff007224 */ /* 0x000fe400078e0a00 */
[----:B------:R-:W-:Y:S02]  /*7170*/  @!P0 IMAD.IADD R20, R20, 0x1, -R57 ;  /* 0x0000000114148824 */ /* 0x000fe400078e0a39 */
[C---:B------:R-:W-:Y:S02]  /*7180*/  IMAD R25, R57.reuse, R0, R25 ;  /* 0x0000000039197224 */ /* 0x040fe400078e0219 */
[----:B------:R-:W-:Y:S01]  /*7190*/  @!P1 IMAD.MOV R16, RZ, RZ, -R16 ;  /* 0x000000ffff109224 */ /* 0x000fe200078e0a10 */
[C---:B------:R-:W-:Y:S01]  /*71a0*/  ISETP.GT.U32.AND P1, PT, R57.reuse, R22, PT ;  /* 0x000000163900720c */ /* 0x040fe20003f24070 */
[----:B------:R-:W-:Y:S01]  /*71b0*/  @!P5 IMAD.MOV R15, RZ, RZ, -R15 ;  /* 0x000000ffff0fd224 */ /* 0x000fe200078e0a0f */
[C---:B------:R-:W-:Y:S01]  /*71c0*/  ISETP.GT.U32.AND P5, PT, R57.reuse, R20, PT ;  /* 0x000000143900720c */ /* 0x040fe20003fa4070 */
[--C-:B------:R-:W-:Y:S01]  /*71d0*/  @!P3 IMAD.IADD R24, R24, 0x1, -R57.reuse ;  /* 0x000000011818b824 */ /* 0x100fe200078e0a39 */
[----:B------:R-:W-:Y:S01]  /*71e0*/  ISETP.GT.U32.AND P3, PT, R57, R25, PT ;  /* 0x000000193900720c */ /* 0x000fe20003f64070 */
[--C-:B------:R-:W-:Y:S01]  /*71f0*/  @!P6 IMAD.IADD R21, R21, 0x1, -R57.reuse ;  /* 0x000000011515e824 */ /* 0x100fe200078e0a39 */
[----:B------:R-:W-:Y:S01]  /*7200*/  ISETP.GE.AND P0, PT, R44, RZ, PT ;  /* 0x000000ff2c00720c */ /* 0x000fe20003f06270 */
[----:B------:R-:W-:-:S03]  /*7210*/  @!P2 IMAD.IADD R19, R19, 0x1, -R57 ;  /* 0x000000011313a824 */ /* 0x000fc600078e0a39 */
[C---:B------:R-:W-:Y:S01]  /*7220*/  ISETP.GT.U32.AND P6, PT, R57.reuse, R21, PT ;  /* 0x000000153900720c */ /* 0x040fe20003fc4070 */
[----:B------:R-:W-:Y:S01]  /*7230*/  @!P4 IMAD.MOV R14, RZ, RZ, -R14 ;  /* 0x000000ffff0ec224 */ /* 0x000fe200078e0a0e */
[----:B------:R-:W-:Y:S01]  /*7240*/  ISETP.GT.U32.AND P4, PT, R57, R19, PT ;  /* 0x000000133900720c */ /* 0x000fe20003f84070 */
[--C-:B------:R-:W-:Y:S01]  /*7250*/  @!P1 IMAD.IADD R22, R22, 0x1, -R57.reuse ;  /* 0x0000000116169824 */ /* 0x100fe200078e0a39 */
[----:B------:R-:W-:Y:S01]  /*7260*/  IABS R27, R53 ;  /* 0x00000035001b7213 */ /* 0x000fe20000000000 */
[--C-:B------:R-:W-:Y:S01]  /*7270*/  @!P5 IMAD.IADD R20, R20, 0x1, -R57.reuse ;  /* 0x000000011414d824 */ /* 0x100fe200078e0a39 */
[----:B------:R-:W-:Y:S01]  /*7280*/  ISETP.GE.AND P5, PT, R47, RZ, PT ;  /* 0x000000ff2f00720c */ /* 0x000fe20003fa6270 */
[----:B------:R-:W-:Y:S01]  /*7290*/  @!P3 IMAD.IADD R25, R25, 0x1, -R57 ;  /* 0x000000011919b824 */ /* 0x000fe200078e0a39 */
[----:B------:R-:W-:Y:S01]  /*72a0*/  IABS R26, R52 ;  /* 0x00000034001a7213 */ /* 0x000fe20000000000 */
[----:B------:R-:W-:Y:S01]  /*72b0*/  @!P0 IMAD.MOV R18, RZ, RZ, -R18 ;  /* 0x000000ffff128224 */ /* 0x000fe200078e0a12 */
[C---:B------:R-:W-:Y:S01]  /*72c0*/  ISETP.GT.U32.AND P0, PT, R57.reuse, R22, PT ;  /* 0x000000163900720c */ /* 0x040fe20003f04070 */
[----:B------:R-:W-:Y:S01]  /*72d0*/  IMAD.HI.U32 R31, R2, R27, RZ ;  /* 0x0000001b021f7227 */ /* 0x000fe200078e00ff */
[----:B------:R-:W-:-:S02]  /*72e0*/  ISETP.GT.U32.AND P3, PT, R57, R25, PT ;  /* 0x000000193900720c */ /* 0x000fc40003f64070 */
[----:B------:R-:W-:Y:S01]  /*72f0*/  IABS R28, R54 ;  /* 0x00000036001c7213 */ /* 0x000fe20000000000 */
[----:B------:R-:W-:Y:S01]  /*7300*/  @!P6 IMAD.IADD R21, R21, 0x1, -R57 ;  /* 0x000000011515e824 */ /* 0x000fe200078e0a39 */
[----:B------:R-:W-:Y:S01]  /*7310*/  ISETP.GE.AND P6, PT, R48, RZ, PT ;  /* 0x000000ff3000720c */ /* 0x000fe20003fc6270 */
[----:B------:R-:W-:Y:S01]  /*7320*/  IMAD.HI.U32 R0, R2, R26, RZ ;  /* 0x0000001a02007227 */ /* 0x000fe200078e00ff */
[----:B------:R-:W-:-:S03]  /*7330*/  IABS R29, R55 ;  /* 0x00000037001d7213 */ /* 0x000fc60000000000 */
[----:B------:R-:W-:Y:S01]  /*7340*/  @!P4 IMAD.IADD R19, R19, 0x1, -R57 ;  /* 0x000000011313c824 */ /* 0x000fe200078e0a39 */
[----:B------:R-:W-:Y:S01]  /*7350*/  ISETP.GE.AND P4, PT, R46, RZ, PT ;  /* 0x000000ff2e00720c */ /* 0x000fe20003f86270 */
[----:B------:R-:W-:Y:S02]  /*7360*/  IMAD.MOV R31, RZ, RZ, -R31 ;  /* 0x000000ffff1f7224 */ /* 0x000fe400078e0a1f */
[----:B------:R-:W-:Y:S02]  /*7370*/  IMAD.MOV R0, RZ, RZ, -R0 ;  /* 0x000000ffff007224 */ /* 0x000fe400078e0a00 */
[----:B------:R-:W-:Y:S01]  /*7380*/  IMAD.HI.U32 R32, R2, R28, RZ ;  /* 0x0000001c02207227 */ /* 0x000fe200078e00ff */
[----:B------:R-:W-:-:S03]  /*7390*/  IABS R30, R56 ;  /* 0x00000038001e7213 */ /* 0x000fc60000000000 */
[----:B------:R-:W-:Y:S01]  /*73a0*/  @!P5 IMAD.MOV R21, RZ, RZ, -R21 ;  /* 0x000000ffff15d224 */ /* 0x000fe200078e0a15 */
[----:B------:R-:W-:Y:S01]  /*73b0*/  ISETP.GE.AND P5, PT, R51, RZ, PT ;  /* 0x000000ff3300720c */ /* 0x000fe20003fa6270 */
[C---:B------:R-:W-:Y:S02]  /*73c0*/  IMAD R27, R57.reuse, R31, R27 ;  /* 0x0000001f391b7224 */ /* 0x040fe400078e021b */
[----:B------:R-:W-:Y:S02]  /*73d0*/  IMAD R26, R57, R0, R26 ;  /* 0x00000000391a7224 */ /* 0x000fe400078e021a */
[----:B------:R-:W-:Y:S02]  /*73e0*/  IMAD.MOV R32, RZ, RZ, -R32 ;  /* 0x000000ffff207224 */ /* 0x000fe400078e0a20 */
[----:B------:R-:W-:Y:S02]  /*73f0*/  @!P0 IMAD.IADD R22, R22, 0x1, -R57 ;  /* 0x0000000116168824 */ /* 0x000fe400078e0a39 */
[----:B------:R-:W-:Y:S01]  /*7400*/  IMAD.HI.U32 R0, R2, R29, RZ ;  /* 0x0000001d02007227 */ /* 0x000fe200078e00ff */
[----:B------:R-:W-:-:S03]  /*7410*/  ISETP.GE.AND P2, PT, R43, RZ, PT ;  /* 0x000000ff2b00720c */ /* 0x000fc60003f46270 */
[----:B------:R-:W-:Y:S01]  /*7420*/  @!P3 IMAD.IADD R25, R25, 0x1, -R57 ;  /* 0x000000011919b824 */ /* 0x000fe200078e0a39 */
[C---:B------:R-:W-:Y:S01]  /*7430*/  ISETP.GT.U32.AND P3, PT, R57.reuse, R27, PT ;  /* 0x0000001b3900720c */ /* 0x040fe20003f64070 */
[C---:B------:R-:W-:Y:S02]  /*7440*/  IMAD R28, R57.reuse, R32, R28 ;  /* 0x00000020391c7224 */ /* 0x040fe400078e021c */
[----:B------:R-:W-:Y:S01]  /*7450*/  @!P6 IMAD.MOV R22, RZ, RZ, -R22 ;  /* 0x000000ffff16e224 */ /* 0x000fe200078e0a16 */
[----:B------:R-:W-:Y:S01]  /*7460*/  ISETP.GT.U32.AND P6, PT, R57, R24, PT ;  /* 0x000000183900720c */ /* 0x000fe20003fc4070 */
[----:B------:R-:W-:Y:S02]  /*7470*/  IMAD.MOV R0, RZ, RZ, -R0 ;  /* 0x000000ffff007224 */ /* 0x000fe400078e0a00 */
[----:B------:R-:W-:-:S04]  /*7480*/  IMAD.HI.U32 R32, R2, R30, RZ ;  /* 0x0000001e02207227 */ /* 0x000fc800078e00ff */
[----:B------:R-:W-:Y:S01]  /*7490*/  @!P4 IMAD.MOV R20, RZ, RZ, -R20 ;  /* 0x000000ffff14c224 */ /* 0x000fe200078e0a14 */
[----:B------:R-:W-:Y:S01]  /*74a0*/  ISETP.GE.AND P4, PT, R50, RZ, PT ;  /* 0x000000ff3200720c */ /* 0x000fe20003f86270 */
[C---:B------:R-:W-:Y:S02]  /*74b0*/  IMAD R29, R57.reuse, R0, R29 ;  /* 0x00000000391d7224 */ /* 0x040fe400078e021d */
[----:B------:R-:W-:Y:S02]  /*74c0*/  IMAD.MOV R32, RZ, RZ, -R32 ;  /* 0x000000ffff207224 */ /* 0x000fe400078e0a20 */
[----:B------:R-:W-:Y:S01]  /*74d0*/  @!P5 IMAD.MOV R25, RZ, RZ, -R25 ;  /* 0x000000ffff19d224 */ /* 0x000fe200078e0a19 */
[C---:B------:R-:W-:Y:S01]  /*74e0*/  ISETP.GT.U32.AND P5, PT, R57.reuse, R29, PT ;  /* 0x0000001d3900720c */ /* 0x040fe20003fa4070 */
[----:B------:R-:W-:Y:S02]  /*74f0*/  IMAD R30, R57, R32, R30 ;  /* 0x00000020391e7224 */ /* 0x000fe400078e021e */
[----:B------:R-:W-:Y:S01]  /*7500*/  @!P2 IMAD.MOV R17, RZ, RZ, -R17 ;  /* 0x000000ffff11a224 */ /* 0x000fe200078e0a11 */
[----:B------:R-:W-:Y:S01]  /*7510*/  ISETP.GE.AND P2, PT, R45, RZ, PT ;  /* 0x000000ff2d00720c */ /* 0x000fe20003f46270 */
[--C-:B------:R-:W-:Y:S01]  /*7520*/  @!P3 IMAD.IADD R27, R27, 0x1, -R57.reuse ;  /* 0x000000011b1bb824 */ /* 0x100fe200078e0a39 */
[----:B------:R-:W-:Y:S01]  /*7530*/  ISETP.GT.U32.AND P3, PT, R57, R30, PT ;  /* 0x0000001e3900720c */ /* 0x000fe20003f64070 */
[----:B------:R-:W-:Y:S01]  /*7540*/  @!P6 IMAD.IADD R24, R24, 0x1, -R57 ;  /* 0x000000011818e824 */ /* 0x000fe200078e0a39 */
[----:B------:R-:W-:-:S02]  /*7550*/  IABS R31, R58 ;  /* 0x0000003a001f7213 */ /* 0x000fc40000000000 */
[C---:B------:R-:W-:Y:S01]  /*7560*/  ISETP.GT.U32.AND P6, PT, R57.reuse, R26, PT ;  /* 0x0000001a3900720c */ /* 0x040fe20003fc4070 */
[----:B------:R-:W-:Y:S01]  /*7570*/  @!P4 IMAD.MOV R24, RZ, RZ, -R24 ;  /* 0x000000ffff18c224 */ /* 0x000fe200078e0a18 */
[----:B------:R-:W-:Y:S01]  /*7580*/  ISETP.GT.U32.AND P4, PT, R57, R28, PT ;  /* 0x0000001c3900720c */ /* 0x000fe20003f84070 */
[----:B------:R-:W-:Y:S01]  /*7590*/  IMAD.HI.U32 R0, R2, R31, RZ ;  /* 0x0000001f02007227 */ /* 0x000fe200078e00ff */
[----:B------:R-:W-:-:S03]  /*75a0*/  IABS R32, R59 ;  /* 0x0000003b00207213 */ /* 0x000fc60000000000 */
[----:B------:R-:W-:Y:S02]  /*75b0*/  @!P5 IMAD.IADD R29, R29, 0x1, -R57 ;  /* 0x000000011d1dd824 */ /* 0x000fe400078e0a39 */
[----:B------:R-:W-:Y:S02]  /*75c0*/  IMAD.MOV R0, RZ, RZ, -R0 ;  /* 0x000000ffff007224 */ /* 0x000fe400078e0a00 */
[----:B------:R-:W-:Y:S01]  /*75d0*/  @!P2 IMAD.MOV R19, RZ, RZ, -R19 ;  /* 0x000000ffff13a224 */ /* 0x000fe200078e0a13 */
[C---:B------:R-:W-:Y:S01]  /*75e0*/  ISETP.GT.U32.AND P2, PT, R57.reuse, R23, PT ;  /* 0x000000173900720c */ /* 0x040fe20003f44070 */
[----:B------:R-:W-:Y:S01]  /*75f0*/  @!P3 IMAD.IADD R30, R30, 0x1, -R57 ;  /* 0x000000011e1eb824 */ /* 0x000fe200078e0a39 */
[C---:B------:R-:W-:Y:S01]  /*7600*/  ISETP.GT.U32.AND P3, PT, R57.reuse, R29, PT ;  /* 0x0000001d3900720c */ /* 0x040fe20003f64070 */
[----:B------:R-:W-:Y:S02]  /*7610*/  IMAD R31, R57, R0, R31 ;  /* 0x00000000391f7224 */ /* 0x000fe400078e021f */
[----:B------:R-:W-:Y:S01]  /*7620*/  IMAD.HI.U32 R0, R2, R32, RZ ;  /* 0x0000002002007227 */ /* 0x000fe200078e00ff */
[----:B------:R-:W-:Y:S01]  /*7630*/  ISETP.GE.AND P1, PT, R49, RZ, PT ;  /* 0x000000ff3100720c */ /* 0x000fe20003f26270 */
[----:B------:R-:W-:Y:S02]  /*7640*/  STL [R1+0x4e50], R5 ;  /* 0x004e500501007387 */ /* 0x000fe40000100800 */
[----:B------:R-:W-:-:S02]  /*7650*/  @!P6 IMAD.IADD R26, R26, 0x1, -R57 ;  /* 0x000000011a1ae824 */ /* 0x000fc400078e0a39 */
[--C-:B------:R-:W-:Y:S01]  /*7660*/  @!P4 IMAD.IADD R28, R28, 0x1, -R57.reuse ;  /* 0x000000011c1cc824 */ /* 0x100fe200078e0a39 */
[C---:B------:R-:W-:Y:S01]  /*7670*/  ISETP.GT.U32.AND P4, PT, R57.reuse, R27, PT ;  /* 0x0000001b3900720c */ /* 0x040fe20003f84070 */
[----:B------:R-:W-:Y:S01]  /*7680*/  IMAD.MOV R0, RZ, RZ, -R0 ;  /* 0x000000ffff007224 */ /* 0x000fe200078e0a00 */
[----:B------:R-:W-:Y:S01]  /*7690*/  STL [R1+0x4e54], R6 ;  /* 0x004e540601007387 */ /* 0x000fe20000100800 */
[C---:B------:R-:W-:Y:S02]  /*76a0*/  ISETP.GT.U32.AND P6, PT, R57.reuse, R26, PT ;  /* 0x0000001a3900720c */ /* 0x040fe40003fc4070 */
[----:B------:R-:W-:Y:S01]  /*76b0*/  IMAD R32, R57, R0, R32 ;  /* 0x0000000039207224 */ /* 0x000fe200078e0220 */
[----:B------:R0:W-:Y:S01]  /*76c0*/  STL [R1+0x4e58], R7 ;  /* 0x004e580701007387 */ /* 0x0001e20000100800 */
[--C-:B------:R-:W-:Y:S01]  /*76d0*/  @!P2 IMAD.IADD R23, R23, 0x1, -R57.reuse ;  /* 0x000000011717a824 */ /* 0x100fe200078e0a39 */
[----:B------:R-:W-:Y:S01]  /*76e0*/  ISETP.GE.AND P0, PT, R52, RZ, PT ;  /* 0x000000ff3400720c */ /* 0x000fe20003f06270 */
[----:B------:R-:W-:Y:S01]  /*76f0*/  @!P3 IMAD.IADD R29, R29, 0x1, -R57 ;  /* 0x000000011d1db824 */ /* 0x000fe200078e0a39 */
[C---:B------:R-:W-:Y:S01]  /*7700*/  ISETP.GT.U32.AND P5, PT, R57.reuse, R28, PT ;  /* 0x0000001c3900720c */ /* 0x040fe20003fa4070 */
[----:B0-----:R-:W2:Y:S01]  /*7710*/  LDL.LU R7, [R1+0x30] ;  /* 0x0000300001077983 */ /* 0x001ea20000300800 */
[----:B------:R-:W-:Y:S01]  /*7720*/  ISETP.GT.U32.AND P3, PT, R57, R32, PT ;  /* 0x000000203900720c */ /* 0x000fe20003f64070 */
[----:B------:R-:W-:Y:S01]  /*7730*/  @!P1 IMAD.MOV R23, RZ, RZ, -R23 ;  /* 0x000000ffff179224 */ /* 0x000fe200078e0a17 */
[----:B------:R-:W-:Y:S01]  /*7740*/  ISETP.GE.AND P1, PT, R54, RZ, PT ;  /* 0x000000ff3600720c */ /* 0x000fe20003f26270 */
[----:B------:R-:W-:Y:S01]  /*7750*/  @!P4 IMAD.IADD R27, R27, 0x1, -R57 ;  /* 0x000000011b1bc824 */ /* 0x000fe200078e0a39 */
[----:B------:R-:W-:-:S02]  /*7760*/  IABS R34, R38 ;  /* 0x0000002600227213 */ /* 0x000fc40000000000 */
[----:B------:R-:W-:Y:S01]  /*7770*/  ISETP.GT.U32.AND P4, PT, R57, R31, PT ;  /* 0x0000001f3900720c */ /* 0x000fe20003f84070 */
[--C-:B------:R-:W-:Y:S01]  /*7780*/  @!P6 IMAD.IADD R26, R26, 0x1, -R57.reuse ;  /* 0x000000011a1ae824 */ /* 0x100fe200078e0a39 */
[----:B------:R-:W-:Y:S01]  /*7790*/  IABS R33, R60 ;  /* 0x0000003c00217213 */ /* 0x000fe20000000000 */
[----:B------:R-:W-:Y:S01]  /*77a0*/  IMAD.HI.U32 R36, R2, R34, RZ ;  /* 0x0000002202247227 */ /* 0x000fe200078e00ff */
[----:B------:R-:W-:Y:S02]  /*77b0*/  ISETP.GE.AND P2, PT, R53, RZ, PT ;  /* 0x000000ff3500720c */ /* 0x000fe40003f46270 */
[----:B------:R-:W-:Y:S01]  /*77c0*/  ISETP.GE.AND P6, PT, R55, RZ, PT ;  /* 0x000000ff3700720c */ /* 0x000fe20003fc6270 */
[----:B------:R-:W-:Y:S01]  /*77d0*/  STL [R1+0x4e5c], R8 ;  /* 0x004e5c0801007387 */ /* 0x000fe20000100800 */
[----:B------:R-:W-:Y:S01]  /*77e0*/  @!P0 IMAD.MOV R26, RZ, RZ, -R26 ;  /* 0x000000ffff1a8224 */ /* 0x000fe200078e0a1a */
[----:B------:R-:W-:Y:S01]  /*77f0*/  ISETP.GT.U32.AND P0, PT, R57, R30, PT ;  /* 0x0000001e3900720c */ /* 0x000fe20003f04070 */
[----:B------:R-:W-:Y:S01]  /*7800*/  @!P5 IMAD.IADD R28, R28, 0x1, -R57 ;  /* 0x000000011c1cd824 */ /* 0x000fe200078e0a39 */
[----:B------:R-:W-:Y:S01]  /*7810*/  STL [R1+0x4e60], R9 ;  /* 0x004e600901007387 */ /* 0x000fe20000100800 */
[----:B------:R-:W-:-:S03]  /*7820*/  IMAD.HI.U32 R37, R2, R33, RZ ;  /* 0x0000002102257227 */ /* 0x000fc600078e00ff */
[----:B------:R-:W-:Y:S01]  /*7830*/  STL [R1+0x4e64], R10 ;  /* 0x004e640a01007387 */ /* 0x000fe20000100800 */
[----:B------:R-:W-:Y:S02]  /*7840*/  @!P3 IMAD.IADD R32, R32, 0x1, -R57 ;  /* 0x000000012020b824 */ /* 0x000fe400078e0a39 */
[----:B------:R-:W-:Y:S01]  /*7850*/  IMAD.MOV R36, RZ, RZ, -R36 ;  /* 0x000000ffff247224 */ /* 0x000fe200078e0a24 */
[----:B------:R-:W-:Y:S01]  /*7860*/  STL [R1+0x4e68], R11 ;  /* 0x004e680b01007387 */ /* 0x000fe20000100800 */
[----:B------:R-:W-:Y:S02]  /*7870*/  IMAD.MOV R37, RZ, RZ, -R37 ;  /* 0x000000ffff257224 */ /* 0x000fe400078e0a25 */
[----:B------:R-:W-:Y:S01]  /*7880*/  @!P1 IMAD.MOV R28, RZ, RZ, -R28 ;  /* 0x000000ffff1c9224 */ /* 0x000fe200078e0a1c */
[----:B------:R-:W-:Y:S01]  /*7890*/  STL [R1+0x4e6c], R12 ;  /* 0x004e6c0c01007387 */ /* 0x000fe20000100800 */
[----:B------:R-:W-:Y:S01]  /*78a0*/  ISETP.GT.U32.AND P1, PT, R57, R32, PT ;  /* 0x000000203900720c */ /* 0x000fe20003f24070 */
[----:B------:R-:W-:-:S02]  /*78b0*/  @!P4 IMAD.IADD R31, R31, 0x1, -R57 ;  /* 0x000000011f1fc824 */ /* 0x000fc400078e0a39 */
[----:B------:R-:W-:Y:S01]  /*78c0*/  STL [R1+0x4e70], R13 ;  /* 0x004e700d01007387 */ /* 0x000fe20000100800 */
[C---:B------:R-:W-:Y:S01]  /*78d0*/  IMAD R34, R57.reuse, R36, R34 ;  /* 0x0000002439227224 */ /* 0x040fe200078e0222 */
[----:B------:R-:W-:Y:S02]  /*78e0*/  IABS R35, R40 ;  /* 0x0000002800237213 */ /* 0x000fe40000000000 */
[----:B------:R-:W-:Y:S01]  /*78f0*/  STL [R1+0x4e74], R14 ;  /* 0x004e740e01007387 */ /* 0x000fe20000100800 */
[----:B------:R-:W-:-:S03]  /*7900*/  IMAD R33, R57, R37, R33 ;  /* 0x0000002539217224 */ /* 0x000fc600078e0221 */
[----:B------:R-:W-:Y:S01]  /*7910*/  STL [R1+0x4e78], R15 ;  /* 0x004e780f01007387 */ /* 0x000fe20000100800 */
[----:B------:R-:W-:-:S03]  /*7920*/  @!P2 IMAD.MOV R27, RZ, RZ, -R27 ;  /* 0x000000ffff1ba224 */ /* 0x000fc600078e0a1b */
[----:B------:R0:W-:Y:S01]  /*7930*/  STL [R1+0x4e7c], R16 ;  /* 0x004e7c1001007387 */ /* 0x0001e20000100800 */
[----:B------:R-:W-:-:S03]  /*7940*/  @!P6 IMAD.MOV R29, RZ, RZ, -R29 ;  /* 0x000000ffff1de224 */ /* 0x000fc600078e0a1d */
[----:B------:R-:W-:Y:S01]  /*7950*/  STL [R1+0x4e80], R17 ;  /* 0x004e801101007387 */ /* 0x000fe20000100800 */
[----:B------:R-:W-:-:S03]  /*7960*/  ISETP.GT.U32.AND P2, PT, R57, R31, PT ;  /* 0x0000001f3900720c */ /* 0x000fc60003f44070 */
[----:B------:R1:W-:Y:S01]  /*7970*/  STL [R1+0x4e84], R18 ;  /* 0x004e841201007387 */ /* 0x0003e20000100800 */
[C---:B------:R-:W-:Y:S01]  /*7980*/  ISETP.GT.U32.AND P6, PT, R57.reuse, R34, PT ;  /* 0x000000223900720c */ /* 0x040fe20003fc4070 */
[----:B------:R-:W-:Y:S02]  /*7990*/  IMAD.HI.U32 R0, R2, R35, RZ ;  /* 0x0000002302007227 */ /* 0x000fe400078e00ff */
[----:B------:R-:W3:Y:S01]  /*79a0*/  LDL.LU R6, [R1+0x38] ;  /* 0x0000380001067983 */ /* 0x000ee20000300800 */
[C---:B------:R-:W-:Y:S01]  /*79b0*/  ISETP.GT.U32.AND P3, PT, R57.reuse, R33, PT ;  /* 0x000000213900720c */ /* 0x040fe20003f64070 */
[--C-:B------:R-:W-:Y:S02]  /*79c0*/  @!P0 IMAD.IADD R30, R30, 0x1, -R57.reuse ;  /* 0x000000011e1e8824 */ /* 0x100fe400078e0a39 */
[----:B------:R-:W4:Y:S01]  /*79d0*/  LDL.LU R5, [R1+0x3c] ;  /* 0x00003c0001057983 */ /* 0x000f220000300800 */
[----:B------:R-:W-:Y:S01]  /*79e0*/  ISETP.GE.AND P0, PT, R58, RZ, PT ;  /* 0x000000ff3a00720c */ /* 0x000fe20003f06270 */
[----:B------:R-:W-:Y:S01]  /*79f0*/  IMAD.MOV R0, RZ, RZ, -R0 ;  /* 0x000000ffff007224 */ /* 0x000fe200078e0a00 */
[----:B------:R-:W-:Y:S01]  /*7a00*/  IABS R36, R39 ;  /* 0x0000002700247213 */ /* 0x000fe20000000000 */
[----:B------:R-:W-:Y:S01]  /*7a10*/  @!P1 IMAD.IADD R32, R32, 0x1, -R57 ;  /* 0x0000000120209824 */ /* 0x000fe200078e0a39 */
[----:B------:R-:W-:Y:S01]  /*7a20*/  ISETP.GE.AND P1, PT, R38, RZ, PT ;  /* 0x000000ff2600720c */ /* 0x000fe20003f26270 */
[----:B------:R-:W-:-:S02]  /*7a30*/  IMAD R35, R57, R0, R35 ;  /* 0x0000000039237224 */ /* 0x000fc400078e0223 */
[----:B------:R-:W-:-:S04]  /*7a40*/  IMAD.HI.U32 R38, R2, R36, RZ ;  /* 0x0000002402267227 */ /* 0x000fc800078e00ff */
[--C-:B------:R-:W-:Y:S01]  /*7a50*/  @!P2 IMAD.IADD R31, R31, 0x1, -R57.reuse ;  /* 0x000000011f1fa824 */ /* 0x100fe200078e0a39 */
[----:B------:R-:W-:Y:S01]  /*7a60*/  ISETP.GT.U32.AND P2, PT, R57, R35, PT ;  /* 0x000000233900720c */ /* 0x000fe20003f44070 */
[--C-:B------:R-:W-:Y:S02]  /*7a70*/  @!P6 IMAD.IADD R34, R34, 0x1, -R57.reuse ;  /* 0x000000012222e824 */ /* 0x100fe400078e0a39 */
[----:B------:R-:W-:Y:S02]  /*7a80*/  IMAD.MOV R38, RZ, RZ, -R38 ;  /* 0x000000ffff267224 */ /* 0x000fe400078e0a26 */
[----:B------:R-:W-:Y:S02]  /*7a90*/  @!P3 IMAD.IADD R33, R33, 0x1, -R57 ;  /* 0x000000012121b824 */ /* 0x000fe400078e0a39 */
[----:B------:R-:W-:Y:S01]  /*7aa0*/  @!P0 IMAD.MOV R31, RZ, RZ, -R31 ;  /* 0x000000ffff1f8224 */ /* 0x000fe200078e0a1f */
[C---:B------:R-:W-:Y:S01]  /*7ab0*/  ISETP.GT.U32.AND P0, PT, R57.reuse, R34, PT ;  /* 0x000000223900720c */ /* 0x040fe20003f04070 */
[----:B------:R-:W-:Y:S01]  /*7ac0*/  IMAD R36, R57, R38, R36 ;  /* 0x0000002639247224 */ /* 0x000fe200078e0224 */
[----:B------:R-:W-:-:S02]  /*7ad0*/  IABS R38, R3 ;  /* 0x0000000300267213 */ /* 0x000fc40000000000 */
[----:B------:R-:W-:-:S03]  /*7ae0*/  ISETP.GT.U32.AND P6, PT, R57, R33, PT ;  /* 0x000000213900720c */ /* 0x000fc60003fc4070 */
[----:B------:R-:W-:-:S04]  /*7af0*/  IMAD.HI.U32 R42, R2, R38, RZ ;  /* 0x00000026022a7227 */ /* 0x000fc800078e00ff */
[--C-:B------:R-:W-:Y:S02]  /*7b00*/  @!P2 IMAD.IADD R35, R35, 0x1, -R57.reuse ;  /* 0x000000012323a824 */ /* 0x100fe400078e0a39 */
[----:B------:R-:W-:Y:S02]  /*7b10*/  IMAD.MOV R42, RZ, RZ, -R42 ;  /* 0x000000ffff2a7224 */ /* 0x000fe400078e0a2a */
[--C-:B------:R-:W-:Y:S01]  /*7b20*/  @!P0 IMAD.IADD R34, R34, 0x1, -R57.reuse ;  /* 0x0000000122228824 */ /* 0x100fe200078e0a39 */
[C---:B------:R-:W-:Y:S01]  /*7b30*/  ISETP.GT.U32.AND P2, PT, R57.reuse, R35, PT ;  /* 0x000000233900720c */ /* 0x040fe20003f44070 */
[----:B------:R-:W-:Y:S02]  /*7b40*/  IMAD R38, R57, R42, R38 ;  /* 0x0000002a39267224 */ /* 0x000fe400078e0226 */
[----:B------:R-:W-:Y:S01]  /*7b50*/  @!P6 IMAD.IADD R33, R33, 0x1, -R57 ;  /* 0x000000012121e824 */ /* 0x000fe200078e0a39 */
[C---:B------:R-:W-:Y:S01]  /*7b60*/  ISETP.GT.U32.AND P6, PT, R57.reuse, R36, PT ;  /* 0x000000243900720c */ /* 0x040fe20003fc4070 */
[----:B------:R-:W-:Y:S01]  /*7b70*/  @!P1 IMAD.MOV R34, RZ, RZ, -R34 ;  /* 0x000000ffff229224 */ /* 0x000fe200078e0a22 */
[----:B------:R-:W-:-:S02]  /*7b80*/  ISETP.GT.U32.AND P1, PT, R57, R38, PT ;  /* 0x000000263900720c */ /* 0x000fc40003f24070 */
[----:B------:R-:W-:-:S05]  /*7b90*/  IABS R37, R4 ;  /* 0x0000000400257213 */ /* 0x000fca0000000000 */
[--C-:B------:R-:W-:Y:S01]  /*7ba0*/  @!P2 IMAD.IADD R35, R35, 0x1, -R57.reuse ;  /* 0x000000012323a824 */ /* 0x100fe200078e0a39 */
[----:B------:R-:W-:Y:S02]  /*7bb0*/  ISETP.GE.AND P2, PT, R4, RZ, PT ;  /* 0x000000ff0400720c */ /* 0x000fe40003f46270 */
[----:B------:R-:W5:Y:S01]  /*7bc0*/  LDL.LU R4, [R1+0x40] ;  /* 0x0000400001047983 */ /* 0x000f620000300800 */
[--C-:B------:R-:W-:Y:S01]  /*7bd0*/  @!P6 IMAD.IADD R36, R36, 0x1, -R57.reuse ;  /* 0x000000012424e824 */ /* 0x100fe200078e0a39 */
[----:B------:R-:W-:Y:S01]  /*7be0*/  ISETP.GE.AND P6, PT, R3, RZ, PT ;  /* 0x000000ff0300720c */ /* 0x000fe20003fc6270 */
[----:B------:R-:W-:Y:S01]  /*7bf0*/  @!P1 IMAD.IADD R38, R38, 0x1, -R57 ;  /* 0x0000000126269824 */ /* 0x000fe200078e0a39 */
[----:B------:R-:W-:Y:S01]  /*7c00*/  ISETP.GE.AND P3, PT, R40, RZ, PT ;  /* 0x000000ff2800720c */ /* 0x000fe20003f66270 */
[----:B------:R-:W5:Y:S01]  /*7c10*/  LDL.LU R3, [R1+0x44] ;  /* 0x0000440001037983 */ /* 0x000f620000300800 */
[----:B------:R-:W-:Y:S02]  /*7c20*/  IABS R40, R61 ;  /* 0x0000003d00287213 */ /* 0x000fe40000000000 */
[----:B------:R-:W-:-:S02]  /*7c30*/  ISETP.GE.AND P1, PT, R61, RZ, PT ;  /* 0x000000ff3d00720c */ /* 0x000fc40003f26270 */
[----:B------:R-:W5:Y:S01]  /*7c40*/  LDL.LU R61, [R1+0x48] ;  /* 0x00004800013d7983 */ /* 0x000f620000300800 */
[----:B------:R-:W-:Y:S01]  /*7c50*/  IMAD.HI.U32 R0, R2, R37, RZ ;  /* 0x0000002502007227 */ /* 0x000fe200078e00ff */
[----:B------:R-:W-:Y:S02]  /*7c60*/  ISETP.GE.AND P5, PT, R56, RZ, PT ;  /* 0x000000ff3800720c */ /* 0x000fe40003fa6270 */
[----:B0-----:R-:W5:Y:S01]  /*7c70*/  LDL.LU R16, [R1+0x4c] ;  /* 0x00004c0001107983 */ /* 0x001f620000300800 */
[----:B------:R-:W-:Y:S01]  /*7c80*/  IMAD.MOV R0, RZ, RZ, -R0 ;  /* 0x000000ffff007224 */ /* 0x000fe200078e0a00 */
[----:B------:R-:W-:Y:S02]  /*7c90*/  ISETP.GE.AND P4, PT, R59, RZ, PT ;  /* 0x000000ff3b00720c */ /* 0x000fe40003f86270 */
[----:B------:R-:W5:Y:S01]  /*7ca0*/  LDL.LU R15, [R1+0x50] ;  /* 0x00005000010f7983 */ /* 0x000f620000300800 */
[----:B------:R-:W-:-:S03]  /*7cb0*/  IMAD R37, R57, R0, R37 ;  /* 0x0000000039257224 */ /* 0x000fc600078e0225 */
[----:B------:R-:W5:Y:S02]  /*7cc0*/  LDL.LU R14, [R1+0x54] ;  /* 0x00005400010e7983 */ /* 0x000f640000300800 */
[----:B------:R-:W-:Y:S01]  /*7cd0*/  ISETP.GT.U32.AND P0, PT, R57, R37, PT ;  /* 0x000000253900720c */ /* 0x000fe20003f04070 */
[----:B------:R-:W-:Y:S01]  /*7ce0*/  @!P5 IMAD.MOV R30, RZ, RZ, -R30 ;  /* 0x000000ffff1ed224 */ /* 0x000fe200078e0a1e */
[----:B------:R-:W-:-:S03]  /*7cf0*/  ISETP.GE.AND P5, PT, R60, RZ, PT ;  /* 0x000000ff3c00720c */ /* 0x000fc60003fa6270 */
[----:B------:R-:W-:Y:S01]  /*7d00*/  @!P4 IMAD.MOV R32, RZ, RZ, -R32 ;  /* 0x000000ffff20c224 */ /* 0x000fe200078e0a20 */
[----:B------:R-:W-:Y:S01]  /*7d10*/  ISETP.GE.AND P4, PT, R39, RZ, PT ;  /* 0x000000ff2700720c */ /* 0x000fe20003f86270 */
[----:B------:R-:W-:Y:S01]  /*7d20*/  IMAD.HI.U32 R0, R2, R40, RZ ;  /* 0x0000002802007227 */ /* 0x000fe200078e00ff */
[----:B------:R-:W5:Y:S05]  /*7d30*/  LDL.LU R13, [R1+0x58] ;  /* 0x00005800010d7983 */ /* 0x000f6a0000300800 */
[----:B------:R-:W-:Y:S01]  /*7d40*/  @!P0 IMAD.IADD R37, R37, 0x1, -R57 ;  /* 0x0000000125258824 */ /* 0x000fe200078e0a39 */
[----:B------:R-:W5:Y:S01]  /*7d50*/  LDL.LU R12, [R1+0x5c] ;  /* 0x00005c00010c7983 */ /* 0x000f620000300800 */
[----:B------:R-:W-:-:S03]  /*7d60*/  @!P5 IMAD.MOV R33, RZ, RZ, -R33 ;  /* 0x000000ffff21d224 */ /* 0x000fc600078e0a21 */
[C---:B------:R-:W-:Y:S01]  /*7d70*/  ISETP.GT.U32.AND P5, PT, R57.reuse, R37, PT ;  /* 0x000000253900720c */ /* 0x040fe20003fa4070 */
[----:B------:R-:W-:Y:S01]  /*7d80*/  IMAD.MOV R0, RZ, RZ, -R0 ;  /* 0x000000ffff007224 */ /* 0x000fe200078e0a00 */
[----:B------:R-:W5:Y:S03]  /*7d90*/  LDL.LU R11, [R1+0x60] ;  /* 0x00006000010b7983 */ /* 0x000f660000300800 */
[C---:B------:R-:W-:Y:S02]  /*7da0*/  IMAD R40, R57.reuse, R0, R40 ;  /* 0x0000000039287224 */ /* 0x040fe400078e0228 */
[----:B------:R-:W-:Y:S01]  /*7db0*/  @!P3 IMAD.MOV R35, RZ, RZ, -R35 ;  /* 0x000000ffff23b224 */ /* 0x000fe200078e0a23 */
[----:B------:R-:W-:Y:S01]  /*7dc0*/  ISETP.GT.U32.AND P0, PT, R57, R36, PT ;  /* 0x000000243900720c */ /* 0x000fe20003f04070 */
[----:B------:R-:W5:Y:S04]  /*7dd0*/  LDL.LU R10, [R1+0x64] ;  /* 0x00006400010a7983 */ /* 0x000f680000300800 */
[----:B------:R-:W-:Y:S01]  /*7de0*/  @!P5 IMAD.IADD R37, R37, 0x1, -R57 ;  /* 0x000000012525d824 */ /* 0x000fe200078e0a39 */
[----:B------:R-:W-:-:S13]  /*7df0*/  ISETP.GT.U32.AND P5, PT, R57, R40, PT ;  /* 0x000000283900720c */ /* 0x000fda0003fa4070 */
[----:B------:R-:W-:-:S05]  /*7e00*/  @!P5 IMAD.IADD R40, R40, 0x1, -R57 ;  /* 0x000000012828d824 */ /* 0x000fca00078e0a39 */
[----:B------:R-:W-:Y:S01]  /*7e10*/  ISETP.GT.U32.AND P5, PT, R57, R40, PT ;  /* 0x000000283900720c */ /* 0x000fe20003fa4070 */
[----:B------:R-:W-:Y:S02]  /*7e20*/  @!P0 IMAD.IADD R36, R36, 0x1, -R57 ;  /* 0x0000000124248824 */ /* 0x000fe400078e0a39 */
[----:B------:R-:W-:Y:S02]  /*7e30*/  @!P2 IMAD.MOV R37, RZ, RZ, -R37 ;  /* 0x000000ffff25a224 */ /* 0x000fe400078e0a25 */
[----:B------:R-:W-:-:S08]  /*7e40*/  @!P4 IMAD.MOV R36, RZ, RZ, -R36 ;  /* 0x000000ffff24c224 */ /* 0x000fd000078e0a24 */
[----:B------:R-:W-:-:S04]  /*7e50*/  @!P5 IMAD.IADD R40, R40, 0x1, -R57 ;  /* 0x000000012828d824 */ /* 0x000fc800078e0a39 */
[----:B------:R-:W-:Y:S01]  /*7e60*/  @!P1 IMAD.MOV R40, RZ, RZ, -R40 ;  /* 0x000000ffff289224 */ /* 0x000fe200078e0a28 */
[----:B--2---:R-:W-:-:S05]  /*7e70*/  IABS R39, R7 ;  /* 0x0000000700277213 */ /* 0x004fca0000000000 */
[----:B------:R-:W-:-:S04]  /*7e80*/  IMAD.HI.U32 R41, R2, R39, RZ ;  /* 0x0000002702297227 */ /* 0x000fc800078e00ff */
[----:B------:R-:W-:-:S04]  /*7e90*/  IMAD.MOV R41, RZ, RZ, -R41 ;  /* 0x000000ffff297224 */ /* 0x000fc800078e0a29 */
[----:B------:R-:W-:-:S05]  /*7ea0*/  IMAD R39, R57, R41, R39 ;  /* 0x0000002939277224 */ /* 0x000fca00078e0227 */
[----:B------:R-:W-:-:S13]  /*7eb0*/  ISETP.GT.U32.AND P3, PT, R57, R39, PT ;  /* 0x000000273900720c */ /* 0x000fda0003f64070 */
[----:B------:R-:W-:Y:S01]  /*7ec0*/  @!P3 IMAD.IADD R39, R39, 0x1, -R57 ;  /* 0x000000012727b824 */ /* 0x000fe200078e0a39 */
[----:B------:R-:W-:-:S04]  /*7ed0*/  ISETP.GT.U32.AND P3, PT, R57, R38, PT ;  /* 0x000000263900720c */ /* 0x000fc80003f64070 */
[----:B------:R-:W-:Y:S02]  /*7ee0*/  ISETP.GT.U32.AND P4, PT, R57, R39, PT ;  /* 0x000000273900720c */ /* 0x000fe40003f84070 */
[----:B---3--:R-:W-:Y:S02]  /*7ef0*/  IABS R41, R6 ;  /* 0x0000000600297213 */ /* 0x008fe40000000000 */
[----:B----4-:R-:W-:-:S03]  /*7f00*/  IABS R42, R5 ;  /* 0x00000005002a7213 */ /* 0x010fc60000000000 */
[----:B------:R-:W-:-:S04]  /*7f10*/  IMAD.HI.U32 R44, R2, R41, RZ ;  /* 0x00000029022c7227 */ /* 0x000fc800078e00ff */
[----:B------:R-:W-:-:S04]  /*7f20*/  IMAD.HI.U32 R45, R2, R42, RZ ;  /* 0x0000002a022d7227 */ /* 0x000fc800078e00ff */
[----:B------:R-:W-:Y:S02]  /*7f30*/  IMAD.MOV R44, RZ, RZ, -R44 ;  /* 0x000000ffff2c7224 */ /* 0x000fe400078e0a2c */
[----:B------:R-:W-:Y:S02]  /*7f40*/  IMAD.MOV R45, RZ, RZ, -R45 ;  /* 0x000000ffff2d7224 */ /* 0x000fe400078e0a2d */
[C---:B------:R-:W-:Y:S02]  /*7f50*/  IMAD R41, R57.reuse, R44, R41 ;  /* 0x0000002c39297224 */ /* 0x040fe400078e0229 */
[C---:B------:R-:W-:Y:S02]  /*7f60*/  IMAD R42, R57.reuse, R45, R42 ;  /* 0x0000002d392a7224 */ /* 0x040fe400078e022a */
[----:B------:R-:W-:Y:S01]  /*7f70*/  @!P3 IMAD.IADD R38, R38, 0x1, -R57 ;  /* 0x000000012626b824 */ /* 0x000fe200078e0a39 */
[C---:B------:R-:W-:Y:S02]  /*7f80*/  ISETP.GT.U32.AND P3, PT, R57.reuse, R41, PT ;  /* 0x000000293900720c */ /* 0x040fe40003f64070 */
[----:B------:R-:W-:-:S02]  /*7f90*/  ISETP.GT.U32.AND P5, PT, R57, R42, PT ;  /* 0x0000002a3900720c */ /* 0x000fc40003fa4070 */
[----:B------:R-:W-:Y:S02]  /*7fa0*/  ISETP.GE.AND P2, PT, R6, RZ, PT ;  /* 0x000000ff0600720c */ /* 0x000fe40003f46270 */
[----:B------:R-:W2:Y:S01]  /*7fb0*/  LDL.LU R6, [R1+0x68] ;  /* 0x0000680001067983 */ /* 0x000ea20000300800 */
[----:B------:R-:W-:Y:S01]  /*7fc0*/  ISETP.GE.AND P0, PT, R7, RZ, PT ;  /* 0x000000ff0700720c */ /* 0x000fe20003f06270 */
[----:B------:R-:W-:-:S05]  /*7fd0*/  @!P4 IMAD.IADD R39, R39, 0x1, -R57 ;  /* 0x000000012727c824 */ /* 0x000fca00078e0a39 */
[--C-:B------:R-:W-:Y:S02]  /*7fe0*/  @!P3 IMAD.IADD R41, R41, 0x1, -R57.reuse ;  /* 0x000000012929b824 */ /* 0x100fe400078e0a39 */
[----:B------:R-:W-:Y:S01]  /*7ff0*/  @!P5 IMAD.IADD R42, R42, 0x1, -R57 ;  /* 0x000000012a2ad824 */ /* 0x000fe200078e0a39 */
[----:B------:R-:W-:Y:S01]  /*8000*/  ISETP.GE.AND P4, PT, R5, RZ, PT ;  /* 0x000000ff0500720c */ /* 0x000fe20003f86270 */
[----:B------:R-:W-:Y:S01]  /*8010*/  @!P6 IMAD.MOV R38, RZ, RZ, -R38 ;  /* 0x000000ffff26e224 */ /* 0x000fe200078e0a26 */
[C---:B------:R-:W-:Y:S01]  /*8020*/  ISETP.GT.U32.AND P6, PT, R57.reuse, R41, PT ;  /* 0x000000293900720c */ /* 0x040fe20003fc4070 */
[----:B------:R-:W3:Y:S01]  /*8030*/  LDL.LU R9, [R1+0x6c] ;  /* 0x00006c0001097983 */ /* 0x000ee20000300800 */
[----:B------:R-:W-:Y:S01]  /*8040*/  @!P0 IMAD.MOV R39, RZ, RZ, -R39 ;  /* 0x000000ffff278224 */ /* 0x000fe200078e0a27 */
[----:B------:R-:W-:Y:S02]  /*8050*/  ISETP.GT.U32.AND P0, PT, R57, R42, PT ;  /* 0x0000002a3900720c */ /* 0x000fe40003f04070 */
[----:B------:R-:W4:Y:S08]  /*8060*/  LDL.LU R5, [R1+0x70] ;  /* 0x0000700001057983 */ /* 0x000f300000300800 */
[----:B------:R-:W-:Y:S01]  /*8070*/  @!P6 IMAD.IADD R41, R41, 0x1, -R57 ;  /* 0x000000012929e824 */ /* 0x000fe200078e0a39 */
[----:B-----5:R-:W-:-:S02]  /*8080*/  IABS R43, R4 ;  /* 0x00000004002b7213 */ /* 0x020fc40000000000 */
[----:B------:R-:W-:Y:S02]  /*8090*/  ISETP.GE.AND P1, PT, R4, RZ, PT ;  /* 0x000000ff0400720c */ /* 0x000fe40003f26270 */
[----:B------:R-:W5:Y:S01]  /*80a0*/  LDL.LU R4, [R1+0x74] ;  /* 0x0000740001047983 */ /* 0x000f620000300800 */
[----:B------:R-:W-:Y:S01]  /*80b0*/  IABS R44, R3 ;  /* 0x00000003002c7213 */ /* 0x000fe20000000000 */
[----:B------:R-:W-:Y:S01]  /*80c0*/  @!P0 IMAD.IADD R42, R42, 0x1, -R57 ;  /* 0x000000012a2a8824 */ /* 0x000fe200078e0a39 */
[----:B------:R-:W-:Y:S02]  /*80d0*/  ISETP.GE.AND P6, PT, R3, RZ, PT ;  /* 0x000000ff0300720c */ /* 0x000fe40003fc6270 */
[----:B------:R-:W5:Y:S01]  /*80e0*/  LDL.LU R3, [R1+0x78] ;  /* 0x0000780001037983 */ /* 0x000f620000300800 */
[----:B------:R-:W-:Y:S02]  /*80f0*/  IABS R45, R61 ;  /* 0x0000003d002d7213 */ /* 0x000fe40000000000 */
[----:B------:R-:W-:-:S02]  /*8100*/  ISETP.GE.AND P0, PT, R61, RZ, PT ;  /* 0x000000ff3d00720c */ /* 0x000fc40003f06270 */
[----:B------:R-:W5:Y:S04]  /*8110*/  LDL.LU R61, [R1+0x7c] ;  /* 0x00007c00013d7983 */ /* 0x000f680000300800 */
[----:B------:R-:W5:Y:S04]  /*8120*/  LDL.LU R8, [R1+0x80] ;  /* 0x0000800001087983 */ /* 0x000f680000300800 */
[----:B------:R-:W5:Y:S01]  /*8130*/  LDL R7, [R1+0x1c48] ;  /* 0x001c480001077983 */ /* 0x000f620000100800 */
[----:B------:R-:W-:-:S04]  /*8140*/  IMAD.HI.U32 R0, R2, R43, RZ ;  /* 0x0000002b02007227 */ /* 0x000fc800078e00ff */
[----:B------:R-:W-:-:S04]  /*8150*/  IMAD.MOV R0, RZ, RZ, -R0 ;  /* 0x000000ffff007224 */ /* 0x000fc800078e0a00 */
[----:B------:R-:W-:Y:S02]  /*8160*/  IMAD R43, R57, R0, R43 ;  /* 0x00000000392b7224 */ /* 0x000fe400078e022b */
[----:B------:R-:W-:-:S04]  /*8170*/  IMAD.HI.U32 R0, R2, R44, RZ ;  /* 0x0000002c02007227 */ /* 0x000fc800078e00ff */
[----:B------:R-:W-:Y:S01]  /*8180*/  IMAD.MOV R0, RZ, RZ, -R0 ;  /* 0x000000ffff007224 */ /* 0x000fe200078e0a00 */
[----:B------:R-:W-:-:S03]  /*8190*/  ISETP.GT.U32.AND P3, PT, R57, R43, PT ;  /* 0x0000002b3900720c */ /* 0x000fc60003f64070 */
[----:B------:R-:W-:-:S05]  /*81a0*/  IMAD R44, R57, R0, R44 ;  /* 0x00000000392c7224 */ /* 0x000fca00078e022c */
[----:B------:R-:W-:-:S05]  /*81b0*/  ISETP.GT.U32.AND P5, PT, R57, R44, PT ;  /* 0x0000002c3900720c */ /* 0x000fca0003fa4070 */
[----:B------:R-:W-:Y:S01]  /*81c0*/  @!P3 IMAD.IADD R43, R43, 0x1, -R57 ;  /* 0x000000012b2bb824 */ /* 0x000fe200078e0a39 */
[----:B------:R-:W-:Y:S01]  /*81d0*/  IABS R46, R16 ;  /* 0x00000010002e7213 */ /* 0x000fe20000000000 */
[----:B------:R-:W-:-:S03]  /*81e0*/  IMAD.HI.U32 R49, R2, R45, RZ ;  /* 0x0000002d02317227 */ /* 0x000fc600078e00ff */
[----:B------:R-:W-:-:S03]  /*81f0*/  ISETP.GT.U32.AND P3, PT, R57, R43, PT ;  /* 0x0000002b3900720c */ /* 0x000fc60003f64070 */
[----:B------:R-:W-:Y:S02]  /*8200*/  @!P5 IMAD.IADD R44, R44, 0x1, -R57 ;  /* 0x000000012c2cd824 */ /* 0x000fe400078e0a39 */
[----:B------:R-:W-:-:S03]  /*8210*/  IMAD.HI.U32 R0, R2, R46, RZ ;  /* 0x0000002e02007227 */ /* 0x000fc600078e00ff */
[C---:B------:R-:W-:Y:S01]  /*8220*/  ISETP.GT.U32.AND P5, PT, R57.reuse, R44, PT ;  /* 0x0000002c3900720c */ /* 0x040fe20003fa4070 */
[----:B------:R-:W-:Y:S02]  /*8230*/  IMAD.MOV R49, RZ, RZ, -R49 ;  /* 0x000000ffff317224 */ /* 0x000fe400078e0a31 */
[----:B------:R-:W-:Y:S02]  /*8240*/  IMAD.MOV R0, RZ, RZ, -R0 ;  /* 0x000000ffff007224 */ /* 0x000fe400078e0a00 */
[C---:B------:R-:W-:Y:S02]  /*8250*/  IMAD R45, R57.reuse, R49, R45 ;  /* 0x00000031392d7224 */ /* 0x040fe400078e022d */
[----:B------:R-:W-:Y:S02]  /*8260*/  IMAD R46, R57, R0, R46 ;  /* 0x00000000392e7224 */ /* 0x000fe400078e022e */
[----:B------:R-:W-:Y:S01]  /*8270*/  @!P3 IMAD.IADD R43, R43, 0x1, -R57 ;  /* 0x000000012b2bb824 */ /* 0x000fe200078e0a39 */
[----:B------:R-:W-:-:S03]  /*8280*/  ISETP.GT.U32.AND P3, PT, R57, R45, PT ;  /* 0x0000002d3900720c */ /* 0x000fc60003f64070 */
[----:B------:R-:W-:Y:S01]  /*8290*/  @!P5 IMAD.IADD R44, R44, 0x1, -R57 ;  /* 0x000000012c2cd824 */ /* 0x000fe200078e0a39 */
[----:B------:R-:W-:Y:S02]  /*82a0*/  ISETP.GT.U32.AND P5, PT, R57, R46, PT ;  /* 0x0000002e3900720c */ /* 0x000fe40003fa4070 */
[----:B------:R-:W-:-:S05]  /*82b0*/  IABS R47, R15 ;  /* 0x0000000f002f7213 */ /* 0x000fca0000000000 */
[----:B------:R-:W-:Y:S01]  /*82c0*/  IMAD.HI.U32 R48, R2, R47, RZ ;  /* 0x0000002f02307227 */ /* 0x000fe200078e00ff */
[----:B------:R-:W-:-:S03]  /*82d0*/  IABS R53, R14 ;  /* 0x0000000e00357213 */ /* 0x000fc60000000000 */
[--C-:B------:R-:W-:Y:S02]  /*82e0*/  @!P3 IMAD.IADD R45, R45, 0x1, -R57.reuse ;  /* 0x000000012d2db824 */ /* 0x100fe400078e0a39 */
[----:B------:R-:W-:Y:S02]  /*82f0*/  IMAD.MOV R48, RZ, RZ, -R48 ;  /* 0x000000ffff307224 */ /* 0x000fe400078e0a30 */
[----:B------:R-:W-:Y:S01]  /*8300*/  @!P5 IMAD.IADD R46, R46, 0x1, -R57 ;  /* 0x000000012e2ed824 */ /* 0x000fe200078e0a39 */
[C---:B------:R-:W-:Y:S01]  /*8310*/  ISETP.GT.U32.AND P5, PT, R57.reuse, R45, PT ;  /* 0x0000002d3900720c */ /* 0x040fe20003fa4070 */
[----:B------:R-:W-:Y:S02]  /*8320*/  IMAD R47, R57, R48, R47 ;  /* 0x00000030392f7224 */ /* 0x000fe400078e022f */
[----:B------:R-:W-:-:S04]  /*8330*/  IMAD.HI.U32 R48, R2, R53, RZ ;  /* 0x0000003502307227 */ /* 0x000fc800078e00ff */
[----:B------:R-:W-:Y:S01]  /*8340*/  IMAD.MOV R48, RZ, RZ, -R48 ;  /* 0x000000ffff307224 */ /* 0x000fe200078e0a30 */
[----:B------:R-:W-:Y:S02]  /*8350*/  IABS R49, R13 ;  /* 0x0000000d00317213 */ /* 0x000fe40000000000 */
[----:B------:R-:W-:Y:S01]  /*8360*/  IABS R51, R11 ;  /* 0x0000000b00337213 */ /* 0x000fe20000000000 */
[----:B------:R-:W-:Y:S02]  /*8370*/  IMAD R48, R57, R48, R53 ;  /* 0x0000003039307224 */ /* 0x000fe400078e0235 */
[----:B------:R-:W-:Y:S01]  /*8380*/  @!P5 IMAD.IADD R45, R45, 0x1, -R57 ;  /* 0x000000012d2dd824 */ /* 0x000fe200078e0a39 */
[----:B------:R-:W-:Y:S01]  /*8390*/  IABS R50, R12 ;  /* 0x0000000c00327213 */ /* 0x000fe20000000000 */
[----:B------:R-:W-:Y:S01]  /*83a0*/  IMAD.HI.U32 R52, R2, R49, RZ ;  /* 0x0000003102347227 */ /* 0x000fe200078e00ff */
[----:B------:R-:W-:-:S03]  /*83b0*/  ISETP.GT.U32.AND P5, PT, R57, R48, PT ;  /* 0x000000303900720c */ /* 0x000fc60003fa4070 */
[----:B------:R-:W-:Y:S01]  /*83c0*/  IMAD.HI.U32 R54, R2, R51, RZ ;  /* 0x0000003302367227 */ /* 0x000fe200078e00ff */
[----:B------:R-:W-:-:S03]  /*83d0*/  ISETP.GT.U32.AND P3, PT, R57, R47, PT ;  /* 0x0000002f3900720c */ /* 0x000fc60003f64070 */
[----:B------:R-:W-:Y:S02]  /*83e0*/  IMAD.MOV R52, RZ, RZ, -R52 ;  /* 0x000000ffff347224 */ /* 0x000fe400078e0a34 */
[----:B------:R-:W-:Y:S02]  /*83f0*/  IMAD.MOV R54, RZ, RZ, -R54 ;  /* 0x000000ffff367224 */ /* 0x000fe400078e0a36 */
[----:B------:R-:W-:-:S04]  /*8400*/  IMAD.HI.U32 R0, R2, R50, RZ ;  /* 0x0000003202007227 */ /* 0x000fc800078e00ff */
[C---:B------:R-:W-:Y:S01]  /*8410*/  IMAD R49, R57.reuse, R52, R49 ;  /* 0x0000003439317224 */ /* 0x040fe200078e0231 */
[----:B------:R-:W-:Y:S01]  /*8420*/  IABS R52, R10 ;  /* 0x0000000a00347213 */ /* 0x000fe20000000000 */
[C---:B------:R-:W-:Y:S02]  /*8430*/  IMAD R51, R57.reuse, R54, R51 ;  /* 0x0000003639337224 */ /* 0x040fe400078e0233 */
[----:B------:R-:W-:Y:S02]  /*8440*/  IMAD.MOV R0, RZ, RZ, -R0 ;  /* 0x000000ffff007224 */ /* 0x000fe400078e0a00 */
[----:B------:R-:W-:Y:S01]  /*8450*/  @!P5 IMAD.IADD R48, R48, 0x1, -R57 ;  /* 0x000000013030d824 */ /* 0x000fe200078e0a39 */
[C---:B------:R-:W-:Y:S01]  /*8460*/  ISETP.GT.U32.AND P5, PT, R57.reuse, R51, PT ;  /* 0x000000333900720c */ /* 0x040fe20003fa4070 */
[----:B------:R-:W-:Y:S02]  /*8470*/  IMAD R50, R57, R0, R50 ;  /* 0x0000000039327224 */ /* 0x000fe400078e0232 */
[----:B------:R-:W-:-:S04]  /*8480*/  IMAD.HI.U32 R0, R2, R52, RZ ;  /* 0x0000003402007227 */ /* 0x000fc800078e00ff */
[----:B------:R-:W-:Y:S02]  /*8490*/  @!P3 IMAD.IADD R47, R47, 0x1, -R57 ;  /* 0x000000012f2fb824 */ /* 0x000fe400078e0a39 */
[----:B------:R-:W-:Y:S02]  /*84a0*/  IMAD.MOV R0, RZ, RZ, -R0 ;  /* 0x000000ffff007224 */ /* 0x000fe400078e0a00 */
[----:B------:R-:W-:Y:S01]  /*84b0*/  @!P2 IMAD.MOV R41, RZ, RZ, -R41 ;  /* 0x000000ffff29a224 */ /* 0x000fe200078e0a29 */
[C---:B------:R-:W-:Y:S01]  /*84c0*/  ISETP.GT.U32.AND P2, PT, R57.reuse, R46, PT ;  /* 0x0000002e3900720c */ /* 0x040fe20003f44070 */
[C---:B------:R-:W-:Y:S01]  /*84d0*/  IMAD R52, R57.reuse, R0, R52 ;  /* 0x0000000039347224 */ /* 0x040fe200078e0234 */
[----:B------:R-:W-:Y:S01]  /*84e0*/  ISETP.GT.U32.AND P3, PT, R57, R47, PT ;  /* 0x0000002f3900720c */ /* 0x000fe20003f64070 */
[----:B------:R-:W-:-:S03]  /*84f0*/  @!P5 IMAD.IADD R51, R51, 0x1, -R57 ;  /* 0x000000013333d824 */ /* 0x000fc600078e0a39 */
[----:B------:R-:W-:-:S07]  /*8500*/  ISETP.GT.U32.AND P5, PT, R57, R52, PT ;  /* 0x000000343900720c */ /* 0x000fce0003fa4070 */
[--C-:B------:R-:W-:Y:S01]  /*8510*/  @!P2 IMAD.IADD R46, R46, 0x1, -R57.reuse ;  /* 0x000000012e2ea824 */ /* 0x100fe200078e0a39 */
[----:B------:R-:W-:Y:S01]  /*8520*/  ISETP.GT.U32.AND P2, PT, R57, R49, PT ;  /* 0x000000313900720c */ /* 0x000fe20003f44070 */
[----:B------:R-:W-:Y:S01]  /*8530*/  @!P3 IMAD.IADD R47, R47, 0x1, -R57 ;  /* 0x000000012f2fb824 */ /* 0x000fe200078e0a39 */
[----:B------:R-:W-:-:S03]  /*8540*/  ISETP.GT.U32.AND P3, PT, R57, R50, PT ;  /* 0x000000323900720c */ /* 0x000fc60003f64070 */
[----:B------:R-:W-:Y:S02]  /*8550*/  @!P5 IMAD.IADD R52, R52, 0x1, -R57 ;  /* 0x000000013434d824 */ /* 0x000fe400078e0a39 */
[----:B------:R-:W-:Y:S01]  /*8560*/  @!P4 IMAD.MOV R42, RZ, RZ, -R42 ;  /* 0x000000ffff2ac224 */ /* 0x000fe200078e0a2a */
[----:B------:R-:W-:Y:S01]  /*8570*/  ISETP.GT.U32.AND P4, PT, R57, R48, PT ;  /* 0x000000303900720c */ /* 0x000fe20003f84070 */
[----:B------:R-:W-:-:S04]  /*8580*/  @!P1 IMAD.MOV R43, RZ, RZ, -R43 ;  /* 0x000000ffff2b9224 */ /* 0x000fc800078e0a2b */
[--C-:B------:R-:W-:Y:S02]  /*8590*/  @!P2 IMAD.IADD R49, R49, 0x1, -R57.reuse ;  /* 0x000000013131a824 */ /* 0x100fe400078e0a39 */
[----:B------:R-:W-:Y:S01]  /*85a0*/  @!P3 IMAD.IADD R50, R50, 0x1, -R57 ;  /* 0x000000013232b824 */ /* 0x000fe200078e0a39 */
[----:B------:R-:W-:Y:S02]  /*85b0*/  ISETP.GE.AND P3, PT, R15, RZ, PT ;  /* 0x000000ff0f00720c */ /* 0x000fe40003f66270 */
[C---:B------:R-:W-:Y:S02]  /*85c0*/  ISETP.GT.U32.AND P1, PT, R57.reuse, R49, PT ;  /* 0x000000313900720c */ /* 0x040fe40003f24070 */
[----:B------:R-:W-:Y:S01]  /*85d0*/  ISETP.GE.AND P2, PT, R16, RZ, PT ;  /* 0x000000ff1000720c */ /* 0x000fe20003f46270 */
[----:B------:R-:W-:Y:S01]  /*85e0*/  @!P0 IMAD.MOV R45, RZ, RZ, -R45 ;  /* 0x000000ffff2d8224 */ /* 0x000fe200078e0a2d */
[----:B------:R-:W-:Y:S01]  /*85f0*/  ISETP.GT.U32.AND P0, PT, R57, R51, PT ;  /* 0x000000333900720c */ /* 0x000fe20003f04070 */
[----:B------:R-:W-:-:S06]  /*8600*/  @!P4 IMAD.IADD R48, R48, 0x1, -R57 ;  /* 0x000000013030c824 */ /* 0x000fcc00078e0a39 */
[----:B------:R-:W-:Y:S02]  /*8610*/  @!P3 IMAD.MOV R47, RZ, RZ, -R47 ;  /* 0x000000ffff2fb224 */ /* 0x000fe400078e0a2f */
[--C-:B------:R-:W-:Y:S02]  /*8620*/  @!P1 IMAD.IADD R49, R49, 0x1, -R57.reuse ;  /* 0x0000000131319824 */ /* 0x100fe400078e0a39 */
[----:B------:R-:W-:Y:S01]  /*8630*/  @!P2 IMAD.MOV R46, RZ, RZ, -R46 ;  /* 0x000000ffff2ea224 */ /* 0x000fe200078e0a2e */
[----:B------:R-:W-:Y:S01]  /*8640*/  ISETP.GT.U32.AND P2, PT, R57, R52, PT ;  /* 0x000000343900720c */ /* 0x000fe20003f44070 */
[----:B------:R-:W-:Y:S02]  /*8650*/  @!P0 IMAD.IADD R51, R51, 0x1, -R57 ;  /* 0x0000000133338824 */ /* 0x000fe400078e0a39 */
[----:B------:R-:W-:-:S10]  /*8660*/  @!P6 IMAD.MOV R44, RZ, RZ, -R44 ;  /* 0x000000ffff2ce224 */ /* 0x000fd400078e0a2c */
[----:B------:R-:W-:Y:S01]  /*8670*/  @!P2 IMAD.IADD R52, R52, 0x1, -R57 ;  /* 0x000000013434a824 */ /* 0x000fe200078e0a39 */
[----:B--2---:R-:W-:-:S05]  /*8680*/  IABS R53, R6 ;  /* 0x0000000600357213 */ /* 0x004fca0000000000 */
[----:B------:R-:W-:-:S04]  /*8690*/  IMAD.HI.U32 R56, R2, R53, RZ ;  /* 0x0000003502387227 */ /* 0x000fc800078e00ff */
[----:B------:R-:W-:-:S04]  /*86a0*/  IMAD.MOV R56, RZ, RZ, -R56 ;  /* 0x000000ffff387224 */ /* 0x000fc800078e0a38 */
[----:B------:R-:W-:Y:S01]  /*86b0*/  IMAD R53, R57, R56, R53 ;  /* 0x0000003839357224 */ /* 0x000fe200078e0235 */
[----:B----4-:R-:W-:-:S04]  /*86c0*/  IABS R55, R5 ;  /* 0x0000000500377213 */ /* 0x010fc80000000000 */
[----:B------:R-:W-:Y:S01]  /*86d0*/  ISETP.GT.U32.AND P5, PT, R57, R53, PT ;  /* 0x000000353900720c */ /* 0x000fe20003fa4070 */
[----:B------:R-:W-:Y:S01]  /*86e0*/  IMAD.HI.U32 R59, R2, R55, RZ ;  /* 0x00000037023b7227 */ /* 0x000fe200078e00ff */
[----:B---3--:R-:W-:-:S03]  /*86f0*/  IABS R54, R9 ;  /* 0x0000000900367213 */ /* 0x008fc60000000000 */
[----:B------:R-:W-:Y:S02]  /*8700*/  IMAD.MOV R59, RZ, RZ, -R59 ;  /* 0x000000ffff3b7224 */ /* 0x000fe400078e0a3b */
[----:B------:R-:W-:-:S04]  /*8710*/  IMAD.HI.U32 R58, R2, R54, RZ ;  /* 0x00000036023a7227 */ /* 0x000fc800078e00ff */
[----:B------:R-:W-:Y:S01]  /*8720*/  IMAD R55, R57, R59, R55 ;  /* 0x0000003b39377224 */ /* 0x000fe200078e0237 */
[----:B-----5:R-:W-:Y:S01]  /*8730*/  IABS R56, R4 ;  /* 0x0000000400387213 */ /* 0x020fe20000000000 */
[----:B------:R-:W-:Y:S01]  /*8740*/  @!P5 IMAD.IADD R53, R53, 0x1, -R57 ;  /* 0x000000013535d824 */ /* 0x000fe200078e0a39 */
[----:B------:R-:W-:-:S03]  /*8750*/  IABS R59, R3 ;  /* 0x00000003003b7213 */ /* 0x000fc60000000000 */
[C---:B-1----:R-:W-:Y:S01]  /*8760*/  IMAD.HI.U32 R18, R2.reuse, R56, RZ ;  /* 0x0000003802127227 */ /* 0x042fe200078e00ff */
[----:B------:R-:W-:Y:S02]  /*8770*/  ISETP.GT.U32.AND P5, PT, R57, R50, PT ;  /* 0x000000323900720c */ /* 0x000fe40003fa4070 */
[----:B------:R-:W-:Y:S01]  /*8780*/  IABS R60, R61 ;  /* 0x0000003d003c7213 */ /* 0x000fe20000000000 */
[----:B------:R-:W-:Y:S02]  /*8790*/  IMAD.MOV R58, RZ, RZ, -R58 ;  /* 0x000000ffff3a7224 */ /* 0x000fe400078e0a3a */
[----:B------:R-:W-:Y:S01]  /*87a0*/  IMAD.HI.U32 R17, R2, R59, RZ ;  /* 0x0000003b02117227 */ /* 0x000fe200078e00ff */
[----:B------:R-:W-:-:S03]  /*87b0*/  IABS R0, R8 ;  /* 0x0000000800007213 */ /* 0x000fc60000000000 */
[----:B------:R-:W-:-:S04]  /*87c0*/  IMAD.HI.U32 R16, R2, R60, RZ ;  /* 0x0000003c02107227 */ /* 0x000fc800078e00ff */
[----:B------:R-:W-:Y:S02]  /*87d0*/  IMAD.MOV R18, RZ, RZ, -R18 ;  /* 0x000000ffff127224 */ /* 0x000fe400078e0a12 */
[C---:B------:R-:W-:Y:S01]  /*87e0*/  IMAD R54, R57.reuse, R58, R54 ;  /* 0x0000003a39367224 */ /* 0x040fe200078e0236 */
[----:B------:R-:W-:Y:S01]  /*87f0*/  IABS R58, R7 ;  /* 0x00000007003a7213 */ /* 0x000fe20000000000 */
[----:B------:R-:W-:Y:S02]  /*8800*/  IMAD.MOV R17, RZ, RZ, -R17 ;  /* 0x000000ffff117224 */ /* 0x000fe400078e0a11 */
[----:B------:R-:W-:Y:S02]  /*8810*/  IMAD.MOV R16, RZ, RZ, -R16 ;  /* 0x000000ffff107224 */ /* 0x000fe400078e0a10 */
[C---:B------:R-:W-:Y:S01]  /*8820*/  IMAD R56, R57.reuse, R18, R56 ;  /* 0x0000001239387224 */ /* 0x040fe200078e0238 */
[C---:B------:R-:W-:Y:S01]  /*8830*/  ISETP.GT.U32.AND P3, PT, R57.reuse, R54, PT ;  /* 0x000000363900720c */ /* 0x040fe20003f64070 */
[----:B------:R-:W-:Y:S01]  /*8840*/  IMAD.HI.U32 R15, R2, R0, RZ ;  /* 0x00000000020f7227 */ /* 0x000fe200078e00ff */
[C---:B------:R-:W-:Y:S01]  /*8850*/  ISETP.GT.U32.AND P4, PT, R57.reuse, R55, PT ;  /* 0x000000373900720c */ /* 0x040fe20003f84070 */
[----:B------:R-:W2:Y:S02]  /*8860*/  LDL.LU R18, [R1+0x4e84] ;  /* 0x004e840001127983 */ /* 0x000ea40000300800 */
[----:B------:R-:W-:-:S02]  /*8870*/  IMAD R59, R57, R17, R59 ;  /* 0x00000011393b7224 */ /* 0x000fc400078e023b */
[----:B------:R-:W-:Y:S01]  /*8880*/  IMAD.HI.U32 R2, R2, R58, RZ ;  /* 0x0000003a02027227 */ /* 0x000fe200078e00ff */
[C---:B------:R-:W-:Y:S01]  /*8890*/  ISETP.GT.U32.AND P1, PT, R57.reuse, R56, PT ;  /* 0x000000383900720c */ /* 0x040fe20003f24070 */
[----:B------:R-:W3:Y:S02]  /*88a0*/  LDL.LU R17, [R1+0x4e80] ;  /* 0x004e800001117983 */ /* 0x000ee40000300800 */
[C---:B------:R-:W-:Y:S02]  /*88b0*/  IMAD R60, R57.reuse, R16, R60 ;  /* 0x00000010393c7224 */ /* 0x040fe400078e023c */
[----:B------:R-:W-:Y:S01]  /*88c0*/  @!P5 IMAD.IADD R50, R50, 0x1, -R57 ;  /* 0x000000013232d824 */ /* 0x000fe200078e0a39 */
[C---:B------:R-:W-:Y:S01]  /*88d0*/  ISETP.GT.U32.AND P5, PT, R57.reuse, R59, PT ;  /* 0x0000003b3900720c */ /* 0x040fe20003fa4070 */
[----:B------:R-:W-:Y:S01]  /*88e0*/  IMAD.MOV R2, RZ, RZ, -R2 ;  /* 0x000000ffff027224 */ /* 0x000fe200078e0a02 */
[C---:B------:R-:W-:Y:S01]  /*88f0*/  ISETP.GT.U32.AND P0, PT, R57.reuse, R60, PT ;  /* 0x0000003c3900720c */ /* 0x040fe20003f04070 */
[----:B------:R-:W-:Y:S01]  /*8900*/  IMAD.MOV R15, RZ, RZ, -R15 ;  /* 0x000000ffff0f7224 */ /* 0x000fe200078e0a0f */
[C---:B------:R-:W-:Y:S01]  /*8910*/  ISETP.GT.U32.AND P6, PT, R57.reuse, R53, PT ;  /* 0x000000353900720c */ /* 0x040fe20003fc4070 */
[C---:B------:R-:W-:Y:S01]  /*8920*/  IMAD R2, R57.reuse, R2, R58 ;  /* 0x0000000239027224 */ /* 0x040fe200078e023a */
[----:B------:R-:W4:Y:S01]  /*8930*/  LDL.LU R16, [R1+0x4e7c] ;  /* 0x004e7c0001107983 */ /* 0x000f220000300800 */
[C---:B------:R-:W-:Y:S01]  /*8940*/  IMAD R0, R57.reuse, R15, R0 ;  /* 0x0000000f39007224 */ /* 0x040fe200078e0200 */
[----:B------:R-:W0:Y:S01]  /*8950*/  LDC R58, c[0x0][0x23c] ;  /* 0x00008f00ff3a7b82 */ /* 0x000e220000000800 */
[--C-:B------:R-:W-:Y:S01]  /*8960*/  @!P3 IMAD.IADD R54, R54, 0x1, -R57.reuse ;  /* 0x000000013636b824 */ /* 0x100fe200078e0a39 */
[----:B------:R-:W-:Y:S01]  /*8970*/  ISETP.GT.U32.AND P3, PT, R57, R2, PT ;  /* 0x000000023900720c */ /* 0x000fe20003f64070 */
[--C-:B------:R-:W-:Y:S01]  /*8980*/  @!P4 IMAD.IADD R55, R55, 0x1, -R57.reuse ;  /* 0x000000013737c824 */ /* 0x100fe200078e0a39 */
[----:B------:R-:W-:Y:S01]  /*8990*/  ISETP.GE.AND P4, PT, R13, RZ, PT ;  /* 0x000000ff0d00720c */ /* 0x000fe20003f86270 */
[--C-:B------:R-:W-:Y:S01]  /*89a0*/  @!P1 IMAD.IADD R56, R56, 0x1, -R57.reuse ;  /* 0x0000000138389824 */ /* 0x100fe200078e0a39 */
[----:B------:R-:W-:Y:S01]  /*89b0*/  ISETP.GE.AND P1, PT, R12, RZ, PT ;  /* 0x000000ff0c00720c */ /* 0x000fe20003f26270 */
[--C-:B------:R-:W-:Y:S01]  /*89c0*/  @!P5 IMAD.IADD R59, R59, 0x1, -R57.reuse ;  /* 0x000000013b3bd824 */ /* 0x100fe200078e0a39 */
[----:B------:R-:W-:Y:S01]  /*89d0*/  ISETP.GT.U32.AND P2, PT, R57, R0, PT ;  /* 0x000000003900720c */ /* 0x000fe20003f44070 */
[--C-:B------:R-:W-:Y:S01]  /*89e0*/  @!P0 IMAD.IADD R60, R60, 0x1, -R57.reuse ;  /* 0x000000013c3c8824 */ /* 0x100fe200078e0a39 */
[----:B------:R-:W-:Y:S01]  /*89f0*/  ISETP.GE.AND P5, PT, R11, RZ, PT ;  /* 0x000000ff0b00720c */ /* 0x000fe20003fa6270 */
[--C-:B------:R-:W-:Y:S01]  /*8a00*/  @!P6 IMAD.IADD R53, R53, 0x1, -R57.reuse ;  /* 0x000000013535e824 */ /* 0x100fe200078e0a39 */
[----:B------:R-:W-:Y:S01]  /*8a10*/  ISETP.GE.AND P0, PT, R10, RZ, PT ;  /* 0x000000ff0a00720c */ /* 0x000fe20003f06270 */
[----:B------:R-:W5:Y:S01]  /*8a20*/  LDL.LU R15, [R1+0x4e78] ;  /* 0x004e7800010f7983 */ /* 0x000f620000300800 */
[----:B------:R-:W-:Y:S01]  /*8a30*/  ISETP.GE.AND P6, PT, R14, RZ, PT ;  /* 0x000000ff0e00720c */ /* 0x000fe20003fc6270 */
[----:B------:R-:W-:Y:S01]  /*8a40*/  @!P3 IMAD.IADD R2, R2, 0x1, -R57 ;  /* 0x000000010202b824 */ /* 0x000fe200078e0a39 */
[C---:B------:R-:W-:Y:S01]  /*8a50*/  ISETP.GT.U32.AND P3, PT, R57.reuse, R54, PT ;  /* 0x000000363900720c */ /* 0x040fe20003f64070 */
[----:B------:R-:W2:Y:S01]  /*8a60*/  LDL.LU R14, [R1+0x4e74] ;  /* 0x004e7400010e7983 */ /* 0x000ea20000300800 */
[----:B------:R-:W-:Y:S01]  /*8a70*/  @!P4 IMAD.MOV R49, RZ, RZ, -R49 ;  /* 0x000000ffff31c224 */ /* 0x000fe200078e0a31 */
[C---:B------:R-:W-:Y:S01]  /*8a80*/  ISETP.GT.U32.AND P4, PT, R57.reuse, R55, PT ;  /* 0x000000373900720c */ /* 0x040fe20003f84070 */
[----:B------:R-:W-:Y:S01]  /*8a90*/  @!P1 IMAD.MOV R50, RZ, RZ, -R50 ;  /* 0x000000ffff329224 */ /* 0x000fe200078e0a32 */
[----:B------:R-:W3:Y:S01]  /*8aa0*/  LDL.LU R13, [R1+0x4e70] ;  /* 0x004e7000010d7983 */ /* 0x000ee20000300800 */
[----:B------:R-:W-:Y:S01]  /*8ab0*/  @!P2 IMAD.IADD R0, R0, 0x1, -R57 ;  /* 0x000000010000a824 */ /* 0x000fe200078e0a39 */
[----:B------:R-:W-:-:S02]  /*8ac0*/  ISETP.GT.U32.AND P1, PT, R57, R56, PT ;  /* 0x000000383900720c */ /* 0x000fc40003f24070 */
[----:B------:R-:W4:Y:S01]  /*8ad0*/  LDL.LU R12, [R1+0x4e6c] ;  /* 0x004e6c00010c7983 */ /* 0x000f220000300800 */
[----:B------:R-:W-:Y:S01]  /*8ae0*/  ISETP.GE.AND P2, PT, R6, RZ, PT ;  /* 0x000000ff0600720c */ /* 0x000fe20003f46270 */
[----:B------:R-:W-:Y:S02]  /*8af0*/  @!P5 IMAD.MOV R51, RZ, RZ, -R51 ;  /* 0x000000ffff33d224 */ /* 0x000fe400078e0a33 */
[----:B------:R-:W5:Y:S01]  /*8b00*/  LDL.LU R11, [R1+0x4e68] ;  /* 0x004e6800010b7983 */ /* 0x000f620000300800 */
[C---:B------:R-:W-:Y:S01]  /*8b10*/  ISETP.GT.U32.AND P5, PT, R57.reuse, R59, PT ;  /* 0x0000003b3900720c */ /* 0x040fe20003fa4070 */
[----:B------:R-:W-:Y:S02]  /*8b20*/  @!P0 IMAD.MOV R52, RZ, RZ, -R52 ;  /* 0x000000ffff348224 */ /* 0x000fe400078e0a34 */
[----:B------:R-:W2:Y:S01]  /*8b30*/  LDL.LU R10, [R1+0x4e64] ;  /* 0x004e6400010a7983 */ /* 0x000ea20000300800 */
[----:B------:R-:W-:-:S03]  /*8b40*/  ISETP.GT.U32.AND P0, PT, R57, R60, PT ;  /* 0x0000003c3900720c */ /* 0x000fc60003f04070 */
[----:B------:R-:W3:Y:S01]  /*8b50*/  LDL.LU R6, [R1+0x2c] ;  /* 0x00002c0001067983 */ /* 0x000ee20000300800 */
[--C-:B------:R-:W-:Y:S01]  /*8b60*/  @!P3 IMAD.IADD R54, R54, 0x1, -R57.reuse ;  /* 0x000000013636b824 */ /* 0x100fe200078e0a39 */
[----:B------:R-:W-:Y:S01]  /*8b70*/  ISETP.GE.AND P3, PT, R9, RZ, PT ;  /* 0x000000ff0900720c */ /* 0x000fe20003f66270 */
[--C-:B------:R-:W-:Y:S01]  /*8b80*/  @!P4 IMAD.IADD R55, R55, 0x1, -R57.reuse ;  /* 0x000000013737c824 */ /* 0x100fe200078e0a39 */
[----:B------:R-:W4:Y:S01]  /*8b90*/  LDL.LU R9, [R1+0x4e60] ;  /* 0x004e600001097983 */ /* 0x000f220000300800 */
[----:B------:R-:W-:Y:S01]  /*8ba0*/  ISETP.GE.AND P4, PT, R5, RZ, PT ;  /* 0x000000ff0500720c */ /* 0x000fe20003f86270 */
[--C-:B------:R-:W-:Y:S01]  /*8bb0*/  @!P1 IMAD.IADD R56, R56, 0x1, -R57.reuse ;  /* 0x0000000138389824 */ /* 0x100fe200078e0a39 */
[----:B------:R-:W-:Y:S01]  /*8bc0*/  ISETP.GE.AND P1, PT, R4, RZ, PT ;  /* 0x000000ff0400720c */ /* 0x000fe20003f26270 */
[----:B------:R-:W5:Y:S01]  /*8bd0*/  LDL.LU R5, [R1+0x14] ;  /* 0x0000140001057983 */ /* 0x000f620000300800 */
[----:B------:R-:W-:Y:S01]  /*8be0*/  @!P5 IMAD.IADD R59, R59, 0x1, -R57 ;  /* 0x000000013b3bd824 */ /* 0x000fe200078e0a39 */
[----:B------:R-:W-:-:S02]  /*8bf0*/  ISETP.GE.AND P5, PT, R3, RZ, PT ;  /* 0x000000ff0300720c */ /* 0x000fc40003fa6270 */
[----:B------:R-:W2:Y:S01]  /*8c00*/  LDL.LU R4, [R1+0x10] ;  /* 0x0000100001047983 */ /* 0x000ea20000300800 */
[----:B------:R-:W-:Y:S01]  /*8c10*/  @!P0 IMAD.IADD R60, R60, 0x1, -R57 ;  /* 0x000000013c3c8824 */ /* 0x000fe200078e0a39 */
[----:B------:R-:W-:Y:S02]  /*8c20*/  ISETP.GE.AND P0, PT, R61, RZ, PT ;  /* 0x000000ff3d00720c */ /* 0x000fe40003f06270 */
[----:B------:R-:W4:Y:S04]  /*8c30*/  LDL.LU R3, [R1+0xc] ;  /* 0x00000c0001037983 */ /* 0x000f280000300800 */
[----:B------:R-:W4:Y:S01]  /*8c40*/  LDL.LU R61, [R1+0x8] ;  /* 0x00000800013d7983 */ /* 0x000f220000300800 */
[----:B------:R-:W-:Y:S01]  /*8c50*/  @!P6 IMAD.MOV R48, RZ, RZ, -R48 ;  /* 0x000000ffff30e224 */ /* 0x000fe200078e0a30 */
[C---:B------:R-:W-:Y:S01]  /*8c60*/  ISETP.GT.U32.AND P6, PT, R57.reuse, R2, PT ;  /* 0x000000023900720c */ /* 0x040fe20003fc4070 */
[----:B------:R-:W-:Y:S01]  /*8c70*/  @!P2 IMAD.MOV R53, RZ, RZ, -R53 ;  /* 0x000000ffff35a224 */ /* 0x000fe200078e0a35 */
[----:B------:R-:W-:-:S11]  /*8c80*/  ISETP.GT.U32.AND P2, PT, R57, R0, PT ;  /* 0x000000003900720c */ /* 0x000fd60003f44070 */
[--C-:B------:R-:W-:Y:S02]  /*8c90*/  @!P6 IMAD.IADD R2, R2, 0x1, -R57.reuse ;  /* 0x000000010202e824 */ /* 0x100fe400078e0a39 */
[----:B------:R-:W-:Y:S02]  /*8ca0*/  @!P2 IMAD.IADD R0, R0, 0x1, -R57 ;  /* 0x000000010000a824 */ /* 0x000fe400078e0a39 */
[----:B------:R-:W1:Y:S01]  /*8cb0*/  S2R R57, SR_TID.X ;  /* 0x0000000000397919 */ /* 0x000e620000002100 */
[----:B------:R-:W-:Y:S02]  /*8cc0*/  @!P3 IMAD.MOV R54, RZ, RZ, -R54 ;  /* 0x000000ffff36b224 */ /* 0x000fe400078e0a36 */
[----:B------:R-:W-:Y:S01]  /*8cd0*/  @!P1 IMAD.MOV R56, RZ, RZ, -R56 ;  /* 0x000000ffff389224 */ /* 0x000fe200078e0a38 */
[----:B------:R-:W-:Y:S01]  /*8ce0*/  ISETP.GE.AND P2, PT, R8, RZ, PT ;  /* 0x000000ff0800720c */ /* 0x000fe20003f46270 */
[----:B------:R-:W-:Y:S01]  /*8cf0*/  @!P4 IMAD.MOV R55, RZ, RZ, -R55 ;  /* 0x000000ffff37c224 */ /* 0x000fe200078e0a37 */
[----:B------:R-:W4:Y:S01]  /*8d00*/  LDL.LU R8, [R1+0x4e5c] ;  /* 0x004e5c0001087983 */ /* 0x000f220000300800 */
[----:B------:R-:W-:-:S03]  /*8d10*/  ISETP.GE.AND P4, PT, R7, RZ, PT ;  /* 0x000000ff0700720c */ /* 0x000fc60003f86270 */
[----:B------:R-:W4:Y:S01]  /*8d20*/  LDL.LU R7, [R1+0x4e58] ;  /* 0x004e580001077983 */ /* 0x000f220000300800 */
[----:B-1----:R-:W-:-:S05]  /*8d30*/  LOP3.LUT R57, R57, 0x1f, RZ, 0xc0, !PT ;  /* 0x0000001f39397812 */ /* 0x002fca00078ec0ff */
[----:B0-----:R-:W-:-:S04]  /*8d40*/  IMAD R57, R57, R58, RZ ;  /* 0x0000003a39397224 */ /* 0x001fc800078e02ff */
[----:B------:R-:W-:Y:S01]  /*8d50*/  IMAD R58, R58, 0x20, R57 ;  /* 0x000000203a3a7824 */ /* 0x000fe200078e0239 */
[----:B------:R-:W-:-:S05]  /*8d60*/  IADD3 R57, P1, R57, UR6, RZ ;  /* 0x0000000639397c10 */ /* 0x000fca000ff3e0ff */
[----:B------:R0:W-:Y:S01]  /*8d70*/  STL [R1+0x4e30], R57 ;  /* 0x004e303901007387 */ /* 0x0001e20000100800 */
[----:B------:R-:W-:Y:S02]  /*8d80*/  IADD3 R58, P6, R58, UR6, RZ ;  /* 0x000000063a3a7c10 */ /* 0x000fe4000ffde0ff */
[----:B---3--:R-:W-:Y:S01]  /*8d90*/  ISETP.NE.AND P3, PT, R6, RZ, PT ;  /* 0x000000ff0600720c */ /* 0x008fe20003f65270 */
[----:B------:R-:W-:Y:S01]  /*8da0*/  @!P5 IMAD.MOV R59, RZ, RZ, -R59 ;  /* 0x000000ffff3bd224 */ /* 0x000fe200078e0a3b */
[----:B------:R-:W-:Y:S01]  /*8db0*/  LOP3.LUT R6, RZ, R6, RZ, 0x33, !PT ;  /* 0x00000006ff067212 */ /* 0x000fe200078e33ff */
[----:B------:R-:W-:Y:S01]  /*8dc0*/  @!P0 IMAD.MOV R60, RZ, RZ, -R60 ;  /* 0x000000ffff3c8224 */ /* 0x000fe200078e0a3c */
[----:B------:R-:W-:Y:S01]  /*8dd0*/  UIMAD UR60, UR60, 0x36, URZ ;  /* 0x000000363c3c78a4 */ /* 0x000fe2000f8e023f */
[----:B------:R-:W-:Y:S01]  /*8de0*/  @!P2 IMAD.MOV R0, RZ, RZ, -R0 ;  /* 0x000000ffff00a224 */ /* 0x000fe200078e0a00 */
[----:B------:R-:W-:Y:S01]  /*8df0*/  ULDC UR6, c[0x0][0x238] ;  /* 0x00008e0000067ab9 */ /* 0x000fe20000000800 */
[----:B0-----:R-:W-:-:S02]  /*8e00*/  IMAD.MOV.U32 R57, RZ, RZ, R6 ;  /* 0x000000ffff397224 */ /* 0x001fc400078e0006 */
[----:B------:R-:W3:Y:S03]  /*8e10*/  LDL.LU R6, [R1+0x4e54] ;  /* 0x004e540001067983 */ /* 0x000ee60000300800 */
[C---:B-----5:R-:W-:Y:S01]  /*8e20*/  SEL R5, R57.reuse, R5, !P3 ;  /* 0x0000000539057207 */ /* 0x060fe20005800000 */
[----:B------:R0:W-:Y:S01]  /*8e30*/  STL [R1+0x4e34], R58 ;  /* 0x004e343a01007387 */ /* 0x0001e20000100800 */
[C---:B--2---:R-:W-:Y:S02]  /*8e40*/  SEL R4, R57.reuse, R4, !P3 ;  /* 0x0000000439047207 */ /* 0x044fe40005800000 */
[C---:B----4-:R-:W-:Y:S02]  /*8e50*/  SEL R3, R57.reuse, R3, !P3 ;  /* 0x0000000339037207 */ /* 0x050fe40005800000 */
[C---:B------:R-:W-:Y:S01]  /*8e60*/  SEL R61, R57.reuse, R61, !P3 ;  /* 0x0000003d393d7207 */ /* 0x040fe20005800000 */
[----:B0-----:R-:W2:Y:S04]  /*8e70*/  LDL.LU R58, [R1+0x4] ;  /* 0x00000400013a7983 */ /* 0x001ea80000300800 */
[----:B------:R0:W-:Y:S04]  /*8e80*/  STL [R1+0x5c], R5 ;  /* 0x00005c0501007387 */ /* 0x0001e80000100800 */
[----:B0-----:R-:W4:Y:S04]  /*8e90*/  LDL.LU R5, [R1+0x4e50] ;  /* 0x004e500001057983 */ /* 0x001f280000300800 */
[----:B------:R0:W-:Y:S04]  /*8ea0*/  STL [R1+0x54], R4 ;  /* 0x0000540401007387 */ /* 0x0001e80000100800 */
[----:B0-----:R-:W5:Y:S04]  /*8eb0*/  LDL.LU R4, [R1+0x4e4c] ;  /* 0x004e4c0001047983 */ /* 0x001f680000300800 */
[----:B------:R0:W-:Y:S04]  /*8ec0*/  STL [R1+0x50], R3 ;  /* 0x0000500301007387 */ /* 0x0001e80000100800 */
[----:B0-----:R-:W3:Y:S04]  /*8ed0*/  LDL.LU R3, [R1+0x4e48] ;  /* 0x004e480001037983 */ /* 0x001ee80000300800 */
[----:B------:R0:W-:Y:S04]  /*8ee0*/  STL [R1+0x4c], R61 ;  /* 0x00004c3d01007387 */ /* 0x0001e80000100800 */
[----:B0-----:R-:W4:Y:S01]  /*8ef0*/  LDL.LU R61, [R1+0x4e44] ;  /* 0x004e4400013d7983 */ /* 0x001f220000300800 */
[----:B--2---:R-:W-:-:S05]  /*8f00*/  SEL R58, R57, R58, !P3 ;  /* 0x0000003a393a7207 */ /* 0x004fca0005800000 */
[----:B------:R4:W-:Y:S02]  /*8f10*/  STL [R1+0x48], R58 ;  /* 0x0000483a01007387 */ /* 0x0009e40000100800 */
[----:B----4-:R-:W-:Y:S01]  /*8f20*/  SEL R58, R57, R61, !P3 ;  /* 0x0000003d393a7207 */ /* 0x010fe20005800000 */
[----:B------:R-:W-:-:S04]  /*8f30*/  IMAD.MOV.U32 R61, RZ, RZ, R57 ;  /* 0x000000ffff3d7224 */ /* 0x000fc800078e0039 */
[----:B------:R0:W-:Y:S01]  /*8f40*/  STL [R1+0x44], R58 ;  /* 0x0000443a01007387 */ /* 0x0001e20000100800 */
[C---:B---3--:R-:W-:Y:S02]  /*8f50*/  SEL R57, R61.reuse, R3, !P3 ;  /* 0x000000033d397207 */ /* 0x048fe40005800000 */
[----:B-----5:R-:W-:-:S03]  /*8f60*/  SEL R3, R61, R4, !P3 ;  /* 0x000000043d037207 */ /* 0x020fc60005800000 */
[----:B------:R1:W-:Y:S01]  /*8f70*/  STL [R1+0x40], R57 ;  /* 0x0000403901007387 */ /* 0x0003e20000100800 */
[C---:B0-----:R-:W-:Y:S02]  /*8f80*/  SEL R58, R61.reuse, R5, !P3 ;  /* 0x000000053d3a7207 */ /* 0x041fe40005800000 */
[----:B------:R-:W-:-:S03]  /*8f90*/  SEL R5, R61, R7, !P3 ;  /* 0x000000073d057207 */ /* 0x000fc60005800000 */
[----:B------:R-:W-:Y:S01]  /*8fa0*/  STL [R1+0x4e38], R58 ;  /* 0x004e383a01007387 */ /* 0x000fe20000100800 */
[----:B-1----:R-:W-:-:S03]  /*8fb0*/  SEL R57, R61, R6, !P3 ;  /* 0x000000063d397207 */ /* 0x002fc60005800000 */
[----:B------:R0:W-:Y:S01]  /*8fc0*/  STL [R1+0x3c], R3 ;  /* 0x00003c0301007387 */ /* 0x0001e20000100800 */
[----:B------:R-:W-:-:S03]  /*8fd0*/  SEL R4, R61, R8, !P3 ;  /* 0x000000083d047207 */ /* 0x000fc60005800000 */
[----:B------:R-:W-:Y:S01]  /*8fe0*/  STL [R1+0x4e3c], R57 ;  /* 0x004e3c3901007387 */ /* 0x000fe20000100800 */
[----:B0-----:R-:W-:Y:S01]  /*8ff0*/  SEL R3, R61, R9, !P3 ;  /* 0x000000093d037207 */ /* 0x001fe20005800000 */
[----:B------:R-:W-:Y:S02]  /*9000*/  IMAD.MOV.U32 R9, RZ, RZ, R61 ;  /* 0x000000ffff097224 */ /* 0x000fe400078e003d */
[----:B------:R0:W-:Y:S04]  /*9010*/  STL [R1+0x30], R5 ;  /* 0x0000300501007387 */ /* 0x0001e80000100800 */
[----:B------:R1:W-:Y:S01]  /*9020*/  STL [R1+0x2c], R4 ;  /* 0x00002c0401007387 */ /* 0x0003e20000100800 */
[----:B0-----:R-:W-:-:S03]  /*9030*/  SEL R5, R9, R10, !P3 ;  /* 0x0000000a09057207 */ /* 0x001fc60005800000 */
[----:B------:R0:W-:Y:S01]  /*9040*/  STL [R1+0x28], R3 ;  /* 0x0000280301007387 */ /* 0x0001e20000100800 */
[----:B-1----:R-:W-:-:S03]  /*9050*/  SEL R4, R9, R11, !P3 ;  /* 0x0000000b09047207 */ /* 0x002fc60005800000 */
[----:B------:R1:W-:Y:S01]  /*9060*/  STL [R1+0x24], R5 ;  /* 0x0000240501007387 */ /* 0x0003e20000100800 */
[----:B0-----:R-:W-:-:S03]  /*9070*/  SEL R3, R9, R12, !P3 ;  /* 0x0000000c09037207 */ /* 0x001fc60005800000 */
[----:B------:R0:W-:Y:S01]  /*9080*/  STL [R1+0x20], R4 ;  /* 0x0000200401007387 */ /* 0x0001e20000100800 */
[----:B-1----:R-:W-:-:S03]  /*9090*/  SEL R5, R9, R13, !P3 ;  /* 0x0000000d09057207 */ /* 0x002fc60005800000 */
[----:B------:R1:W-:Y:S04]  /*90a0*/  STL [R1+0x1c], R3 ;  /* 0x00001c0301007387 */ /* 0x0003e80000100800 */
[----:B------:R2:W-:Y:S01]  /*90b0*/  STL [R1+0x18], R5 ;  /* 0x0000180501007387 */ /* 0x0005e20000100800 */
[C---:B0-----:R-:W-:Y:S02]  /*90c0*/  SEL R4, R9.reuse, R14, !P3 ;  /* 0x0000000e09047207 */ /* 0x041fe40005800000 */
[----:B-1----:R-:W-:-:S03]  /*90d0*/  SEL R3, R9, R15, !P3 ;  /* 0x0000000f09037207 */ /* 0x002fc60005800000 */
[----:B------:R0:W-:Y:S01]  /*90e0*/  STL [R1+0x14], R4 ;  /* 0x0000140401007387 */ /* 0x0001e20000100800 */
[----:B--2---:R-:W-:-:S03]  /*90f0*/  SEL R5, R9, R16, !P3 ;  /* 0x0000001009057207 */ /* 0x004fc60005800000 */
[----:B------:R1:W-:Y:S04]  /*9100*/  STL [R1+0x10], R3 ;  /* 0x0000100301007387 */ /* 0x0003e80000100800 */
[----:B------:R-:W-:Y:S04]  /*9110*/  STL [R1+0xc], R5 ;  /* 0x00000c0501007387 */ /* 0x000fe80000100800 */
[----:B------:R-:W2:Y:S01]  /*9120*/  LDL.LU R57, [R1+0x4c] ;  /* 0x00004c0001397983 */ /* 0x000ea20000300800 */
[C---:B0-----:R-:W-:Y:S02]  /*9130*/  SEL R4, R9.reuse, R17, !P3 ;  /* 0x0000001109047207 */ /* 0x041fe40005800000 */
[----:B-1----:R-:W-:-:S03]  /*9140*/  SEL R3, R9, R18, !P3 ;  /* 0x0000001209037207 */ /* 0x002fc60005800000 */
[----:B------:R-:W-:Y:S01]  /*9150*/  STL [R1+0x8], R4 ;  /* 0x0000080401007387 */ /* 0x000fe20000100800 */
[C---:B------:R-:W-:Y:S01]  /*9160*/  SEL R6, R9.reuse, R44, !P3 ;  /* 0x0000002c09067207 */ /* 0x040fe20005800000 */
[----:B------:R-:W0:Y:S01]  /*9170*/  S2R R15, SR_TID.X ;  /* 0x00000000000f7919 */ /* 0x000e220000002100 */
[----:B------:R-:W-:Y:S02]  /*9180*/  SEL R7, R9, R45, !P3 ;  /* 0x0000002d09077207 */ /* 0x000fe40005800000 */
[----:B------:R-:W1:Y:S01]  /*9190*/  LDC R45, c[0x0][0x23c] ;  /* 0x00008f00ff2d7b82 */ /* 0x000e620000000800 */
[----:B--2---:R2:W-:Y:S04]  /*91a0*/  STL [R1+0x4e40], R57 ;  /* 0x004e403901007387 */ /* 0x0045e80000100800 */
[----:B------:R3:W-:Y:S04]  /*91b0*/  STL [R1+0x4], R3 ;  /* 0x0000040301007387 */ /* 0x0007e80000100800 */
[----:B--2---:R-:W2:Y:S04]  /*91c0*/  LDL.LU R57, [R1+0x50] ;  /* 0x0000500001397983 */ /* 0x004ea80000300800 */
[----:B------:R-:W4:Y:S04]  /*91d0*/  LDL.LU R58, [R1+0x48] ;  /* 0x00004800013a7983 */ /* 0x000f280000300800 */
[----:B------:R-:W5:Y:S01]  /*91e0*/  LDL.LU R44, [R1+0x5c] ;  /* 0x00005c00012c7983 */ /* 0x000f620000300800 */
[----:B0-----:R-:W-:-:S05]  /*91f0*/  LOP3.LUT R17, R15, 0x1f, RZ, 0xc0, !PT ;  /* 0x0000001f0f117812 */ /* 0x001fca00078ec0ff */
[----:B-1----:R-:W-:Y:S02]  /*9200*/  IMAD R17, R17, R45, RZ ;  /* 0x0000002d11117224 */ /* 0x002fe400078e02ff */
[----:B------:R-:W0:Y:S01]  /*9210*/  LDC R45, c[0x0][0x23c] ;  /* 0x00008f00ff2d7b82 */ /* 0x000e220000000800 */
[----:B------:R-:W-:Y:S02]  /*9220*/  LOP3.LUT R15, R15, 0x1f, RZ, 0xc0, !PT ;  /* 0x0000001f0f0f7812 */ /* 0x000fe400078ec0ff */
[C---:B------:R-:W-:Y:S01]  /*9230*/  SEL R14, R9.reuse, R51, !P3 ;  /* 0x00000033090e7207 */ /* 0x040fe20005800000 */
[----:B------:R-:W-:Y:S01]  /*9240*/  @!P4 IMAD.MOV R2, RZ, RZ, -R2 ;  /* 0x000000ffff02c224 */ /* 0x000fe200078e0a02 */
[----:B------:R-:W5:Y:S01]  /*9250*/  LDL.LU R51, [R1+0x20] ;  /* 0x0000200001337983 */ /* 0x000f620000300800 */
[C---:B------:R-:W-:Y:S02]  /*9260*/  SEL R16, R9.reuse, R52, !P3 ;  /* 0x0000003409107207 */ /* 0x040fe40005800000 */
[C---:B------:R-:W-:Y:S01]  /*9270*/  SEL R61, R9.reuse, R19, !P3 ;  /* 0x00000013093d7207 */ /* 0x040fe20005800000 */
[----:B------:R-:W5:Y:S01]  /*9280*/  LDL.LU R52, [R1+0x24] ;  /* 0x0000240001347983 */ /* 0x000f620000300800 */
[----:B------:R-:W-:-:S02]  /*9290*/  SEL R18, R9, R53, !P3 ;  /* 0x0000003509127207 */ /* 0x000fc40005800000 */
[C---:B------:R-:W-:Y:S01]  /*92a0*/  SEL R19, R9.reuse, R54, !P3 ;  /* 0x0000003609137207 */ /* 0x040fe20005800000 */
[----:B------:R-:W5:Y:S01]  /*92b0*/  LDL.LU R53, [R1+0x28] ;  /* 0x0000280001357983 */ /* 0x000f620000300800 */
[C---:B---3--:R-:W-:Y:S02]  /*92c0*/  SEL R3, R9.reuse, R59, !P3 ;  /* 0x0000003b09037207 */ /* 0x048fe40005800000 */
[C---:B------:R-:W-:Y:S01]  /*92d0*/  SEL R4, R9.reuse, R60, !P3 ;  /* 0x0000003c09047207 */ /* 0x040fe20005800000 */
[----:B------:R-:W3:Y:S01]  /*92e0*/  LDL.LU R54, [R1+0x2c] ;  /* 0x00002c0001367983 */ /* 0x000ee20000300800 */
[C---:B------:R-:W-:Y:S02]  /*92f0*/  SEL R20, R9.reuse, R20, !P3 ;  /* 0x0000001409147207 */ /* 0x040fe40005800000 */
[----:B------:R-:W-:Y:S01]  /*9300*/  SEL R21, R9, R21, !P3 ;  /* 0x0000001509157207 */ /* 0x000fe20005800000 */
[----:B------:R-:W3:Y:S01]  /*9310*/  LDL.LU R59, [R1+0x30] ;  /* 0x00003000013b7983 */ /* 0x000ee20000300800 */
[----:B0-----:R-:W-:Y:S01]  /*9320*/  IMAD R15, R15, R45, RZ ;  /* 0x0000002d0f0f7224 */ /* 0x001fe200078e02ff */
[----:B------:R-:W-:-:S02]  /*9330*/  SEL R22, R9, R22, !P3 ;  /* 0x0000001609167207 */ /* 0x000fc40005800000 */
[----:B------:R-:W3:Y:S01]  /*9340*/  LDL.LU R60, [R1+0x3c] ;  /* 0x00003c00013c7983 */ /* 0x000ee20000300800 */
[----:B------:R-:W-:Y:S01]  /*9350*/  SEL R23, R9, R23, !P3 ;  /* 0x0000001709177207 */ /* 0x000fe20005800000 */
[----:B------:R-:W-:Y:S01]  /*9360*/  IMAD R15, R45, 0x20, R15 ;  /* 0x000000202d0f7824 */ /* 0x000fe200078e020f */
[C---:B------:R-:W-:Y:S02]  /*9370*/  SEL R24, R9.reuse, R24, !P3 ;  /* 0x0000001809187207 */ /* 0x040fe40005800000 */
[C---:B------:R-:W-:Y:S02]  /*9380*/  SEL R25, R9.reuse, R25, !P3 ;  /* 0x0000001909197207 */ /* 0x040fe40005800000 */
[C---:B------:R-:W-:Y:S02]  /*9390*/  SEL R26, R9.reuse, R26, !P3 ;  /* 0x0000001a091a7207 */ /* 0x040fe40005800000 */
[C---:B------:R-:W-:Y:S02]  /*93a0*/  SEL R27, R9.reuse, R27, !P3 ;  /* 0x0000001b091b7207 */ /* 0x040fe40005800000 */
[----:B------:R-:W-:-:S02]  /*93b0*/  SEL R28, R9, R28, !P3 ;  /* 0x0000001c091c7207 */ /* 0x000fc40005800000 */
[C---:B------:R-:W-:Y:S02]  /*93c0*/  SEL R29, R9.reuse, R29, !P3 ;  /* 0x0000001d091d7207 */ /* 0x040fe40005800000 */
        /* <DEDUP_REMOVED lines=22> */
[----:B------:R-:W3:Y:S01]  /*9530*/  LDL.LU R0, [R1+0x40] ;  /* 0x0000400001007983 */ /* 0x000ee20000300800 */
[----:B------:R-:W-:-:S02]  /*9540*/  SEL R9, R9, R2, !P3 ;  /* 0x0000000209097207 */ /* 0x000fc40005800000 */
[----:B------:R-:W-:Y:S01]  /*9550*/  LEA.HI.X.SX32 R17, R17, UR7, 0x1, P1 ;  /* 0x0000000711117c11 */ /* 0x000fe200088f0eff */
[----:B------:R-:W3:Y:S01]  /*9560*/  LDL.LU R2, [R1+0x44] ;  /* 0x0000440001027983 */ /* 0x000ee20000300800 */
[----:B------:R-:W-:Y:S01]  /*9570*/  LEA.HI.X.SX32 R15, R15, UR7, 0x1, P6 ;  /* 0x000000070f0f7c11 */ /* 0x000fe2000b0f0eff */
[----:B--2---:R-:W-:Y:S02]  /*9580*/  IMAD R57, R57, UR5, RZ ;  /* 0x0000000539397c24 */ /* 0x004fe4000f8e02ff */
[----:B------:R-:W2:Y:S01]  /*9590*/  LDL.LU R50, [R1+0x1c] ;  /* 0x00001c0001327983 */ /* 0x000ea20000300800 */
[----:B----4-:R-:W-:-:S03]  /*95a0*/  IMAD R58, R58, UR5, RZ ;  /* 0x000000053a3a7c24 */ /* 0x010fc6000f8e02ff */
[----:B------:R-:W4:Y:S01]  /*95b0*/  LDL.LU R49, [R1+0x18] ;  /* 0x0000180001317983 */ /* 0x000f220000300800 */
[----:B------:R-:W-:Y:S01]  /*95c0*/  IMAD R20, R20, UR5, RZ ;  /* 0x0000000514147c24 */ /* 0x000fe2000f8e02ff */
[----:B------:R-:W-:Y:S02]  /*95d0*/  UIMAD UR6, UR6, 0x34, URZ ;  /* 0x00000034060678a4 */ /* 0x000fe4000f8e023f */
[----:B------:R-:W4:Y:S01]  /*95e0*/  LDL.LU R48, [R1+0x14] ;  /* 0x0000140001307983 */ /* 0x000f220000300800 */
[----:B------:R-:W-:Y:S01]  /*95f0*/  IMAD R21, R21, UR5, RZ ;  /* 0x0000000515157c24 */ /* 0x000fe2000f8e02ff */
[----:B------:R-:W-:Y:S02]  /*9600*/  ULDC UR7, c[0x0][0x238] ;  /* 0x00008e0000077ab9 */ /* 0x000fe40000000800 */
[----:B------:R-:W4:Y:S04]  /*9610*/  LDL.LU R47, [R1+0x10] ;  /* 0x00001000012f7983 */ /* 0x000f280000300800 */
[----:B------:R0:W-:Y:S04]  /*9620*/  STL [R1+0x4e28], R17 ;  /* 0x004e281101007387 */ /* 0x0001e80000100800 */
[----:B0-----:R-:W4:Y:S04]  /*9630*/  LDL.LU R17, [R1+0x54] ;  /* 0x0000540001117983 */ /* 0x001f280000300800 */
[----:B------:R-:W4:Y:S04]  /*9640*/  LDL.LU R46, [R1+0xc] ;  /* 0x00000c00012e7983 */ /* 0x000f280000300800 */
[----:B------:R-:W4:Y:S04]  /*9650*/  LDL.LU R45, [R1+0x8] ;  /* 0x00000800012d7983 */ /* 0x000f280000300800 */
[----:B------:R5:W-:Y:S02]  /*9660*/  STL [R1+0x4e2c], R15 ;  /* 0x004e2c0f01007387 */ /* 0x000be40000100800 */
[----:B-----5:R-:W-:-:S02]  /*9670*/  IMAD R15, R44, UR5, RZ ;  /* 0x000000052c0f7c24 */ /* 0x020fc4000f8e02ff */
[----:B------:R-:W5:Y:S04]  /*9680*/  LDL.LU R44, [R1+0x4] ;  /* 0x00000400012c7983 */ /* 0x000f680000300800 */
[----:B------:R0:W-:Y:S04]  /*9690*/  STL [R1+0x10c], R57 ;  /* 0x00010c3901007387 */ /* 0x0001e80000100800 */
[----:B0-----:R-:W3:Y:S02]  /*96a0*/  LDL.LU R57, [R1+0x4e40] ;  /* 0x004e400001397983 */ /* 0x001ee40000300800 */
[----:B---3--:R-:W-:-:S05]  /*96b0*/  IMAD R57, R57, UR5, RZ ;  /* 0x0000000539397c24 */ /* 0x008fca000f8e02ff */
[----:B------:R0:W-:Y:S04]  /*96c0*/  STL [R1+0x108], R57 ;  /* 0x0001083901007387 */ /* 0x0001e80000100800 */
[----:B0-----:R-:W3:Y:S04]  /*96d0*/  LDL.LU R57, [R1+0x4e3c] ;  /* 0x004e3c0001397983 */ /* 0x001ee80000300800 */
[----:B------:R0:W-:Y:S04]  /*96e0*/  STL [R1+0x104], R58 ;  /* 0x0001043a01007387 */ /* 0x0001e80000100800 */
[----:B0-----:R-:W3:Y:S01]  /*96f0*/  LDL.LU R58, [R1+0x4e38] ;  /* 0x004e3800013a7983 */ /* 0x001ee20000300800 */
[----:B------:R-:W-:-:S05]  /*9700*/  IMAD R2, R2, UR5, RZ ;  /* 0x0000000502027c24 */ /* 0x000fca000f8e02ff */
[----:B------:R0:W-:Y:S02]  /*9710*/  STL [R1+0x100], R2 ;  /* 0x0001000201007387 */ /* 0x0001e40000100800 */
[----:B0-----:R-:W-:Y:S02]  /*9720*/  IMAD R2, R0, UR5, RZ ;  /* 0x0000000500027c24 */ /* 0x001fe4000f8e02ff */
[----:B------:R-:W-:Y:S02]  /*9730*/  IMAD R0, R60, UR5, RZ ;  /* 0x000000053c007c24 */ /* 0x000fe4000f8e02ff */
[----:B------:R-:W-:Y:S01]  /*9740*/  IMAD R60, R59, UR5, RZ ;  /* 0x000000053b3c7c24 */ /* 0x000fe2000f8e02ff */
[----:B------:R-:W-:Y:S01]  /*9750*/  STL [R1+0xfc], R2 ;  /* 0x0000fc0201007387 */ /* 0x000fe20000100800 */
[----:B------:R-:W-:Y:S02]  /*9760*/  IMAD R59, R54, UR5, RZ ;  /* 0x00000005363b7c24 */ /* 0x000fe4000f8e02ff */
[----:B------:R-:W-:Y:S01]  /*9770*/  IMAD R54, R53, UR5, RZ ;  /* 0x0000000535367c24 */ /* 0x000fe2000f8e02ff */
[----:B------:R0:W-:Y:S01]  /*9780*/  STL [R1+0xf8], R0 ;  /* 0x0000f80001007387 */ /* 0x0001e20000100800 */
[----:B------:R-:W-:-:S02]  /*9790*/  IMAD R53, R52, UR5, RZ ;  /* 0x0000000534357c24 */ /* 0x000fc4000f8e02ff */
[----:B------:R-:W-:Y:S02]  /*97a0*/  IMAD R52, R51, UR5, RZ ;  /* 0x0000000533347c24 */ /* 0x000fe4000f8e02ff */
[----:B--2---:R-:W-:Y:S02]  /*97b0*/  IMAD R51, R50, UR5, RZ ;  /* 0x0000000532337c24 */ /* 0x004fe4000f8e02ff */
[----:B----4-:R-:W-:Y:S02]  /*97c0*/  IMAD R50, R49, UR5, RZ ;  /* 0x0000000531327c24 */ /* 0x010fe4000f8e02ff */
[----:B------:R-:W-:Y:S02]  /*97d0*/  IMAD R49, R48, UR5, RZ ;  /* 0x0000000530317c24 */ /* 0x000fe4000f8e02ff */
[----:B------:R-:W-:Y:S02]  /*97e0*/  IMAD R48, R47, UR5, RZ ;  /* 0x000000052f307c24 */ /* 0x000fe4000f8e02ff */
[----:B------:R-:W-:-:S02]  /*97f0*/  IMAD R47, R46, UR5, RZ ;  /* 0x000000052e2f7c24 */ /* 0x000fc4000f8e02ff */
[----:B------:R-:W-:Y:S02]  /*9800*/  IMAD R46, R45, UR5, RZ ;  /* 0x000000052d2e7c24 */ /* 0x000fe4000f8e02ff */
[----:B-----5:R-:W-:Y:S02]  /*9810*/  IMAD R45, R44, UR5, RZ ;  /* 0x000000052c2d7c24 */ /* 0x020fe4000f8e02ff */
[----:B------:R-:W-:Y:S02]  /*9820*/  IMAD R44, R61, UR5, RZ ;  /* 0x000000053d2c7c24 */ /* 0x000fe4000f8e02ff */
[----:B0-----:R-:W-:Y:S02]  /*9830*/  IMAD R0, R22, UR5, RZ ;  /* 0x0000000516007c24 */ /* 0x001fe4000f8e02ff */
[----:B------:R-:W-:Y:S02]  /*9840*/  IMAD R23, R23, UR5, RZ ;  /* 0x0000000517177c24 */ /* 0x000fe4000f8e02ff */
[----:B------:R-:W-:-:S02]  /*9850*/  IMAD R25, R25, UR5, RZ ;  /* 0x0000000519197c24 */ /* 0x000fc4000f8e02ff */
[----:B------:R-:W-:Y:S02]  /*9860*/  IMAD R27, R27, UR5, RZ ;  /* 0x000000051b1b7c24 */ /* 0x000fe4000f8e02ff */
[----:B------:R-:W-:Y:S02]  /*9870*/  IMAD R29, R29, UR5, RZ ;  /* 0x000000051d1d7c24 */ /* 0x000fe4000f8e02ff */
[----:B------:R-:W-:Y:S02]  /*9880*/  IMAD R30, R30, UR5, RZ ;  /* 0x000000051e1e7c24 */ /* 0x000fe4000f8e02ff */
[----:B------:R-:W-:Y:S02]  /*9890*/  IMAD R31, R31, UR5, RZ ;  /* 0x000000051f1f7c24 */ /* 0x000fe4000f8e02ff */
        /* <DEDUP_REMOVED lines=8> */
[----:B---3--:R-:W-:Y:S02]  /*9920*/  IMAD R57, R57, UR5, RZ ;  /* 0x0000000539397c24 */ /* 0x008fe4000f8e02ff */
[----:B------:R-:W-:-:S05]  /*9930*/  IMAD R58, R58, UR5, RZ ;  /* 0x000000053a3a7c24 */ /* 0x000fca000f8e02ff */
[----:B------:R-:W-:Y:S04]  /*9940*/  STL [R1+0xf4], R58 ;  /* 0x0000f43a01007387 */ /* 0x000fe80000100800 */
        /* <DEDUP_REMOVED lines=14> */
[----:B------:R0:W-:Y:S04]  /*9a30*/  STL [R1+0xb0], R0 ;  /* 0x0000b00001007387 */ /* 0x0001e80000100800 */
[----:B------:R-:W-:Y:S01]  /*9a40*/  STL [R1+0xb8], R20 ;  /* 0x0000b81401007387 */ /* 0x000fe20000100800 */
[----:B0-----:R-:W-:-:S03]  /*9a50*/  IMAD R0, R24, UR5, RZ ;  /* 0x0000000518007c24 */ /* 0x001fc6000f8e02ff */
[----:B------:R-:W-:Y:S04]  /*9a60*/  STL [R1+0xb4], R21 ;  /* 0x0000b41501007387 */ /* 0x000fe80000100800 */
[----:B------:R0:W-:Y:S04]  /*9a70*/  STL [R1+0xa8], R0 ;  /* 0x0000a80001007387 */ /* 0x0001e80000100800 */
[----:B------:R-:W-:Y:S01]  /*9a80*/  STL [R1+0xac], R23 ;  /* 0x0000ac1701007387 */ /* 0x000fe20000100800 */
[----:B0-----:R-:W-:-:S05]  /*9a90*/  IMAD R0, R26, UR5, RZ ;  /* 0x000000051a007c24 */ /* 0x001fca000f8e02ff */
[----:B------:R0:W-:Y:S04]  /*9aa0*/  STL [R1+0xa0], R0 ;  /* 0x0000a00001007387 */ /* 0x0001e80000100800 */
[----:B------:R-:W2:Y:S01]  /*9ab0*/  LDL R26, [R1+0x104] ;  /* 0x00010400011a7983 */ /* 0x000ea20000100800 */
[----:B0-----:R-:W-:-:S03]  /*9ac0*/  IMAD R0, R28, UR5, RZ ;  /* 0x000000051c007c24 */ /* 0x001fc6000f8e02ff */
[----:B------:R-:W3:Y:S04]  /*9ad0*/  LDL R28, [R1+0x108] ;  /* 0x00010800011c7983 */ /* 0x000ee80000100800 */
[----:B------:R0:W-:Y:S04]  /*9ae0*/  STL [R1+0x98], R0 ;  /* 0x0000980001007387 */ /* 0x0001e80000100800 */
[----:B------:R-:W4:Y:S04]  /*9af0*/  LDL R24, [R1+0x100] ;  /* 0x0001000001187983 */ /* 0x000f280000100800 */
[----:B------:R-:W5:Y:S04]  /*9b00*/  LDL R22, [R1+0xfc] ;  /* 0x0000fc0001167983 */ /* 0x000f680000100800 */
[----:B------:R-:W2:Y:S04]  /*9b10*/  LDL R61, [R1+0xf8] ;  /* 0x0000f800013d7983 */ /* 0x000ea80000100800 */
        /* <DEDUP_REMOVED lines=8> */
[----:B------:R-:W-:Y:S01]  /*9ba0*/  STL [R1+0x7c], R35 ;  /* 0x00007c2301007387 */ /* 0x000fe20000100800 */
[----:B0-----:R-:W-:-:S03]  /*9bb0*/  IMAD R0, R43, UR5, RZ ;  /* 0x000000052b007c24 */ /* 0x001fc6000f8e02ff */
[----:B------:R-:W-:Y:S04]  /*9bc0*/  STL [R1+0x78], R36 ;  /* 0x0000782401007387 */ /* 0x000fe80000100800 */
[----:B------:R-:W-:Y:S04]  /*9bd0*/  STL [R1+0x74], R37 ;  /* 0x0000742501007387 */ /* 0x000fe80000100800 */
[----:B------:R-:W-:Y:S04]  /*9be0*/  STL [R1+0x70], R38 ;  /* 0x0000702601007387 */ /* 0x000fe80000100800 */
[----:B------:R-:W-:Y:S04]  /*9bf0*/  STL [R1+0x6c], R39 ;  /* 0x00006c2701007387 */ /* 0x000fe80000100800 */
[----:B------:R-:W5:Y:S01]  /*9c00*/  LDL R43, [R1+0x10c] ;  /* 0x00010c00012b7983 */ /* 0x000f620000100800 */
[----:B------:R-:W-:-:S02]  /*9c10*/  IMAD R40, R40, UR5, RZ ;  /* 0x0000000528287c24 */ /* 0x000fc4000f8e02ff */
[----:B------:R-:W-:Y:S02]  /*9c20*/  IMAD R17, R17, UR5, RZ ;  /* 0x0000000511117c24 */ /* 0x000fe4000f8e02ff */
[----:B------:R-:W-:Y:S01]  /*9c30*/  IMAD R41, R41, UR5, RZ ;  /* 0x0000000529297c24 */ /* 0x000fe2000f8e02ff */
[----:B------:R-:W-:Y:S01]  /*9c40*/  STL [R1+0x68], R40 ;  /* 0x0000682801007387 */ /* 0x000fe20000100800 */
[----:B------:R-:W-:Y:S02]  /*9c50*/  IMAD R42, R42, UR5, RZ ;  /* 0x000000052a2a7c24 */ /* 0x000fe4000f8e02ff */
[----:B------:R-:W-:Y:S01]  /*9c60*/  IMAD R9, R9, UR5, RZ ;  /* 0x0000000509097c24 */ /* 0x000fe2000f8e02ff */
[----:B------:R0:W-:Y:S01]  /*9c70*/  STL [R1+0x5c], R0 ;  /* 0x00005c0001007387 */ /* 0x0001e20000100800 */
[----:B------:R-:W-:Y:S01]  /*9c80*/  IMAD R2, R56, UR5, RZ ;  /* 0x0000000538027c24 */ /* 0x000fe2000f8e02ff */
[----:B------:R-:W-:Y:S02]  /*9c90*/  SHF.R.S32.HI R56, RZ, 0x1f, R15 ;  /* 0x0000001fff387819 */ /* 0x000fe4000001140f */
[----:B------:R-:W-:Y:S04]  /*9ca0*/  STL [R1+0x64], R41 ;  /* 0x0000642901007387 */ /* 0x000fe80000100800 */
[----:B------:R-:W-:Y:S01]  /*9cb0*/  STL [R1+0x60], R42 ;  /* 0x0000602a01007387 */ /* 0x000fe20000100800 */
[----:B0-----:R-:W-:Y:S01]  /*9cc0*/  IMAD R0, R55, UR5, RZ ;  /* 0x0000000537007c24 */ /* 0x001fe2000f8e02ff */
[----:B------:R-:W-:-:S02]  /*9cd0*/  SHF.R.S32.HI R55, RZ, 0x1f, R17 ;  /* 0x0000001fff377819 */ /* 0x000fc40000011411 */
[----:B------:R0:W-:Y:S04]  /*9ce0*/  STL [R1+0x4dd4], R9 ;  /* 0x004dd40901007387 */ /* 0x0001e80000100800 */
[----:B0-----:R-:W5:Y:S04]  /*9cf0*/  LDL.LU R9, [R1+0x5c] ;  /* 0x00005c0001097983 */ /* 0x001f680000300800 */
[----:B------:R-:W-:Y:S04]  /*9d00*/  STL [R1+0x58], R56 ;  /* 0x0000583801007387 */ /* 0x000fe80000100800 */
[----:B------:R3:W-:Y:S02]  /*9d10*/  STL [R1+0x54], R55 ;  /* 0x0000543701007387 */ /* 0x0007e40000100800 */
[----:B---3--:R-:W-:-:S02]  /*9d20*/  SHF.R.S32.HI R55, RZ, 0x1f, R28 ;  /* 0x0000001fff377819 */ /* 0x008fc4000001141c */
[----:B----4-:R-:W-:Y:S02]  /*9d30*/  SHF.R.S32.HI R28, RZ, 0x1f, R24 ;  /* 0x0000001fff1c7819 */ /* 0x010fe40000011418 */
[----:B--2---:R-:W-:Y:S02]  /*9d40*/  SHF.R.S32.HI R24, RZ, 0x1f, R61 ;  /* 0x0000001fff187819 */ /* 0x004fe4000001143d */
[----:B------:R-:W-:Y:S02]  /*9d50*/  SHF.R.S32.HI R61, RZ, 0x1f, R20 ;  /* 0x0000001fff3d7819 */ /* 0x000fe40000011414 */
[----:B-----5:R-:W-:Y:S02]  /*9d60*/  SHF.R.S32.HI R56, RZ, 0x1f, R43 ;  /* 0x0000001fff387819 */ /* 0x020fe4000001142b */
[----:B------:R-:W-:Y:S02]  /*9d70*/  SHF.R.S32.HI R43, RZ, 0x1f, R26 ;  /* 0x0000001fff2b7819 */ /* 0x000fe4000001141a */
[----:B------:R-:W-:Y:S01]  /*9d80*/  SHF.R.S32.HI R26, RZ, 0x1f, R22 ;  /* 0x0000001fff1a7819 */ /* 0x000fe20000011416 */
[----:B------:R-:W-:Y:S01]  /*9d90*/  STL [R1+0x50], R56 ;  /* 0x0000503801007387 */ /* 0x000fe20000100800 */
[----:B------:R-:W-:-:S03]  /*9da0*/  SHF.R.S32.HI R22, RZ, 0x1f, R58 ;  /* 0x0000001fff167819 */ /* 0x000fc6000001143a */
[----:B------:R-:W-:Y:S04]  /*9db0*/  STL [R1+0x4c], R55 ;  /* 0x00004c3701007387 */ /* 0x000fe80000100800 */
[----:B------:R-:W-:Y:S04]  /*9dc0*/  STL [R1+0x48], R43 ;  /* 0x0000482b01007387 */ /* 0x000fe80000100800 */
[----:B------:R-:W-:Y:S04]  /*9dd0*/  STL [R1+0x44], R28 ;  /* 0x0000441c01007387 */ /* 0x000fe80000100800 */
[----:B------:R0:W-:Y:S04]  /*9de0*/  STL [R1+0x40], R26 ;  /* 0x0000401a01007387 */ /* 0x0001e80000100800 */
[----:B------:R-:W2:Y:S04]  /*9df0*/  LDL.LU R58, [R1+0x4e34] ;  /* 0x004e3400013a7983 */ /* 0x000ea80000300800 */
[----:B------:R1:W-:Y:S01]  /*9e00*/  STL [R1+0x3c], R24 ;  /* 0x00003c1801007387 */ /* 0x0003e20000100800 */
[----:B0-----:R-:W-:-:S02]  /*9e10*/  SHF.R.S32.HI R26, RZ, 0x1f, R59 ;  /* 0x0000001fff1a7819 */ /* 0x001fc4000001143b */
[----:B-1----:R-:W-:Y:S02]  /*9e20*/  SHF.R.S32.HI R24, RZ, 0x1f, R57 ;  /* 0x0000001fff187819 */ /* 0x002fe40000011439 */
[----:B------:R-:W3:Y:S04]  /*9e30*/  LDL.LU R57, [R1+0x4e30] ;  /* 0x004e300001397983 */ /* 0x000ee80000300800 */
[----:B------:R0:W-:Y:S04]  /*9e40*/  STL [R1+0x38], R22 ;  /* 0x0000381601007387 */ /* 0x0001e80000100800 */
[----:B------:R1:W-:Y:S01]  /*9e50*/  STL [R1+0x34], R24 ;  /* 0x0000341801007387 */ /* 0x0003e20000100800 */
[----:B0-----:R-:W-:-:S02]  /*9e60*/  SHF.R.S32.HI R22, RZ, 0x1f, R60 ;  /* 0x0000001fff167819 */ /* 0x001fc4000001143c */
[----:B-1----:R-:W-:-:S03]  /*9e70*/  SHF.R.S32.HI R24, RZ, 0x1f, R54 ;  /* 0x0000001fff187819 */ /* 0x002fc60000011436 */
[----:B------:R0:W-:Y:S04]  /*9e80*/  STL [R1+0x30], R22 ;  /* 0x0000301601007387 */ /* 0x0001e80000100800 */
[----:B------:R1:W-:Y:S01]  /*9e90*/  STL [R1+0x2c], R26 ;  /* 0x00002c1a01007387 */ /* 0x0003e20000100800 */
[----:B0-----:R-:W-:-:S03]  /*9ea0*/  SHF.R.S32.HI R22, RZ, 0x1f, R53 ;  /* 0x0000001fff167819 */ /* 0x001fc60000011435 */
[----:B------:R0:W-:Y:S01]  /*9eb0*/  STL [R1+0x28], R24 ;  /* 0x0000281801007387 */ /* 0x0001e20000100800 */
[----:B-1----:R-:W-:-:S03]  /*9ec0*/  SHF.R.S32.HI R26, RZ, 0x1f, R52 ;  /* 0x0000001fff1a7819 */ /* 0x002fc60000011434 */
[----:B------:R1:W-:Y:S01]  /*9ed0*/  STL [R1+0x24], R22 ;  /* 0x0000241601007387 */ /* 0x0003e20000100800 */
[----:B0-----:R-:W-:-:S03]  /*9ee0*/  SHF.R.S32.HI R24, RZ, 0x1f, R51 ;  /* 0x0000001fff187819 */ /* 0x001fc60000011433 */
[----:B------:R0:W-:Y:S01]  /*9ef0*/  STL [R1+0x20], R26 ;  /* 0x0000201a01007387 */ /* 0x0001e20000100800 */
[----:B-1----:R-:W-:-:S03]  /*9f00*/  SHF.R.S32.HI R22, RZ, 0x1f, R50 ;  /* 0x0000001fff167819 */ /* 0x002fc60000011432 */
[----:B------:R1:W-:Y:S04]  /*9f10*/  STL [R1+0x1c], R24 ;  /* 0x00001c1801007387 */ /* 0x0003e80000100800 */
[----:B------:R4:W-:Y:S01]  /*9f20*/  STL [R1+0x18], R22 ;  /* 0x0000181601007387 */ /* 0x0009e20000100800 */
[----:B0-----:R-:W-:Y:S02]  /*9f30*/  SHF.R.S32.HI R26, RZ, 0x1f, R49 ;  /* 0x0000001fff1a7819 */ /* 0x001fe40000011431 */
[----:B-1----:R-:W-:-:S03]  /*9f40*/  SHF.R.S32.HI R24, RZ, 0x1f, R48 ;  /* 0x0000001fff187819 */ /* 0x002fc60000011430 */
[----:B------:R0:W-:Y:S01]  /*9f50*/  STL [R1+0x14], R26 ;  /* 0x0000141a01007387 */ /* 0x0001e20000100800 */
[----:B----4-:R-:W-:-:S03]  /*9f60*/  SHF.R.S32.HI R22, RZ, 0x1f, R47 ;  /* 0x0000001fff167819 */ /* 0x010fc6000001142f */
[----:B------:R1:W-:Y:S04]  /*9f70*/  STL [R1+0x10], R24 ;  /* 0x0000101801007387 */ /* 0x0003e80000100800 */
[----:B------:R4:W-:Y:S01]  /*9f80*/  STL [R1+0xc], R22 ;  /* 0x00000c1601007387 */ /* 0x0009e20000100800 */
[----:B0-----:R-:W-:Y:S02]  /*9f90*/  SHF.R.S32.HI R26, RZ, 0x1f, R46 ;  /* 0x0000001fff1a7819 */ /* 0x001fe4000001142e */
[----:B-1----:R-:W-:-:S03]  /*9fa0*/  SHF.R.S32.HI R24, RZ, 0x1f, R45 ;  /* 0x0000001fff187819 */ /* 0x002fc6000001142d */
[----:B------:R-:W-:Y:S01]  /*9fb0*/  STL [R1+0x8], R26 ;  /* 0x0000081a01007387 */ /* 0x000fe20000100800 */
[----:B----4-:R-:W-:-:S03]  /*9fc0*/  SHF.R.S32.HI R22, RZ, 0x1f, R44 ;  /* 0x0000001fff167819 */ /* 0x010fc6000001142c */
[----:B------:R-:W-:Y:S04]  /*9fd0*/  STL [R1+0x4], R24 ;  /* 0x0000041801007387 */ /* 0x000fe80000100800 */
[----:B------:R0:W-:Y:S04]  /*9fe0*/  STL [R1+0x4df0], R61 ;  /* 0x004df03d01007387 */ /* 0x0001e80000100800 */
[----:B------:R-:W-:Y:S04]  /*9ff0*/  STL [R1], R22 ;  /* 0x0000001601007387 */ /* 0x000fe80000100800 */
[----:B0-----:R-:W4:Y:S01]  /*a000*/  LDL.LU R61, [R1+0xb0] ;  /* 0x0000b000013d7983 */ /* 0x001f220000300800 */
[----:B------:R-:W-:-:S05]  /*a010*/  SHF.R.S32.HI R20, RZ, 0x1f, R21 ;  /* 0x0000001fff147819 */ /* 0x000fca0000011415 */
[----:B------:R-:W-:Y:S01]  /*a020*/  STL [R1+0x4dec], R20 ;  /* 0x004dec1401007387 */ /* 0x000fe20000100800 */
[----:B----4-:R-:W-:-:S03]  /*a030*/  SHF.R.S32.HI R21, RZ, 0x1f, R61 ;  /* 0x0000001fff157819 */ /* 0x010fc6000001143d */
[----:B------:R-:W-:Y:S04]  /*a040*/  STL [R1+0x4df8], R61 ;  /* 0x004df83d01007387 */ /* 0x000fe80000100800 */
[----:B------:R0:W-:Y:S04]  /*a050*/  STL [R1+0x4de4], R21 ;  /* 0x004de41501007387 */ /* 0x0001e80000100800 */
[----:B0-----:R-:W4:Y:S01]  /*a060*/  LDL.LU R21, [R1+0xa8] ;  /* 0x0000a80001157983 */ /* 0x001f220000300800 */
[----:B------:R-:W-:Y:S02]  /*a070*/  SHF.R.S32.HI R22, RZ, 0x1f, R23 ;  /* 0x0000001fff167819 */ /* 0x000fe40000011417 */
[----:B------:R-:W-:-:S03]  /*a080*/  SHF.R.S32.HI R24, RZ, 0x1f, R25 ;  /* 0x0000001fff187819 */ /* 0x000fc60000011419 */
[----:B------:R-:W-:Y:S01]  /*a090*/  STL [R1+0x4de8], R22 ;  /* 0x004de81601007387 */ /* 0x000fe20000100800 */
[----:B----4-:R-:W-:-:S05]  /*a0a0*/  SHF.R.S32.HI R23, RZ, 0x1f, R21 ;  /* 0x0000001fff177819 */ /* 0x010fca0000011415 */
[----:B------:R-:W-:Y:S04]  /*a0b0*/  STL [R1+0x4dfc], R23 ;  /* 0x004dfc1701007387 */ /* 0x000fe80000100800 */
[----:B------:R-:W-:Y:S04]  /*a0c0*/  STL [R1+0x4df4], R21 ;  /* 0x004df41501007387 */ /* 0x000fe80000100800 */
[----:B------:R0:W-:Y:S04]  /*a0d0*/  STL [R1+0x4de0], R24 ;  /* 0x004de01801007387 */ /* 0x0001e80000100800 */
[----:B0-----:R-:W4:Y:S02]  /*a0e0*/  LDL.LU R24, [R1+0xa0] ;  /* 0x0000a00001187983 */ /* 0x001f240000300800 */
[----:B----4-:R-:W-:-:S02]  /*a0f0*/  SHF.R.S32.HI R25, RZ, 0x1f, R24 ;  /* 0x0000001fff197819 */ /* 0x010fc40000011418 */
[----:B------:R-:W-:Y:S04]  /*a100*/  STL [R1+0x4e00], R24 ;  /* 0x004e001801007387 */ /* 0x000fe80000100800 */
[----:B------:R0:W-:Y:S04]  /*a110*/  STL [R1+0x4dd8], R25 ;  /* 0x004dd81901007387 */ /* 0x0001e80000100800 */
[----:B0-----:R-:W4:Y:S01]  /*a120*/  LDL.LU R25, [R1+0x98] ;  /* 0x0000980001197983 */ /* 0x001f220000300800 */
[----:B------:R-:W-:Y:S02]  /*a130*/  SHF.R.S32.HI R26, RZ, 0x1f, R27 ;  /* 0x0000001fff1a7819 */ /* 0x000fe4000001141b */
[----:B------:R-:W-:-:S02]  /*a140*/  SHF.R.S32.HI R28, RZ, 0x1f, R29 ;  /* 0x0000001fff1c7819 */ /* 0x000fc4000001141d */
[----:B------:R-:W-:Y:S01]  /*a150*/  SHF.R.S32.HI R29, RZ, 0x1f, R30 ;  /* 0x0000001fff1d7819 */ /* 0x000fe2000001141e */
[----:B------:R0:W-:Y:S01]  /*a160*/  STL [R1+0x4ddc], R26 ;  /* 0x004ddc1a01007387 */ /* 0x0001e20000100800 */
[----:B------:R-:W-:Y:S02]  /*a170*/  SHF.R.S32.HI R30, RZ, 0x1f, R31 ;  /* 0x0000001fff1e7819 */ /* 0x000fe4000001141f */
[----:B------:R-:W-:Y:S02]  /*a180*/  SHF.R.S32.HI R31, RZ, 0x1f, R32 ;  /* 0x0000001fff1f7819 */ /* 0x000fe40000011420 */
[----:B------:R-:W-:Y:S02]  /*a190*/  SHF.R.S32.HI R32, RZ, 0x1f, R33 ;  /* 0x0000001fff207819 */ /* 0x000fe40000011421 */
[----:B------:R-:W-:Y:S02]  /*a1a0*/  SHF.R.S32.HI R33, RZ, 0x1f, R34 ;  /* 0x0000001fff217819 */ /* 0x000fe40000011422 */
[----:B------:R-:W-:-:S02]  /*a1b0*/  SHF.R.S32.HI R34, RZ, 0x1f, R35 ;  /* 0x0000001fff227819 */ /* 0x000fc40000011423 */
[----:B--2---:R-:W-:Y:S02]  /*a1c0*/  IADD3 R22, P3, R15, R58, RZ ;  /* 0x0000003a0f167210 */ /* 0x004fe40007f7e0ff */
[----:B----4-:R-:W-:-:S05]  /*a1d0*/  SHF.R.S32.HI R27, RZ, 0x1f, R25 ;  /* 0x0000001fff1b7819 */ /* 0x010fca0000011419 */
[----:B------:R-:W-:Y:S04]  /*a1e0*/  STL [R1+0x4e08], R27 ;  /* 0x004e081b01007387 */ /* 0x000fe80000100800 */
[----:B------:R-:W-:Y:S04]  /*a1f0*/  STL [R1+0x4e04], R25 ;  /* 0x004e041901007387 */ /* 0x000fe80000100800 */
[----:B------:R-:W-:Y:S04]  /*a200*/  STL [R1+0x4e0c], R28 ;  /* 0x004e0c1c01007387 */ /* 0x000fe80000100800 */
[----:B------:R1:W-:Y:S04]  /*a210*/  STL [R1+0x4e10], R29 ;  /* 0x004e101d01007387 */ /* 0x0003e80000100800 */
[----:B------:R2:W-:Y:S04]  /*a220*/  STL [R1+0x4e14], R30 ;  /* 0x004e141e01007387 */ /* 0x0005e80000100800 */
[----:B------:R-:W-:Y:S04]  /*a230*/  STL [R1+0x4e18], R31 ;  /* 0x004e181f01007387 */ /* 0x000fe80000100800 */
[----:B------:R-:W-:Y:S04]  /*a240*/  STL [R1+0x4e1c], R32 ;  /* 0x004e1c2001007387 */ /* 0x000fe80000100800 */
[----:B------:R-:W-:Y:S04]  /*a250*/  STL [R1+0x4e20], R33 ;  /* 0x004e202101007387 */ /* 0x000fe80000100800 */
[----:B------:R-:W-:Y:S04]  /*a260*/  STL [R1+0x4e24], R34 ;  /* 0x004e242201007387 */ /* 0x000fe80000100800 */
[----:B0-----:R-:W4:Y:S04]  /*a270*/  LDL.LU R26, [R1+0x10c] ;  /* 0x00010c00011a7983 */ /* 0x001f280000300800 */
[----:B------:R-:W5:Y:S04]  /*a280*/  LDL.LU R24, [R1+0x108] ;  /* 0x0001080001187983 */ /* 0x000f680000300800 */
[----:B------:R-:W5:Y:S04]  /*a290*/  LDL.LU R21, [R1+0x58] ;  /* 0x0000580001157983 */ /* 0x000f680000300800 */
[----:B-1----:R-:W5:Y:S01]  /*a2a0*/  LDL.LU R29, [R1+0x104] ;  /* 0x00010400011d7983 */ /* 0x002f620000300800 */
[----:B---3--:R-:W-:-:S03]  /*a2b0*/  IADD3 R27, P2, R15, R57, RZ ;  /* 0x000000390f1b7210 */ /* 0x008fc60007f5e0ff */
[----:B------:R-:W3:Y:S04]  /*a2c0*/  LDL.LU R23, [R1+0x54] ;  /* 0x0000540001177983 */ /* 0x000ee80000300800 */
[----:B------:R-:W3:Y:S01]  /*a2d0*/  LDL.LU R61, [R1+0x100] ;  /* 0x00010000013d7983 */ /* 0x000ee20000300800 */
[----:B--2---:R-:W-:-:S03]  /*a2e0*/  IADD3 R30, P1, R17, R58, RZ ;  /* 0x0000003a111e7210 */ /* 0x004fc60007f3e0ff */
[----:B------:R-:W2:Y:S04]  /*a2f0*/  LDL.LU R28, [R1+0x50] ;  /* 0x00005000011c7983 */ /* 0x000ea80000300800 */
[----:B------:R-:W2:Y:S04]  /*a300*/  LDL.LU R20, [R1+0xfc] ;  /* 0x0000fc0001147983 */ /* 0x000ea80000300800 */
[----:B------:R-:W2:Y:S04]  /*a310*/  LDL.LU R25, [R1+0x4c] ;  /* 0x00004c0001197983 */ /* 0x000ea80000300800 */
[----:B------:R-:W3:Y:S04]  /*a320*/  LDL.LU R15, [R1+0x4e2c] ;  /* 0x004e2c00010f7983 */ /* 0x000ee80000300800 */
[----:B------:R0:W-:Y:S04]  /*a330*/  STL [R1+0x4844], R22 ;  /* 0x0048441601007387 */ /* 0x0001e80000100800 */
[----:B0-----:R-:W2:Y:S04]  /*a340*/  LDL.LU R22, [R1+0xf8] ;  /* 0x0000f80001167983 */ /* 0x001ea80000300800 */
[----:B------:R0:W-:Y:S04]  /*a350*/  STL [R1+0x483c], R27 ;  /* 0x00483c1b01007387 */ /* 0x0001e80000100800 */
[----:B0-----:R-:W2:Y:S04]  /*a360*/  LDL.LU R27, [R1+0x48] ;  /* 0x00004800011b7983 */ /* 0x001ea80000300800 */
[----:B------:R0:W-:Y:S02]  /*a370*/  STL [R1+0x4840], R30 ;  /* 0x0048401e01007387 */ /* 0x0001e40000100800 */
[----:B0-----:R-:W-:-:S02]  /*a380*/  IADD3 R30, P0, R17, R57, RZ ;  /* 0x00000039111e7210 */ /* 0x001fc40007f1e0ff */
[----:B------:R-:W2:Y:S04]  /*a390*/  LDL.LU R17, [R1+0x4e28] ;  /* 0x004e280001117983 */ /* 0x000ea80000300800 */
[----:B------:R-:W-:Y:S01]  /*a3a0*/  STL [R1+0x4834], R30 ;  /* 0x0048341e01007387 */ /* 0x000fe20000100800 */
[C---:B----4-:R-:W-:Y:S02]  /*a3b0*/  IADD3 R32, P6, R26.reuse, R58, RZ ;  /* 0x0000003a1a207210 */ /* 0x050fe40007fde0ff */
[----:B------:R-:W-:-:S03]  /*a3c0*/  IADD3 R31, P5, R26, R57, RZ ;  /* 0x000000391a1f7210 */ /* 0x000fc60007fbe0ff */
[----:B------:R-:W-:Y:S04]  /*a3d0*/  STL [R1+0x4838], R32 ;  /* 0x0048382001007387 */ /* 0x000fe80000100800 */
[----:B------:R-:W4:Y:S04]  /*a3e0*/  LDL.LU R26, [R1+0xf4] ;  /* 0x0000f400011a7983 */ /* 0x000f280000300800 */
[----:B------:R0:W-:Y:S04]  /*a3f0*/  STL [R1+0x482c], R31 ;  /* 0x00482c1f01007387 */ /* 0x0001e80000100800 */
[----:B0-----:R-:W4:Y:S01]  /*a400*/  LDL.LU R31, [R1+0x44] ;  /* 0x00004400011f7983 */ /* 0x001f220000300800 */
[----:B-----5:R-:W-:-:S05]  /*a410*/  IADD3 R30, P4, R24, R58, RZ ;  /* 0x0000003a181e7210 */ /* 0x020fca0007f9e0ff */
[----:B------:R3:W-:Y:S02]  /*a420*/  STL [R1+0x4830], R30 ;  /* 0x0048301e01007387 */ /* 0x0007e40000100800 */
[----:B---3--:R-:W-:Y:S01]  /*a430*/  IMAD.X R30, R21, 0x1, R15, P3 ;  /* 0x00000001151e7824 */ /* 0x008fe200018e060f */
[----:B------:R-:W-:-:S04]  /*a440*/  IADD3 R24, P3, R24, R57, RZ ;  /* 0x0000003918187210 */ /* 0x000fc80007f7e0ff */
[----:B------:R-:W-:Y:S04]  /*a450*/  STL [R1+0x4828], R30 ;  /* 0x0048281e01007387 */ /* 0x000fe80000100800 */
[----:B------:R0:W-:Y:S04]  /*a460*/  STL [R1+0x4824], R24 ;  /* 0x0048241801007387 */ /* 0x0001e80000100800 */
[----:B0-----:R-:W3:Y:S01]  /*a470*/  LDL.LU R24, [R1+0xf0] ;  /* 0x0000f00001187983 */ /* 0x001ee20000300800 */
[----:B--2---:R-:W-:-:S05]  /*a480*/  IMAD.X R21, R21, 0x1, R17, P2 ;  /* 0x0000000115157824 */ /* 0x004fca00010e0611 */
[----:B------:R0:W-:Y:S01]  /*a490*/  STL [R1+0x4818], R21 ;  /* 0x0048181501007387 */ /* 0x0001e20000100800 */
[----:B------:R-:W-:-:S03]  /*a4a0*/  IADD3 R30, P2, R29, R58, RZ ;  /* 0x0000003a1d1e7210 */ /* 0x000fc60007f5e0ff */
[----:B0-----:R-:W2:Y:S04]  /*a4b0*/  LDL.LU R21, [R1+0x40] ;  /* 0x0000400001157983 */ /* 0x001ea80000300800 */
[----:B------:R0:W-:Y:S02]  /*a4c0*/  STL [R1+0x4820], R30 ;  /* 0x0048201e01007387 */ /* 0x0001e40000100800 */
[----:B0-----:R-:W-:Y:S01]  /*a4d0*/  IMAD.X R30, R23, 0x1, R15, P1 ;  /* 0x00000001171e7824 */ /* 0x001fe200008e060f */
[----:B------:R-:W-:Y:S01]  /*a4e0*/  IADD3 R29, P1, R29, R57, RZ ;  /* 0x000000391d1d7210 */ /* 0x000fe20007f3e0ff */
[----:B------:R-:W-:-:S03]  /*a4f0*/  IMAD.X R23, R23, 0x1, R17, P0 ;  /* 0x0000000117177824 */ /* 0x000fc600000e0611 */
[----:B------:R0:W-:Y:S01]  /*a500*/  STL [R1+0x481c], R30 ;  /* 0x00481c1e01007387 */ /* 0x0001e20000100800 */
[----:B------:R-:W-:-:S03]  /*a510*/  IMAD.X R32, R28, 0x1, R15, P6 ;  /* 0x000000011c207824 */ /* 0x000fc600030e060f */
[----:B0-----:R-:W5:Y:S04]  /*a520*/  LDL.LU R30, [R1+0xec] ;  /* 0x0000ec00011e7983 */ /* 0x001f680000300800 */
[----:B------:R0:W-:Y:S04]  /*a530*/  STL [R1+0x4814], R29 ;  /* 0x0048141d01007387 */ /* 0x0001e80000100800 */
[----:B------:R1:W-:Y:S01]  /*a540*/  STL [R1+0x4808], R23 ;  /* 0x0048081701007387 */ /* 0x0003e20000100800 */
[----:B0-----:R-:W-:-:S03]  /*a550*/  IADD3 R29, P0, R61, R58, RZ ;  /* 0x0000003a3d1d7210 */ /* 0x001fc60007f1e0ff */
[----:B-1----:R-:W5:Y:S04]  /*a560*/  LDL.LU R23, [R1+0x3c] ;  /* 0x00003c0001177983 */ /* 0x002f680000300800 */
[----:B------:R0:W-:Y:S01]  /*a570*/  STL [R1+0x4810], R29 ;  /* 0x0048101d01007387 */ /* 0x0001e20000100800 */
[----:B------:R-:W-:Y:S01]  /*a580*/  IMAD.X R28, R28, 0x1, R17, P5 ;  /* 0x000000011c1c7824 */ /* 0x000fe200028e0611 */
[C---:B------:R-:W-:Y:S02]  /*a590*/  IADD3 R33, P5, R20.reuse, R58, RZ ;  /* 0x0000003a14217210 */ /* 0x040fe40007fbe0ff */
[-C--:B0-----:R-:W-:Y:S02]  /*a5a0*/  IADD3 R29, P6, R61, R57.reuse, RZ ;  /* 0x000000393d1d7210 */ /* 0x081fe40007fde0ff */
[----:B------:R-:W5:Y:S04]  /*a5b0*/  LDL.LU R61, [R1+0xe8] ;  /* 0x0000e800013d7983 */ /* 0x000f680000300800 */
[----:B------:R-:W-:Y:S04]  /*a5c0*/  STL [R1+0x480c], R32 ;  /* 0x00480c2001007387 */ /* 0x000fe80000100800 */
[----:B------:R0:W-:Y:S04]  /*a5d0*/  STL [R1+0x4804], R29 ;  /* 0x0048041d01007387 */ /* 0x0001e80000100800 */
[----:B0-----:R-:W5:Y:S04]  /*a5e0*/  LDL.LU R29, [R1+0x38] ;  /* 0x00003800011d7983 */ /* 0x001f680000300800 */
[----:B------:R0:W-:Y:S04]  /*a5f0*/  STL [R1+0x47f8], R28 ;  /* 0x0047f81c01007387 */ /* 0x0001e80000100800 */
[----:B------:R-:W-:Y:S01]  /*a600*/  STL [R1+0x4800], R33 ;  /* 0x0048002101007387 */ /* 0x000fe20000100800 */
[----:B0-----:R-:W-:Y:S01]  /*a610*/  IMAD.X R28, R25, 0x1, R15, P4 ;  /* 0x00000001191c7824 */ /* 0x001fe200020e060f */
[----:B------:R-:W-:-:S02]  /*a620*/  IADD3 R32, P4, R20, R57, RZ ;  /* 0x0000003914207210 */ /* 0x000fc40007f9e0ff */
[----:B------:R-:W5:Y:S04]  /*a630*/  LDL.LU R20, [R1+0xe4] ;  /* 0x0000e40001147983 */ /* 0x000f680000300800 */
[----:B------:R0:W-:Y:S04]  /*a640*/  STL [R1+0x47fc], R28 ;  /* 0x0047fc1c01007387 */ /* 0x0001e80000100800 */
[----:B0-----:R-:W5:Y:S04]  /*a650*/  LDL.LU R28, [R1+0x34] ;  /* 0x00003400011c7983 */ /* 0x001f680000300800 */
[----:B------:R0:W-:Y:S02]  /*a660*/  STL [R1+0x47f4], R32 ;  /* 0x0047f42001007387 */ /* 0x0001e40000100800 */
[----:B0-----:R-:W-:Y:S01]  /*a670*/  IMAD.X R32, R25, 0x1, R17, P3 ;  /* 0x0000000119207824 */ /* 0x001fe200018e0611 */
[----:B------:R-:W-:Y:S01]  /*a680*/  IADD3 R33, P3, R22, R58, RZ ;  /* 0x0000003a16217210 */ /* 0x000fe20007f7e0ff */
[----:B------:R-:W-:-:S03]  /*a690*/  IMAD.X R25, R27, 0x1, R15, P2 ;  /* 0x000000011b197824 */ /* 0x000fc600010e060f */
[----:B------:R0:W-:Y:S04]  /*a6a0*/  STL [R1+0x47e8], R32 ;  /* 0x0047e82001007387 */ /* 0x0001e80000100800 */
[----:B------:R-:W-:Y:S01]  /*a6b0*/  STL [R1+0x47f0], R33 ;  /* 0x0047f02101007387 */ /* 0x000fe20000100800 */
[----:B0-----:R-:W-:-:S03]  /*a6c0*/  IADD3 R32, P2, R22, R57, RZ ;  /* 0x0000003916207210 */ /* 0x001fc60007f5e0ff */
[----:B------:R-:W5:Y:S04]  /*a6d0*/  LDL.LU R22, [R1+0xe0] ;  /* 0x0000e00001167983 */ /* 0x000f680000300800 */
[----:B------:R0:W-:Y:S04]  /*a6e0*/  STL [R1+0x47ec], R25 ;  /* 0x0047ec1901007387 */ /* 0x0001e80000100800 */
[----:B0-----:R-:W5:Y:S04]  /*a6f0*/  LDL.LU R25, [R1+0x30] ;  /* 0x0000300001197983 */ /* 0x001f680000300800 */
[----:B------:R0:W-:Y:S02]  /*a700*/  STL [R1+0x47e4], R32 ;  /* 0x0047e42001007387 */ /* 0x0001e40000100800 */
[----:B0-----:R-:W-:-:S05]  /*a710*/  IMAD.X R32, R27, 0x1, R17, P1 ;  /* 0x000000011b207824 */ /* 0x001fca00008e0611 */
[----:B------:R-:W-:Y:S01]  /*a720*/  STL [R1+0x47d8], R32 ;  /* 0x0047d82001007387 */ /* 0x000fe20000100800 */
[----:B----4-:R-:W-:-:S05]  /*a730*/  IADD3 R27, P1, R26, R58, RZ ;  /* 0x0000003a1a1b7210 */ /* 0x010fca0007f3e0ff */
[----:B------:R0:W-:Y:S01]  /*a740*/  STL [R1+0x47e0], R27 ;  /* 0x0047e01b01007387 */ /* 0x0001e20000100800 */
[----:B------:R-:W-:-:S03]  /*a750*/  IMAD.X R33, R31, 0x1, R15, P0 ;  /* 0x000000011f217824 */ /* 0x000fc600000e060f */
[----:B0-----:R-:W4:Y:S01]  /*a760*/  LDL.LU R27, [R1+0xdc] ;  /* 0x0000dc00011b7983 */ /* 0x001f220000300800 */
[----:B------:R-:W-:-:S03]  /*a770*/  IADD3 R32, P0, R26, R57, RZ ;  /* 0x000000391a207210 */ /* 0x000fc60007f1e0ff */
[----:B------:R3:W-:Y:S04]  /*a780*/  STL [R1+0x47dc], R33 ;  /* 0x0047dc2101007387 */ /* 0x0007e80000100800 */
[----:B------:R-:W4:Y:S01]  /*a790*/  LDL.LU R26, [R1+0x2c] ;  /* 0x00002c00011a7983 */ /* 0x000f220000300800 */
[----:B------:R-:W-:-:S03]  /*a7a0*/  IMAD.X R31, R31, 0x1, R17, P6 ;  /* 0x000000011f1f7824 */ /* 0x000fc600030e0611 */
[----:B------:R2:W-:Y:S04]  /*a7b0*/  STL [R1+0x47d4], R32 ;  /* 0x0047d42001007387 */ /* 0x0005e80000100800 */
[----:B------:R0:W-:Y:S01]  /*a7c0*/  STL [R1+0x47c8], R31 ;  /* 0x0047c81f01007387 */ /* 0x0001e20000100800 */
[----:B---3--:R-:W-:-:S05]  /*a7d0*/  IADD3 R33, P6, R24, R58, RZ ;  /* 0x0000003a18217210 */ /* 0x008fca0007fde0ff */
[----:B------:R-:W-:Y:S01]  /*a7e0*/  STL [R1+0x47d0], R33 ;  /* 0x0047d02101007387 */ /* 0x000fe20000100800 */
[C---:B--2---:R-:W-:Y:S01]  /*a7f0*/  IMAD.X R32, R21.reuse, 0x1, R15, P5 ;  /* 0x0000000115207824 */ /* 0x044fe200028e060f */
[----:B0-----:R-:W-:Y:S02]  /*a800*/  IADD3 R31, P5, R24, R57, RZ ;  /* 0x00000039181f7210 */ /* 0x001fe40007fbe0ff */
[----:B------:R-:W2:Y:S04]  /*a810*/  LDL.LU R24, [R1+0xd8] ;  /* 0x0000d80001187983 */ /* 0x000ea80000300800 */
[----:B------:R0:W-:Y:S04]  /*a820*/  STL [R1+0x47cc], R32 ;  /* 0x0047cc2001007387 */ /* 0x0001e80000100800 */
[----:B------:R5:W-:Y:S01]  /*a830*/  STL [R1+0x47c4], R31 ;  /* 0x0047c41f01007387 */ /* 0x000be20000100800 */
[----:B0-----:R-:W-:-:S03]  /*a840*/  IMAD.X R32, R21, 0x1, R17, P4 ;  /* 0x0000000115207824 */ /* 0x001fc600020e0611 */
[----:B------:R-:W3:Y:S04]  /*a850*/  LDL.LU R21, [R1+0x28] ;  /* 0x0000280001157983 */ /* 0x000ee80000300800 */
[----:B------:R0:W-:Y:S01]  /*a860*/  STL [R1+0x47b8], R32 ;  /* 0x0047b82001007387 */ /* 0x0001e20000100800 */
[----:B-----5:R-:W-:-:S05]  /*a870*/  IADD3 R31, P4, R30, R58, RZ ;  /* 0x0000003a1e1f7210 */ /* 0x020fca0007f9e0ff */
[----:B------:R1:W-:Y:S01]  /*a880*/  STL [R1+0x47c0], R31 ;  /* 0x0047c01f01007387 */ /* 0x0003e20000100800 */
[C---:B------:R-:W-:Y:S01]  /*a890*/  IMAD.X R33, R23.reuse, 0x1, R15, P3 ;  /* 0x0000000117217824 */ /* 0x040fe200018e060f */
[----:B0-----:R-:W-:Y:S01]  /*a8a0*/  IADD3 R32, P3, R30, R57, RZ ;  /* 0x000000391e207210 */ /* 0x001fe20007f7e0ff */
[----:B-1----:R-:W-:-:S03]  /*a8b0*/  IMAD.X R31, R23, 0x1, R17, P2 ;  /* 0x00000001171f7824 */ /* 0x002fc600010e0611 */
[----:B------:R-:W-:Y:S04]  /*a8c0*/  STL [R1+0x47bc], R33 ;  /* 0x0047bc2101007387 */ /* 0x000fe80000100800 */
[----:B------:R-:W-:Y:S04]  /*a8d0*/  STL [R1+0x47b4], R32 ;  /* 0x0047b42001007387 */ /* 0x000fe80000100800 */
[----:B------:R-:W5:Y:S01]  /*a8e0*/  LDL.LU R23, [R1+0xd4] ;  /* 0x0000d40001177983 */ /* 0x000f620000300800 */
[----:B------:R-:W-:-:S03]  /*a8f0*/  IADD3 R30, P2, R61, R58, RZ ;  /* 0x0000003a3d1e7210 */ /* 0x000fc60007f5e0ff */
[----:B------:R0:W-:Y:S04]  /*a900*/  STL [R1+0x47a8], R31 ;  /* 0x0047a81f01007387 */ /* 0x0001e80000100800 */
[----:B------:R1:W-:Y:S01]  /*a910*/  STL [R1+0x47b0], R30 ;  /* 0x0047b01e01007387 */ /* 0x0003e20000100800 */
[----:B0-----:R-:W-:Y:S01]  /*a920*/  IMAD.X R31, R29, 0x1, R15, P1 ;  /* 0x000000011d1f7824 */ /* 0x001fe200008e060f */
[----:B-1----:R-:W-:Y:S02]  /*a930*/  IADD3 R30, P1, R61, R57, RZ ;  /* 0x000000393d1e7210 */ /* 0x002fe40007f3e0ff */
[----:B------:R-:W5:Y:S01]  /*a940*/  LDL.LU R61, [R1+0x24] ;  /* 0x00002400013d7983 */ /* 0x000f620000300800 */
[----:B------:R-:W-:-:S03]  /*a950*/  IMAD.X R29, R29, 0x1, R17, P0 ;  /* 0x000000011d1d7824 */ /* 0x000fc600000e0611 */
[----:B------:R0:W-:Y:S04]  /*a960*/  STL [R1+0x47ac], R31 ;  /* 0x0047ac1f01007387 */ /* 0x0001e80000100800 */
[----:B------:R1:W-:Y:S01]  /*a970*/  STL [R1+0x47a4], R30 ;  /* 0x0047a41e01007387 */ /* 0x0003e20000100800 */
[----:B0-----:R-:W-:-:S03]  /*a980*/  IADD3 R31, P0, R20, R58, RZ ;  /* 0x0000003a141f7210 */ /* 0x001fc60007f1e0ff */
[----:B------:R0:W-:Y:S04]  /*a990*/  STL [R1+0x4798], R29 ;  /* 0x0047981d01007387 */ /* 0x0001e80000100800 */
[----:B------:R-:W-:Y:S04]  /*a9a0*/  STL [R1+0x47a0], R31 ;  /* 0x0047a01f01007387 */ /* 0x000fe80000100800 */
[----:B------:R-:W5:Y:S01]  /*a9b0*/  LDL.LU R34, [R1+0xd0] ;  /* 0x0000d00001227983 */ /* 0x000f620000300800 */
[----:B-1----:R-:W-:Y:S01]  /*a9c0*/  IMAD.X R30, R28, 0x1, R15, P6 ;  /* 0x000000011c1e7824 */ /* 0x002fe200030e060f */
[----:B0-----:R-:W-:-:S04]  /*a9d0*/  IADD3 R29, P6, R20, R57, RZ ;  /* 0x00000039141d7210 */ /* 0x001fc80007fde0ff */
[----:B------:R0:W-:Y:S04]  /*a9e0*/  STL [R1+0x479c], R30 ;  /* 0x00479c1e01007387 */ /* 0x0001e80000100800 */
[----:B------:R-:W5:Y:S01]  /*a9f0*/  LDL.LU R20, [R1+0x20] ;  /* 0x0000200001147983 */ /* 0x000f620000300800 */
[----:B------:R-:W-:-:S03]  /*aa00*/  IMAD.X R28, R28, 0x1, R17, P5 ;  /* 0x000000011c1c7824 */ /* 0x000fc600028e0611 */
[----:B------:R1:W-:Y:S04]  /*aa10*/  STL [R1+0x4794], R29 ;  /* 0x0047941d01007387 */ /* 0x0003e80000100800 */
[----:B------:R1:W-:Y:S01]  /*aa20*/  STL [R1+0x4788], R28 ;  /* 0x0047881c01007387 */ /* 0x0003e20000100800 */
[----:B0-----:R-:W-:-:S05]  /*aa30*/  IADD3 R30, P5, R22, R58, RZ ;  /* 0x0000003a161e7210 */ /* 0x001fca0007fbe0ff */
[----:B------:R-:W-:Y:S01]  /*aa40*/  STL [R1+0x4790], R30 ;  /* 0x0047901e01007387 */ /* 0x000fe20000100800 */
[C---:B-1----:R-:W-:Y:S01]  /*aa50*/  IMAD.X R29, R25.reuse, 0x1, R15, P4 ;  /* 0x00000001191d7824 */ /* 0x042fe200020e060f */
[----:B------:R-:W-:Y:S02]  /*aa60*/  IADD3 R28, P4, R22, R57, RZ ;  /* 0x00000039161c7210 */ /* 0x000fe40007f9e0ff */
[----:B------:R-:W5:Y:S04]  /*aa70*/  LDL.LU R22, [R1+0xcc] ;  /* 0x0000cc0001167983 */ /* 0x000f680000300800 */
[----:B------:R4:W-:Y:S04]  /*aa80*/  STL [R1+0x478c], R29 ;  /* 0x00478c1d01007387 */ /* 0x0009e80000100800 */
[----:B------:R0:W-:Y:S01]  /*aa90*/  STL [R1+0x4784], R28 ;  /* 0x0047841c01007387 */ /* 0x0001e20000100800 */
[----:B------:R-:W-:-:S03]  /*aaa0*/  IMAD.X R25, R25, 0x1, R17, P3 ;  /* 0x0000000119197824 */ /* 0x000fc600018e0611 */
[----:B------:R-:W5:Y:S04]  /*aab0*/  LDL.LU R33, [R1+0x1c] ;  /* 0x00001c0001217983 */ /* 0x000f680000300800 */
[----:B------:R1:W-:Y:S01]  /*aac0*/  STL [R1+0x4778], R25 ;  /* 0x0047781901007387 */ /* 0x0003e20000100800 */
[----:B----4-:R-:W-:-:S05]  /*aad0*/  IADD3 R29, P3, R27, R58, RZ ;  /* 0x0000003a1b1d7210 */ /* 0x010fca0007f7e0ff */
[----:B------:R4:W-:Y:S01]  /*aae0*/  STL [R1+0x4780], R29 ;  /* 0x0047801d01007387 */ /* 0x0009e20000100800 */
[----:B0-----:R-:W-:-:S03]  /*aaf0*/  IMAD.X R28, R26, 0x1, R15, P2 ;  /* 0x000000011a1c7824 */ /* 0x001fc600010e060f */
[----:B------:R-:W5:Y:S04]  /*ab00*/  LDL.LU R32, [R1+0xc8] ;  /* 0x0000c80001207983 */ /* 0x000f680000300800 */
[----:B------:R-:W-:Y:S04]  /*ab10*/  STL [R1+0x477c], R28 ;  /* 0x00477c1c01007387 */ /* 0x000fe80000100800 */
[----:B------:R-:W5:Y:S01]  /*ab20*/  LDL.LU R31, [R1+0x18] ;  /* 0x00001800011f7983 */ /* 0x000f620000300800 */
[----:B-1----:R-:W-:Y:S01]  /*ab30*/  IADD3 R25, P2, R27, R57, RZ ;  /* 0x000000391b197210 */ /* 0x002fe20007f5e0ff */
[----:B------:R-:W-:-:S04]  /*ab40*/  IMAD.X R26, R26, 0x1, R17, P1 ;  /* 0x000000011a1a7824 */ /* 0x000fc800008e0611 */
[----:B------:R2:W-:Y:S04]  /*ab50*/  STL [R1+0x4774], R25 ;  /* 0x0047741901007387 */ /* 0x0005e80000100800 */
[----:B------:R-:W5:Y:S04]  /*ab60*/  LDL.LU R30, [R1+0xc4] ;  /* 0x0000c400011e7983 */ /* 0x000f680000300800 */
[----:B------:R-:W-:Y:S04]  /*ab70*/  STL [R1+0x4768], R26 ;  /* 0x0047681a01007387 */ /* 0x000fe80000100800 */
[----:B----4-:R-:W4:Y:S01]  /*ab80*/  LDL.LU R29, [R1+0x14] ;  /* 0x00001400011d7983 */ /* 0x010f220000300800 */
[----:B--2---:R-:W-:-:S05]  /*ab90*/  IADD3 R25, P1, R24, R58, RZ ;  /* 0x0000003a18197210 */ /* 0x004fca0007f3e0ff */
[----:B------:R3:W-:Y:S04]  /*aba0*/  STL [R1+0x4770], R25 ;  /* 0x0047701901007387 */ /* 0x0007e80000100800 */
[----:B------:R-:W2:Y:S01]  /*abb0*/  LDL.LU R28, [R1+0xc0] ;  /* 0x0000c000011c7983 */ /* 0x000ea20000300800 */
[----:B---3--:R-:W-:-:S05]  /*abc0*/  IMAD.X R25, R21, 0x1, R15, P0 ;  /* 0x0000000115197824 */ /* 0x008fca00000e060f */
[----:B------:R0:W-:Y:S04]  /*abd0*/  STL [R1+0x476c], R25 ;  /* 0x00476c1901007387 */ /* 0x0001e80000100800 */
[----:B------:R-:W3:Y:S01]  /*abe0*/  LDL.LU R27, [R1+0x10] ;  /* 0x00001000011b7983 */ /* 0x000ee20000300800 */
[----:B------:R-:W-:-:S05]  /*abf0*/  IADD3 R24, P0, R24, R57, RZ ;  /* 0x0000003918187210 */ /* 0x000fca0007f1e0ff */
[----:B------:R1:W-:Y:S04]  /*ac00*/  STL [R1+0x4764], R24 ;  /* 0x0047641801007387 */ /* 0x0003e80000100800 */
[----:B0-----:R-:W3:Y:S01]  /*ac10*/  LDL.LU R25, [R1+0xbc] ;  /* 0x0000bc0001197983 */ /* 0x001ee20000300800 */
[----:B-1----:R-:W-:-:S05]  /*ac20*/  IMAD.X R24, R21, 0x1, R17, P6 ;  /* 0x0000000115187824 */ /* 0x002fca00030e0611 */
[----:B------:R0:W-:Y:S04]  /*ac30*/  STL [R1+0x4758], R24 ;  /* 0x0047581801007387 */ /* 0x0001e80000100800 */
[----:B------:R-:W3:Y:S01]  /*ac40*/  LDL.LU R26, [R1+0xc] ;  /* 0x00000c00011a7983 */ /* 0x000ee20000300800 */
[----:B-----5:R-:W-:-:S05]  /*ac50*/  IADD3 R21, P6, R23, R58, RZ ;  /* 0x0000003a17157210 */ /* 0x020fca0007fde0ff */
[----:B------:R1:W-:Y:S04]  /*ac60*/  STL [R1+0x4760], R21 ;  /* 0x0047601501007387 */ /* 0x0003e80000100800 */
[----:B0-----:R-:W5:Y:S01]  /*ac70*/  LDL.LU R24, [R1+0xb8] ;  /* 0x0000b80001187983 */ /* 0x001f620000300800 */
[----:B-1----:R-:W-:Y:S01]  /*ac80*/  IMAD.X R21, R61, 0x1, R15, P5 ;  /* 0x000000013d157824 */ /* 0x002fe200028e060f */
[----:B------:R-:W-:-:S04]  /*ac90*/  IADD3 R23, P5, R23, R57, RZ ;  /* 0x0000003917177210 */ /* 0x000fc80007fbe0ff */
[----:B------:R0:W-:Y:S04]  /*aca0*/  STL [R1+0x475c], R21 ;  /* 0x00475c1501007387 */ /* 0x0001e80000100800 */
[----:B------:R1:W-:Y:S01]  /*acb0*/  STL [R1+0x4754], R23 ;  /* 0x0047541701007387 */ /* 0x0003e20000100800 */
[----:B0-----:R-:W-:-:S03]  /*acc0*/  IMAD.X R21, R61, 0x1, R17, P4 ;  /* 0x000000013d157824 */ /* 0x001fc600020e0611 */
[----:B-1----:R-:W5:Y:S01]  /*acd0*/  LDL.LU R23, [R1+0x8] ;  /* 0x0000080001177983 */ /* 0x002f620000300800 */
[----:B------:R-:W-:-:S03]  /*ace0*/  IADD3 R61, P4, R34, R58, RZ ;  /* 0x0000003a223d7210 */ /* 0x000fc60007f9e0ff */
[----:B------:R0:W-:Y:S04]  /*acf0*/  STL [R1+0x4748], R21 ;  /* 0x0047481501007387 */ /* 0x0001e80000100800 */
[----:B------:R1:W-:Y:S01]  /*ad00*/  STL [R1+0x4750], R61 ;  /* 0x0047503d01007387 */ /* 0x0003e20000100800 */
[----:B0-----:R-:W-:-:S03]  /*ad10*/  IMAD.X R21, R20, 0x1, R15, P3 ;  /* 0x0000000114157824 */ /* 0x001fc600018e060f */
[----:B-1----:R-:W5:Y:S04]  /*ad20*/  LDL.LU R61, [R1+0xb4] ;  /* 0x0000b400013d7983 */ /* 0x002f680000300800 */
[----:B------:R0:W-:Y:S04]  /*ad30*/  STL [R1+0x474c], R21 ;  /* 0x00474c1501007387 */ /* 0x0001e80000100800 */
[----:B0-----:R-:W5:Y:S01]  /*ad40*/  LDL.LU R21, [R1+0x4] ;  /* 0x0000040001157983 */ /* 0x001f620000300800 */
[----:B------:R-:W-:Y:S01]  /*ad50*/  IADD3 R34, P3, R34, R57, RZ ;  /* 0x0000003922227210 */ /* 0x000fe20007f7e0ff */
[----:B------:R-:W-:-:S04]  /*ad60*/  IMAD.X R20, R20, 0x1, R17, P2 ;  /* 0x0000000114147824 */ /* 0x000fc800010e0611 */
[----:B------:R-:W-:Y:S04]  /*ad70*/  STL [R1+0x4744], R34 ;  /* 0x0047442201007387 */ /* 0x000fe80000100800 */
[----:B------:R0:W-:Y:S04]  /*ad80*/  STL [R1+0x4738], R20 ;  /* 0x0047381401007387 */ /* 0x0001e80000100800 */
[----:B0-----:R-:W5:Y:S01]  /*ad90*/  LDL.LU R20, [R1] ;  /* 0x0000000001147983 */ /* 0x001f620000300800 */
[----:B------:R-:W-:-:S05]  /*ada0*/  IADD3 R34, P2, R22, R58, RZ ;  /* 0x0000003a16227210 */ /* 0x000fca0007f5e0ff */
[----:B------:R0:W-:Y:S02]  /*adb0*/  STL [R1+0x4740], R34 ;  /* 0x0047402201007387 */ /* 0x0001e40000100800 */
[C---:B0-----:R-:W-:Y:S01]  /*adc0*/  IMAD.X R34, R33.reuse, 0x1, R15, P1 ;  /* 0x0000000121227824 */ /* 0x041fe200008e060f */
[----:B------:R-:W-:Y:S01]  /*add0*/  IADD3 R22, P1, R22, R57, RZ ;  /* 0x0000003916167210 */ /* 0x000fe20007f3e0ff */
[----:B------:R-:W-:-:S03]  /*ade0*/  IMAD.X R33, R33, 0x1, R17, P0 ;  /* 0x0000000121217824 */ /* 0x000fc600000e0611 */
[----:B------:R0:W-:Y:S04]  /*adf0*/  STL [R1+0x473c], R34 ;  /* 0x00473c2201007387 */ /* 0x0001e80000100800 */
[----:B0-----:R-:W5:Y:S04]  /*ae00*/  LDL.LU R34, [R1+0x4e24] ;  /* 0x004e240001227983 */ /* 0x001f680000300800 */
[----:B------:R0:W-:Y:S04]  /*ae10*/  STL [R1+0x4734], R22 ;  /* 0x0047341601007387 */ /* 0x0001e80000100800 */
[----:B0-----:R-:W5:Y:S04]  /*ae20*/  LDL.LU R22, [R1+0xac] ;  /* 0x0000ac0001167983 */ /* 0x001f680000300800 */
[----:B------:R0:W-:Y:S02]  /*ae30*/  STL [R1+0x4728], R33 ;  /* 0x0047282101007387 */ /* 0x0001e40000100800 */
[----:B0-----:R-:W-:-:S05]  /*ae40*/  IADD3 R33, P0, R32, R58, RZ ;  /* 0x0000003a20217210 */ /* 0x001fca0007f1e0ff */
        /* <DEDUP_REMOVED lines=11> */
[C---:B----4-:R-:W-:Y:S01]  /*af00*/  IMAD.X R31, R29.reuse, 0x1, R15, P4 ;  /* 0x000000011d1f7824 */ /* 0x050fe200020e060f */
[----:B------:R-:W-:Y:S01]  /*af10*/  IADD3 R30, P4, R30, R57, RZ ;  /* 0x000000391e1e7210 */ /* 0x000fe20007f9e0ff */
[----:B------:R-:W-:-:S03]  /*af20*/  IMAD.X R29, R29, 0x1, R17, P3 ;  /* 0x000000011d1d7824 */ /* 0x000fc600018e0611 */
[----:B------:R0:W-:Y:S04]  /*af30*/  STL [R1+0x471c], R31 ;  /* 0x00471c1f01007387 */ /* 0x0001e80000100800 */
[----:B0-----:R-:W4:Y:S04]  /*af40*/  LDL.LU R31, [R1+0x4e18] ;  /* 0x004e1800011f7983 */ /* 0x001f280000300800 */
[----:B------:R0:W-:Y:S04]  /*af50*/  STL [R1+0x4714], R30 ;  /* 0x0047141e01007387 */ /* 0x0001e80000100800 */
[----:B0-----:R-:W4:Y:S04]  /*af60*/  LDL.LU R30, [R1+0x4e14] ;  /* 0x004e1400011e7983 */ /* 0x001f280000300800 */
[----:B------:R2:W-:Y:S02]  /*af70*/  STL [R1+0x4708], R29 ;  /* 0x0047081d01007387 */ /* 0x0005e40000100800 */
[----:B--2---:R-:W-:-:S05]  /*af80*/  IADD3 R29, P3, R28, R58, RZ ;  /* 0x0000003a1c1d7210 */ /* 0x004fca0007f7e0ff */
[----:B------:R3:W-:Y:S02]  /*af90*/  STL [R1+0x4710], R29 ;  /* 0x0047101d01007387 */ /* 0x0007e40000100800 */
[C---:B---3--:R-:W-:Y:S01]  /*afa0*/  IMAD.X R29, R27.reuse, 0x1, R15, P2 ;  /* 0x000000011b1d7824 */ /* 0x048fe200010e060f */
[----:B------:R-:W-:Y:S01]  /*afb0*/  IADD3 R28, P2, R28, R57, RZ ;  /* 0x000000391c1c7210 */ /* 0x000fe20007f5e0ff */
[----:B------:R-:W-:-:S03]  /*afc0*/  IMAD.X R27, R27, 0x1, R17, P1 ;  /* 0x000000011b1b7824 */ /* 0x000fc600008e0611 */
[----:B------:R0:W-:Y:S04]  /*afd0*/  STL [R1+0x470c], R29 ;  /* 0x00470c1d01007387 */ /* 0x0001e80000100800 */
[----:B0-----:R-:W2:Y:S04]  /*afe0*/  LDL.LU R29, [R1+0x4e10] ;  /* 0x004e1000011d7983 */ /* 0x001ea80000300800 */
[----:B------:R0:W-:Y:S04]  /*aff0*/  STL [R1+0x4704], R28 ;  /* 0x0047041c01007387 */ /* 0x0001e80000100800 */
[----:B0-----:R-:W3:Y:S04]  /*b000*/  LDL.LU R28, [R1+0x4e0c] ;  /* 0x004e0c00011c7983 */ /* 0x001ee80000300800 */
[----:B------:R0:W-:Y:S02]  /*b010*/  STL [R1+0x46f8], R27 ;  /* 0x0046f81b01007387 */ /* 0x0001e40000100800 */
[----:B0-----:R-:W-:-:S05]  /*b020*/  IADD3 R27, P1, R25, R58, RZ ;  /* 0x0000003a191b7210 */ /* 0x001fca0007f3e0ff */
[----:B------:R0:W-:Y:S02]  /*b030*/  STL [R1+0x4700], R27 ;  /* 0x0047001b01007387 */ /* 0x0001e40000100800 */
[C---:B0-----:R-:W-:Y:S01]  /*b040*/  IMAD.X R27, R26.reuse, 0x1, R15, P0 ;  /* 0x000000011a1b7824 */ /* 0x041fe200000e060f */
[----:B------:R-:W-:Y:S01]  /*b050*/  IADD3 R25, P0, R25, R57, RZ ;  /* 0x0000003919197210 */ /* 0x000fe20007f1e0ff */
[----:B------:R-:W-:-:S03]  /*b060*/  IMAD.X R26, R26, 0x1, R17, P6 ;  /* 0x000000011a1a7824 */ /* 0x000fc600030e0611 */
[----:B------:R0:W-:Y:S04]  /*b070*/  STL [R1+0x46fc], R27 ;  /* 0x0046fc1b01007387 */ /* 0x0001e80000100800 */
[----:B0-----:R-:W4:Y:S04]  /*b080*/  LDL.LU R27, [R1+0x4e08] ;  /* 0x004e0800011b7983 */ /* 0x001f280000300800 */
[----:B------:R5:W-:Y:S04]  /*b090*/  STL [R1+0x46f4], R25 ;  /* 0x0046f41901007387 */ /* 0x000be80000100800 */
[----:B------:R0:W-:Y:S01]  /*b0a0*/  STL [R1+0x46e8], R26 ;  /* 0x0046e81a01007387 */ /* 0x0001e20000100800 */
[----:B-----5:R-:W-:-:S03]  /*b0b0*/  IADD3 R25, P6, R24, R58, RZ ;  /* 0x0000003a18197210 */ /* 0x020fc60007fde0ff */
[----:B0-----:R-:W5:Y:S04]  /*b0c0*/  LDL.LU R26, [R1+0x9c] ;  /* 0x00009c00011a7983 */ /* 0x001f680000300800 */
[----:B------:R0:W-:Y:S02]  /*b0d0*/  STL [R1+0x46f0], R25 ;  /* 0x0046f01901007387 */ /* 0x0001e40000100800 */
[C---:B0-----:R-:W-:Y:S01]  /*b0e0*/  IMAD.X R25, R23.reuse, 0x1, R15, P5 ;  /* 0x0000000117197824 */ /* 0x041fe200028e060f */
        /* <DEDUP_REMOVED lines=9> */
[----:B0-----:R-:W-:Y:S01]  /*b180*/  IMAD.X R23, R21, 0x1, R15, P3 ;  /* 0x0000000115177824 */ /* 0x001fe200018e060f */
[----:B------:R-:W-:-:S04]  /*b190*/  IADD3 R61, P3, R61, R57, RZ ;  /* 0x000000393d3d7210 */ /* 0x000fc80007f7e0ff */
[----:B------:R0:W-:Y:S04]  /*b1a0*/  STL [R1+0x46dc], R23 ;  /* 0x0046dc1701007387 */ /* 0x0001e80000100800 */
[----:B0-----:R-:W4:Y:S04]  /*b1b0*/  LDL.LU R23, [R1+0x4dfc] ;  /* 0x004dfc0001177983 */ /* 0x001f280000300800 */
[----:B------:R0:W-:Y:S04]  /*b1c0*/  STL [R1+0x46d4], R61 ;  /* 0x0046d43d01007387 */ /* 0x0001e80000100800 */
[----:B0-----:R-:W5:Y:S01]  /*b1d0*/  LDL.LU R61, [R1+0x4df8] ;  /* 0x004df800013d7983 */ /* 0x001f620000300800 */
[----:B------:R-:W-:-:S05]  /*b1e0*/  IMAD.X R21, R21, 0x1, R17, P2 ;  /* 0x0000000115157824 */ /* 0x000fca00010e0611 */
[----:B------:R5:W-:Y:S02]  /*b1f0*/  STL [R1+0x46c8], R21 ;  /* 0x0046c81501007387 */ /* 0x000be40000100800 */
[----:B-----5:R-:W-:-:S05]  /*b200*/  IADD3 R21, P2, R61, R58, RZ ;  /* 0x0000003a3d157210 */ /* 0x020fca0007f5e0ff */
[----:B------:R0:W-:Y:S02]  /*b210*/  STL [R1+0x46d0], R21 ;  /* 0x0046d01501007387 */ /* 0x0001e40000100800 */
[----:B0-----:R-:W-:Y:S01]  /*b220*/  IMAD.X R21, R20, 0x1, R15, P1 ;  /* 0x0000000114157824 */ /* 0x001fe200008e060f */
[----:B------:R-:W-:-:S04]  /*b230*/  IADD3 R61, P1, R61, R57, RZ ;  /* 0x000000393d3d7210 */ /* 0x000fc80007f3e0ff */
[----:B------:R0:W-:Y:S04]  /*b240*/  STL [R1+0x46cc], R21 ;  /* 0x0046cc1501007387 */ /* 0x0001e80000100800 */
[----:B0-----:R-:W5:Y:S04]  /*b250*/  LDL.LU R21, [R1+0x4df4] ;  /* 0x004df40001157983 */ /* 0x001f680000300800 */
[----:B------:R0:W-:Y:S04]  /*b260*/  STL [R1+0x46c4], R61 ;  /* 0x0046c43d01007387 */ /* 0x0001e80000100800 */
[----:B0-----:R-:W2:Y:S01]  /*b270*/  LDL.LU R61, [R1+0x4df0] ;  /* 0x004df000013d7983 */ /* 0x001ea20000300800 */
[----:B------:R-:W-:-:S05]  /*b280*/  IMAD.X R20, R20, 0x1, R17, P0 ;  /* 0x0000000114147824 */ /* 0x000fca00000e0611 */
[----:B------:R0:W-:Y:S02]  /*b290*/  STL [R1+0x46b8], R20 ;  /* 0x0046b81401007387 */ /* 0x0001e40000100800 */
[----:B0-----:R-:W-:-:S05]  /*b2a0*/  IADD3 R20, P0, R22, R58, RZ ;  /* 0x0000003a16147210 */ /* 0x001fca0007f1e0ff */
[----:B------:R2:W-:Y:S02]  /*b2b0*/  STL [R1+0x46c0], R20 ;  /* 0x0046c01401007387 */ /* 0x0005e40000100800 */
[----:B--2---:R-:W-:-:S05]  /*b2c0*/  IMAD.X R20, R61, 0x1, R15, P6 ;  /* 0x000000013d147824 */ /* 0x004fca00030e060f */
[----:B------:R0:W-:Y:S04]  /*b2d0*/  STL [R1+0x46bc], R20 ;  /* 0x0046bc1401007387 */ /* 0x0001e80000100800 */
[----:B0-----:R-:W2:Y:S01]  /*b2e0*/  LDL.LU R20, [R1+0x4dec] ;  /* 0x004dec0001147983 */ /* 0x001ea20000300800 */
[----:B------:R-:W-:-:S05]  /*b2f0*/  IADD3 R22, P6, R22, R57, RZ ;  /* 0x0000003916167210 */ /* 0x000fca0007fde0ff */
[----:B------:R0:W-:Y:S02]  /*b300*/  STL [R1+0x46b4], R22 ;  /* 0x0046b41601007387 */ /* 0x0001e40000100800 */
[----:B0-----:R-:W-:Y:S02]  /*b310*/  IMAD.X R22, R61, 0x1, R17, P5 ;  /* 0x000000013d167824 */ /* 0x001fe400028e0611 */
[----:B------:R-:W3:Y:S04]  /*b320*/  LDL.LU R61, [R1+0xa4] ;  /* 0x0000a400013d7983 */ /* 0x000ee80000300800 */
[----:B------:R5:W-:Y:S02]  /*b330*/  STL [R1+0x46a8], R22 ;  /* 0x0046a81601007387 */ /* 0x000be40000100800 */
[----:B-----5:R-:W-:-:S05]  /*b340*/  IADD3 R22, P5, R21, R58, RZ ;  /* 0x0000003a15167210 */ /* 0x020fca0007fbe0ff */
[----:B------:R2:W-:Y:S02]  /*b350*/  STL [R1+0x46b0], R22 ;  /* 0x0046b01601007387 */ /* 0x0005e40000100800 */
[----:B--2---:R-:W-:Y:S01]  /*b360*/  IMAD.X R22, R20, 0x1, R15, P4 ;  /* 0x0000000114167824 */ /* 0x004fe200020e060f */
[----:B------:R-:W-:-:S04]  /*b370*/  IADD3 R21, P4, R21, R57, RZ ;  /* 0x0000003915157210 */ /* 0x000fc80007f9e0ff */
[----:B------:R0:W-:Y:S04]  /*b380*/  STL [R1+0x46ac], R22 ;  /* 0x0046ac1601007387 */ /* 0x0001e80000100800 */
[----:B0-----:R-:W2:Y:S04]  /*b390*/  LDL.LU R22, [R1+0x4de8] ;  /* 0x004de80001167983 */ /* 0x001ea80000300800 */
[----:B------:R0:W-:Y:S04]  /*b3a0*/  STL [R1+0x46a4], R21 ;  /* 0x0046a41501007387 */ /* 0x0001e80000100800 */
[----:B0-----:R-:W5:Y:S01]  /*b3b0*/  LDL.LU R21, [R1+0x4de4] ;  /* 0x004de40001157983 */ /* 0x001f620000300800 */
[----:B------:R-:W-:-:S05]  /*b3c0*/  IMAD.X R20, R20, 0x1, R17, P3 ;  /* 0x0000000114147824 */ /* 0x000fca00018e0611 */
[----:B------:R3:W-:Y:S02]  /*b3d0*/  STL [R1+0x4698], R20 ;  /* 0x0046981401007387 */ /* 0x0007e40000100800 */
[----:B---3--:R-:W-:-:S05]  /*b3e0*/  IADD3 R20, P3, R61, R58, RZ ;  /* 0x0000003a3d147210 */ /* 0x008fca0007f7e0ff */
[----:B------:R5:W-:Y:S02]  /*b3f0*/  STL [R1+0x46a0], R20 ;  /* 0x0046a01401007387 */ /* 0x000be40000100800 */
[----:B-----5:R-:W-:-:S05]  /*b400*/  IMAD.X R20, R21, 0x1, R15, P2 ;  /* 0x0000000115147824 */ /* 0x020fca00010e060f */
[----:B------:R0:W-:Y:S02]  /*b410*/  STL [R1+0x469c], R20 ;  /* 0x00469c1401007387 */ /* 0x0001e40000100800 */
[----:B0-----:R-:W-:Y:S01]  /*b420*/  IADD3 R20, P2, R61, R57, RZ ;  /* 0x000000393d147210 */ /* 0x001fe20007f5e0ff */
[----:B------:R-:W-:Y:S02]  /*b430*/  IMAD.X R61, R21, 0x1, R17, P1 ;  /* 0x00000001153d7824 */ /* 0x000fe400008e0611 */
[----:B------:R-:W3:Y:S04]  /*b440*/  LDL.LU R21, [R1+0x8c] ;  /* 0x00008c0001157983 */ /* 0x000ee80000300800 */
[----:B------:R0:W-:Y:S04]  /*b450*/  STL [R1+0x4694], R20 ;  /* 0x0046941401007387 */ /* 0x0001e80000100800 */
[----:B0-----:R-:W5:Y:S04]  /*b460*/  LDL.LU R20, [R1+0x88] ;  /* 0x0000880001147983 */ /* 0x001f680000300800 */
[----:B------:R0:W-:Y:S02]  /*b470*/  STL [R1+0x4688], R61 ;  /* 0x0046883d01007387 */ /* 0x0001e40000100800 */
[----:B0-----:R-:W-:-:S05]  /*b480*/  IADD3 R61, P1, R24, R58, RZ ;  /* 0x0000003a183d7210 */ /* 0x001fca0007f3e0ff */
[----:B------:R2:W-:Y:S02]  /*b490*/  STL [R1+0x4690], R61 ;  /* 0x0046903d01007387 */ /* 0x0005e40000100800 */
[----:B--2---:R-:W-:Y:S01]  /*b4a0*/  IMAD.X R61, R22, 0x1, R15, P0 ;  /* 0x00000001163d7824 */ /* 0x004fe200000e060f */
[----:B------:R-:W-:-:S04]  /*b4b0*/  IADD3 R24, P0, R24, R57, RZ ;  /* 0x0000003918187210 */ /* 0x000fc80007f1e0ff */
[----:B------:R0:W-:Y:S02]  /*b4c0*/  STL [R1+0x468c], R61 ;  /* 0x00468c3d01007387 */ /* 0x0001e40000100800 */
[----:B0-----:R-:W-:Y:S02]  /*b4d0*/  IMAD.X R61, R22, 0x1, R17, P6 ;  /* 0x00000001163d7824 */ /* 0x001fe400030e0611 */
[----:B------:R-:W2:Y:S04]  /*b4e0*/  LDL.LU R22, [R1+0x90] ;  /* 0x0000900001167983 */ /* 0x000ea80000300800 */
[----:B------:R0:W-:Y:S04]  /*b4f0*/  STL [R1+0x4684], R24 ;  /* 0x0046841801007387 */ /* 0x0001e80000100800 */
[----:B------:R1:W-:Y:S01]  /*b500*/  STL [R1+0x4678], R61 ;  /* 0x0046783d01007387 */ /* 0x0003e20000100800 */
[----:B0-----:R-:W-:-:S03]  /*b510*/  IADD3 R24, P6, R26, R58, RZ ;  /* 0x0000003a1a187210 */ /* 0x001fc60007fde0ff */
[----:B-1----:R-:W5:Y:S04]  /*b520*/  LDL.LU R61, [R1+0x84] ;  /* 0x00008400013d7983 */ /* 0x002f680000300800 */
[----:B------:R4:W-:Y:S02]  /*b530*/  STL [R1+0x4680], R24 ;  /* 0x0046801801007387 */ /* 0x0009e40000100800 */
[----:B----4-:R-:W-:-:S05]  /*b540*/  IMAD.X R24, R23, 0x1, R15, P5 ;  /* 0x0000000117187824 */ /* 0x010fca00028e060f */
[----:B------:R0:W-:Y:S04]  /*b550*/  STL [R1+0x467c], R24 ;  /* 0x00467c1801007387 */ /* 0x0001e80000100800 */
[----:B0-----:R-:W4:Y:S01]  /*b560*/  LDL.LU R24, [R1+0x4de0] ;  /* 0x004de00001187983 */ /* 0x001f220000300800 */
[----:B------:R-:W-:-:S05]  /*b570*/  IADD3 R26, P5, R26, R57, RZ ;  /* 0x000000391a1a7210 */ /* 0x000fca0007fbe0ff */
[----:B------:R0:W-:Y:S02]  /*b580*/  STL [R1+0x4674], R26 ;  /* 0x0046741a01007387 */ /* 0x0001e40000100800 */
[----:B0-----:R-:W-:Y:S02]  /*b590*/  IMAD.X R26, R23, 0x1, R17, P4 ;  /* 0x00000001171a7824 */ /* 0x001fe400020e0611 */
[----:B------:R-:W3:Y:S04]  /*b5a0*/  LDL.LU R23, [R1+0x94] ;  /* 0x0000940001177983 */ /* 0x000ee80000300800 */
[----:B------:R0:W-:Y:S02]  /*b5b0*/  STL [R1+0x4668], R26 ;  /* 0x0046681a01007387 */ /* 0x0001e40000100800 */
[----:B0-----:R-:W-:-:S05]  /*b5c0*/  IADD3 R26, P4, R25, R58, RZ ;  /* 0x0000003a191a7210 */ /* 0x001fca0007f9e0ff */
[----:B------:R4:W-:Y:S02]  /*b5d0*/  STL [R1+0x4670], R26 ;  /* 0x0046701a01007387 */ /* 0x0009e40000100800 */
[----:B----4-:R-:W-:Y:S01]  /*b5e0*/  IMAD.X R26, R24, 0x1, R15, P3 ;  /* 0x00000001181a7824 */ /* 0x010fe200018e060f */
[----:B------:R-:W-:-:S04]  /*b5f0*/  IADD3 R25, P3, R25, R57, RZ ;  /* 0x0000003919197210 */ /* 0x000fc80007f7e0ff */
[----:B------:R0:W-:Y:S04]  /*b600*/  STL [R1+0x466c], R26 ;  /* 0x00466c1a01007387 */ /* 0x0001e80000100800 */
[----:B0-----:R-:W4:Y:S04]  /*b610*/  LDL.LU R26, [R1+0x4ddc] ;  /* 0x004ddc00011a7983 */ /* 0x001f280000300800 */
[----:B------:R0:W-:Y:S04]  /*b620*/  STL [R1+0x4664], R25 ;  /* 0x0046641901007387 */ /* 0x0001e80000100800 */
[----:B0-----:R-:W2:Y:S01]  /*b630*/  LDL.LU R25, [R1+0x4dd8] ;  /* 0x004dd80001197983 */ /* 0x001ea20000300800 */
[----:B------:R-:W-:-:S05]  /*b640*/  IMAD.X R24, R24, 0x1, R17, P2 ;  /* 0x0000000118187824 */ /* 0x000fca00010e0611 */
[----:B------:R3:W-:Y:S02]  /*b650*/  STL [R1+0x4658], R24 ;  /* 0x0046581801007387 */ /* 0x0007e40000100800 */
[----:B---3--:R-:W-:-:S05]  /*b660*/  IADD3 R24, P2, R23, R58, RZ ;  /* 0x0000003a17187210 */ /* 0x008fca0007f5e0ff */
        /* <DEDUP_REMOVED lines=8> */
[----:B0-----:R-:W-:Y:S01]  /*b6f0*/  IADD3 R23, P0, R22, R58, RZ ;  /* 0x0000003a16177210 */ /* 0x001fe20007f1e0ff */
[----:B----4-:R-:W-:-:S04]  /*b700*/  IMAD.X R24, R26, 0x1, R15, P6 ;  /* 0x000000011a187824 */ /* 0x010fc800030e060f */
[----:B------:R0:W-:Y:S04]  /*b710*/  STL [R1+0x4650], R23 ;  /* 0x0046501701007387 */ /* 0x0001e80000100800 */
[----:B------:R1:W-:Y:S01]  /*b720*/  STL [R1+0x464c], R24 ;  /* 0x00464c1801007387 */ /* 0x0003e20000100800 */
[----:B0-----:R-:W-:Y:S01]  /*b730*/  IADD3 R23, P6, R22, R57, RZ ;  /* 0x0000003916177210 */ /* 0x001fe20007fde0ff */
[----:B------:R-:W-:Y:S02]  /*b740*/  IMAD.X R22, R26, 0x1, R17, P5 ;  /* 0x000000011a167824 */ /* 0x000fe400028e0611 */
[----:B-1----:R-:W3:Y:S04]  /*b750*/  LDL.LU R24, [R1+0x74] ;  /* 0x0000740001187983 */ /* 0x002ee80000300800 */
[----:B------:R0:W-:Y:S04]  /*b760*/  STL [R1+0x4644], R23 ;  /* 0x0046441701007387 */ /* 0x0001e80000100800 */
[----:B------:R-:W4:Y:S04]  /*b770*/  LDL.LU R26, [R1+0x7c] ;  /* 0x00007c00011a7983 */ /* 0x000f280000300800 */
[----:B------:R1:W-:Y:S01]  /*b780*/  STL [R1+0x4638], R22 ;  /* 0x0046381601007387 */ /* 0x0003e20000100800 */
[----:B0-----:R-:W-:-:S05]  /*b790*/  IADD3 R23, P5, R21, R58, RZ ;  /* 0x0000003a15177210 */ /* 0x001fca0007fbe0ff */
[----:B------:R0:W-:Y:S01]  /*b7a0*/  STL [R1+0x4640], R23 ;  /* 0x0046401701007387 */ /* 0x0001e20000100800 */
[----:B-1----:R-:W-:-:S03]  /*b7b0*/  IMAD.X R22, R27, 0x1, R15, P4 ;  /* 0x000000011b167824 */ /* 0x002fc600020e060f */
[----:B0-----:R-:W3:Y:S04]  /*b7c0*/  LDL.LU R23, [R1+0x70] ;  /* 0x0000700001177983 */ /* 0x001ee80000300800 */
[----:B------:R0:W-:Y:S02]  /*b7d0*/  STL [R1+0x463c], R22 ;  /* 0x00463c1601007387 */ /* 0x0001e40000100800 */
[----:B0-----:R-:W-:Y:S02]  /*b7e0*/  IMAD.X R22, R27, 0x1, R17, P3 ;  /* 0x000000011b167824 */ /* 0x001fe400018e0611 */
[----:B------:R-:W2:Y:S01]  /*b7f0*/  LDL.LU R27, [R1+0x80] ;  /* 0x00008000011b7983 */ /* 0x000ea20000300800 */
[----:B------:R-:W-:-:S05]  /*b800*/  IADD3 R21, P4, R21, R57, RZ ;  /* 0x0000003915157210 */ /* 0x000fca0007f9e0ff */
[----:B------:R5:W-:Y:S04]  /*b810*/  STL [R1+0x4634], R21 ;  /* 0x0046341501007387 */ /* 0x000be80000100800 */
[----:B------:R0:W-:Y:S01]  /*b820*/  STL [R1+0x4628], R22 ;  /* 0x0046281601007387 */ /* 0x0001e20000100800 */
[----:B-----5:R-:W-:-:S03]  /*b830*/  IADD3 R21, P3, R20, R58, RZ ;  /* 0x0000003a14157210 */ /* 0x020fc60007f7e0ff */
[----:B0-----:R-:W5:Y:S04]  /*b840*/  LDL.LU R22, [R1+0x6c] ;  /* 0x00006c0001167983 */ /* 0x001f680000300800 */
[----:B------:R0:W-:Y:S02]  /*b850*/  STL [R1+0x4630], R21 ;  /* 0x0046301501007387 */ /* 0x0001e40000100800 */
[----:B0-----:R-:W-:-:S05]  /*b860*/  IMAD.X R21, R28, 0x1, R15, P2 ;  /* 0x000000011c157824 */ /* 0x001fca00010e060f */
[----:B------:R0:W-:Y:S02]  /*b870*/  STL [R1+0x462c], R21 ;  /* 0x00462c1501007387 */ /* 0x0001e40000100800 */
[----:B0-----:R-:W-:Y:S01]  /*b880*/  IADD3 R21, P2, R20, R57, RZ ;  /* 0x0000003914157210 */ /* 0x001fe20007f5e0ff */
[----:B------:R-:W-:Y:S01]  /*b890*/  IMAD.X R20, R28, 0x1, R17, P1 ;  /* 0x000000011c147824 */ /* 0x000fe200008e0611 */
[----:B------:R-:W-:-:S03]  /*b8a0*/  IADD3 R28, P1, R61, R58, RZ ;  /* 0x0000003a3d1c7210 */ /* 0x000fc60007f3e0ff */
[----:B------:R0:W-:Y:S04]  /*b8b0*/  STL [R1+0x4624], R21 ;  /* 0x0046241501007387 */ /* 0x0001e80000100800 */
[----:B0-----:R-:W5:Y:S04]  /*b8c0*/  LDL.LU R21, [R1+0x68] ;  /* 0x0000680001157983 */ /* 0x001f680000300800 */
[----:B------:R0:W-:Y:S04]  /*b8d0*/  STL [R1+0x4618], R20 ;  /* 0x0046181401007387 */ /* 0x0001e80000100800 */
[----:B------:R1:W-:Y:S01]  /*b8e0*/  STL [R1+0x4620], R28 ;  /* 0x0046201c01007387 */ /* 0x0003e20000100800 */
[----:B0-----:R-:W-:Y:S01]  /*b8f0*/  IMAD.X R20, R29, 0x1, R15, P0 ;  /* 0x000000011d147824 */ /* 0x001fe200000e060f */
[----:B-1----:R-:W-:-:S04]  /*b900*/  IADD3 R28, P0, R61, R57, RZ ;  /* 0x000000393d1c7210 */ /* 0x002fc80007f1e0ff */
[----:B------:R0:W-:Y:S01]  /*b910*/  STL [R1+0x461c], R20 ;  /* 0x00461c1401007387 */ /* 0x0001e20000100800 */
[----:B------:R-:W-:-:S03]  /*b920*/  IMAD.X R61, R29, 0x1, R17, P6 ;  /* 0x000000011d3d7824 */ /* 0x000fc600030e0611 */
[----:B0-----:R-:W5:Y:S04]  /*b930*/  LDL.LU R20, [R1+0x64] ;  /* 0x0000640001147983 */ /* 0x001f680000300800 */
[----:B------:R-:W-:Y:S04]  /*b940*/  STL [R1+0x4614], R28 ;  /* 0x0046141c01007387 */ /* 0x000fe80000100800 */
[----:B------:R0:W-:Y:S04]  /*b950*/  STL [R1+0x4608], R61 ;  /* 0x0046083d01007387 */ /* 0x0001e80000100800 */
[----:B0-----:R-:W5:Y:S01]  /*b960*/  LDL.LU R61, [R1+0x60] ;  /* 0x00006000013d7983 */ /* 0x001f620000300800 */
[----:B------:R-:W-:Y:S01]  /*b970*/  IMAD.X R29, R30, 0x1, R15, P5 ;  /* 0x000000011e1d7824 */ /* 0x000fe200028e060f */
[----:B------:R-:W-:-:S02]  /*b980*/  SHF.R.S32.HI R35, RZ, 0x1f, R36 ;  /* 0x0000001fff237819 */ /* 0x000fc40000011424 */
[----:B------:R-:W-:Y:S02]  /*b990*/  SHF.R.S32.HI R36, RZ, 0x1f, R37 ;  /* 0x0000001fff247819 */ /* 0x000fe40000011425 */
[----:B------:R-:W-:Y:S02]  /*b9a0*/  SHF.R.S32.HI R37, RZ, 0x1f, R38 ;  /* 0x0000001fff257819 */ /* 0x000fe40000011426 */
[----:B------:R-:W-:Y:S02]  /*b9b0*/  SHF.R.S32.HI R38, RZ, 0x1f, R39 ;  /* 0x0000001fff267819 */ /* 0x000fe40000011427 */
[----:B------:R-:W-:Y:S02]  /*b9c0*/  SHF.R.S32.HI R39, RZ, 0x1f, R40 ;  /* 0x0000001fff277819 */ /* 0x000fe40000011428 */
[----:B------:R-:W-:Y:S02]  /*b9d0*/  SHF.R.S32.HI R40, RZ, 0x1f, R41 ;  /* 0x0000001fff287819 */ /* 0x000fe40000011429 */
[----:B------:R-:W-:-:S02]  /*b9e0*/  SHF.R.S32.HI R41, RZ, 0x1f, R42 ;  /* 0x0000001fff297819 */ /* 0x000fc4000001142a */
[----:B------:R-:W-:Y:S02]  /*b9f0*/  SHF.R.S32.HI R42, RZ, 0x1f, R9 ;  /* 0x0000001fff2a7819 */ /* 0x000fe40000011409 */
[----:B--2---:R-:W-:-:S05]  /*ba00*/  IADD3 R28, P6, R27, R58, RZ ;  /* 0x0000003a1b1c7210 */ /* 0x004fca0007fde0ff */
[----:B------:R0:W-:Y:S04]  /*ba10*/  STL [R1+0x4610], R28 ;  /* 0x0046101c01007387 */ /* 0x0001e80000100800 */
[----:B------:R4:W-:Y:S01]  /*ba20*/  STL [R1+0x460c], R29 ;  /* 0x00460c1d01007387 */ /* 0x0009e20000100800 */
[----:B0-----:R-:W-:Y:S01]  /*ba30*/  IADD3 R28, P5, R27, R57, RZ ;  /* 0x000000391b1c7210 */ /* 0x001fe20007fbe0ff */
[----:B------:R-:W-:Y:S01]  /*ba40*/  IMAD.X R27, R30, 0x1, R17, P4 ;  /* 0x000000011e1b7824 */ /* 0x000fe200020e0611 */
[----:B----4-:R-:W-:-:S03]  /*ba50*/  IADD3 R29, P4, R26, R58, RZ ;  /* 0x0000003a1a1d7210 */ /* 0x010fc60007f9e0ff */
[----:B------:R0:W-:Y:S04]  /*ba60*/  STL [R1+0x4604], R28 ;  /* 0x0046041c01007387 */ /* 0x0001e80000100800 */
[----:B------:R1:W-:Y:S01]  /*ba70*/  STL [R1+0x45f8], R27 ;  /* 0x0045f81b01007387 */ /* 0x0003e20000100800 */
[----:B0-----:R-:W-:-:S03]  /*ba80*/  IMAD.X R28, R31, 0x1, R15, P3 ;  /* 0x000000011f1c7824 */ /* 0x001fc600018e060f */
[----:B------:R-:W-:Y:S01]  /*ba90*/  STL [R1+0x4600], R29 ;  /* 0x0046001d01007387 */ /* 0x000fe20000100800 */
[----:B-1----:R-:W-:Y:S01]  /*baa0*/  IADD3 R27, P3, R26, R57, RZ ;  /* 0x000000391a1b7210 */ /* 0x002fe20007f7e0ff */
[----:B------:R-:W-:Y:S02]  /*bab0*/  IMAD.X R26, R31, 0x1, R17, P2 ;  /* 0x000000011f1a7824 */ /* 0x000fe400010e0611 */
[----:B------:R0:W-:Y:S04]  /*bac0*/  STL [R1+0x45fc], R28 ;  /* 0x0045fc1c01007387 */ /* 0x0001e80000100800 */
[----:B------:R1:W-:Y:S04]  /*bad0*/  STL [R1+0x45f4], R27 ;  /* 0x0045f41b01007387 */ /* 0x0003e80000100800 */
[----:B------:R2:W-:Y:S01]  /*bae0*/  STL [R1+0x45e8], R26 ;  /* 0x0045e81a01007387 */ /* 0x0005e20000100800 */
[----:B0-----:R-:W-:Y:S01]  /*baf0*/  IADD3 R28, P2, R25, R58, RZ ;  /* 0x0000003a191c7210 */ /* 0x001fe20007f5e0ff */
[----:B-1----:R-:W-:-:S04]  /*bb00*/  IMAD.X R27, R32, 0x1, R15, P1 ;  /* 0x00000001201b7824 */ /* 0x002fc800008e060f */
[----:B------:R-:W-:Y:S01]  /*bb10*/  STL [R1+0x45f0], R28 ;  /* 0x0045f01c01007387 */ /* 0x000fe20000100800 */
[----:B--2---:R-:W-:Y:S01]  /*bb20*/  IADD3 R26, P1, R25, R57, RZ ;  /* 0x00000039191a7210 */ /* 0x004fe20007f3e0ff */
[----:B------:R-:W-:Y:S02]  /*bb30*/  IMAD.X R25, R32, 0x1, R17, P0 ;  /* 0x0000000120197824 */ /* 0x000fe400000e0611 */
[----:B------:R3:W-:Y:S04]  /*bb40*/  STL [R1+0x45ec], R27 ;  /* 0x0045ec1b01007387 */ /* 0x0007e80000100800 */
[----:B------:R0:W-:Y:S04]  /*bb50*/  STL [R1+0x45e4], R26 ;  /* 0x0045e41a01007387 */ /* 0x0001e80000100800 */
[----:B------:R1:W-:Y:S01]  /*bb60*/  STL [R1+0x45d8], R25 ;  /* 0x0045d81901007387 */ /* 0x0003e20000100800 */
[----:B---3--:R-:W-:Y:S01]  /*bb70*/  IADD3 R27, P0, R24, R58, RZ ;  /* 0x0000003a181b7210 */ /* 0x008fe20007f1e0ff */
[----:B0-----:R-:W-:-:S04]  /*bb80*/  IMAD.X R26, R33, 0x1, R15, P6 ;  /* 0x00000001211a7824 */ /* 0x001fc800030e060f */
        /* <DEDUP_REMOVED lines=14> */
[----:B-----5:R-:W-:Y:S01]  /*bc70*/  IADD3 R25, P3, R22, R58, RZ ;  /* 0x0000003a16197210 */ /* 0x020fe20007f7e0ff */
        /* <DEDUP_REMOVED lines=21> */
[----:B------:R1:W-:Y:S01]  /*bdd0*/  STL [R1+0x4594], R21 ;  /* 0x0045941501007387 */ /* 0x0003e20000100800 */
[----:B0-----:R-:W-:-:S03]  /*bde0*/  IADD3 R22, P4, R61, R58, RZ ;  /* 0x0000003a3d167210 */ /* 0x001fc60007f9e0ff */
[----:B------:R0:W-:Y:S01]  /*bdf0*/  STL [R1+0x4588], R20 ;  /* 0x0045881401007387 */ /* 0x0001e20000100800 */
[----:B-1----:R-:W-:-:S03]  /*be00*/  IMAD.X R21, R38, 0x1, R15, P3 ;  /* 0x0000000126157824 */ /* 0x002fc600018e060f */
[----:B------:R1:W-:Y:S04]  /*be10*/  STL [R1+0x4590], R22 ;  /* 0x0045901601007387 */ /* 0x0003e80000100800 */
[----:B------:R2:W-:Y:S01]  /*be20*/  STL [R1+0x458c], R21 ;  /* 0x00458c1501007387 */ /* 0x0005e20000100800 */
[----:B0-----:R-:W-:Y:S01]  /*be30*/  IADD3 R20, P3, R61, R57, RZ ;  /* 0x000000393d147210 */ /* 0x001fe20007f7e0ff */
[----:B-1----:R-:W-:-:S04]  /*be40*/  IMAD.X R22, R38, 0x1, R17, P2 ;  /* 0x0000000126167824 */ /* 0x002fc800010e0611 */
[----:B------:R0:W-:Y:S01]  /*be50*/  STL [R1+0x4584], R20 ;  /* 0x0045841401007387 */ /* 0x0001e20000100800 */
[----:B--2---:R-:W-:-:S03]  /*be60*/  IADD3 R21, P2, R9, R58, RZ ;  /* 0x0000003a09157210 */ /* 0x004fc60007f5e0ff */
[----:B------:R1:W-:Y:S04]  /*be70*/  STL [R1+0x4578], R22 ;  /* 0x0045781601007387 */ /* 0x0003e80000100800 */
[----:B------:R-:W-:Y:S01]  /*be80*/  STL [R1+0x4580], R21 ;  /* 0x0045801501007387 */ /* 0x000fe20000100800 */
[----:B0-----:R-:W-:Y:S01]  /*be90*/  IMAD.X R20, R39, 0x1, R15, P1 ;  /* 0x0000000127147824 */ /* 0x001fe200008e060f */
[----:B-1----:R-:W-:Y:S02]  /*bea0*/  IADD3 R22, P1, R9, R57, RZ ;  /* 0x0000003909167210 */ /* 0x002fe40007f3e0ff */
[----:B------:R-:W2:Y:S01]  /*beb0*/  LDL.LU R9, [R1+0x4dd4] ;  /* 0x004dd40001097983 */ /* 0x000ea20000300800 */
[----:B------:R-:W-:-:S03]  /*bec0*/  IMAD R6, R6, UR5, RZ ;  /* 0x0000000506067c24 */ /* 0x000fc6000f8e02ff */
[----:B------:R0:W-:Y:S01]  /*bed0*/  STL [R1+0x457c], R20 ;  /* 0x00457c1401007387 */ /* 0x0001e20000100800 */
[----:B------:R-:W-:-:S03]  /*bee0*/  IMAD R7, R7, UR5, RZ ;  /* 0x0000000507077c24 */ /* 0x000fc6000f8e02ff */
[----:B------:R1:W-:Y:S01]  /*bef0*/  STL [R1+0x4574], R22 ;  /* 0x0045741601007387 */ /* 0x0003e20000100800 */
[----:B0-----:R-:W-:Y:S01]  /*bf00*/  IMAD.X R20, R39, 0x1, R17, P0 ;  /* 0x0000000127147824 */ /* 0x001fe200000e0611 */
[----:B------:R-:W-:Y:S01]  /*bf10*/  IADD3 R21, P0, R6, R58, RZ ;  /* 0x0000003a06157210 */ /* 0x000fe20007f1e0ff */
[----:B-1----:R-:W-:-:S03]  /*bf20*/  IMAD.X R22, R40, 0x1, R15, P6 ;  /* 0x0000000128167824 */ /* 0x002fc600030e060f */
[----:B------:R0:W-:Y:S01]  /*bf30*/  STL [R1+0x4568], R20 ;  /* 0x0045681401007387 */ /* 0x0001e20000100800 */
[----:B------:R-:W-:-:S03]  /*bf40*/  SHF.R.S32.HI R43, RZ, 0x1f, R6 ;  /* 0x0000001fff2b7819 */ /* 0x000fc60000011406 */
[----:B------:R1:W-:Y:S01]  /*bf50*/  STL [R1+0x4570], R21 ;  /* 0x0045701501007387 */ /* 0x0003e20000100800 */
[----:B0-----:R-:W-:-:S03]  /*bf60*/  IADD3 R20, P6, R6, R57, RZ ;  /* 0x0000003906147210 */ /* 0x001fc60007fde0ff */
[----:B------:R-:W-:Y:S01]  /*bf70*/  STL [R1+0x456c], R22 ;  /* 0x00456c1601007387 */ /* 0x000fe20000100800 */
[----:B-1----:R-:W-:Y:S01]  /*bf80*/  IMAD.X R21, R40, 0x1, R17, P5 ;  /* 0x0000000128157824 */ /* 0x002fe200028e0611 */
[----:B------:R-:W-:Y:S02]  /*bf90*/  IADD3 R6, P5, R7, R58, RZ ;  /* 0x0000003a07067210 */ /* 0x000fe40007fbe0ff */
[----:B------:R0:W-:Y:S01]  /*bfa0*/  STL [R1+0x4564], R20 ;  /* 0x0045641401007387 */ /* 0x0001e20000100800 */
[----:B------:R-:W-:Y:S01]  /*bfb0*/  SHF.R.S32.HI R44, RZ, 0x1f, R7 ;  /* 0x0000001fff2c7819 */ /* 0x000fe20000011407 */
[----:B------:R-:W-:Y:S02]  /*bfc0*/  IMAD R8, R8, UR5, RZ ;  /* 0x0000000508087c24 */ /* 0x000fe4000f8e02ff */
[----:B------:R-:W-:Y:S04]  /*bfd0*/  STL [R1+0x4558], R21 ;  /* 0x0045581501007387 */ /* 0x000fe80000100800 */
[----:B------:R1:W-:Y:S01]  /*bfe0*/  STL [R1+0x4560], R6 ;  /* 0x0045600601007387 */ /* 0x0003e20000100800 */
[----:B0-----:R-:W-:Y:S01]  /*bff0*/  IMAD.X R20, R41, 0x1, R15, P4 ;  /* 0x0000000129147824 */ /* 0x001fe200020e060f */
[----:B------:R-:W-:Y:S01]  /*c000*/  IADD3 R7, P4, R7, R57, RZ ;  /* 0x0000003907077210 */ /* 0x000fe20007f9e0ff */
[----:B------:R-:W-:-:S03]  /*c010*/  IMAD R10, R10, UR5, RZ ;  /* 0x000000050a0a7c24 */ /* 0x000fc6000f8e02ff */
[----:B------:R0:W-:Y:S01]  /*c020*/  STL [R1+0x455c], R20 ;  /* 0x00455c1401007387 */ /* 0x0001e20000100800 */
[----:B-1----:R-:W-:-:S03]  /*c030*/  IMAD.X R6, R41, 0x1, R17, P3 ;  /* 0x0000000129067824 */ /* 0x002fc600018e0611 */
[----:B------:R1:W-:Y:S04]  /*c040*/  STL [R1+0x4554], R7 ;  /* 0x0045540701007387 */ /* 0x0003e80000100800 */
[----:B------:R3:W-:Y:S01]  /*c050*/  STL [R1+0x4548], R6 ;  /* 0x0045480601007387 */ /* 0x0007e20000100800 */
[----:B0-----:R-:W-:Y:S01]  /*c060*/  IADD3 R20, P3, R8, R58, RZ ;  /* 0x0000003a08147210 */ /* 0x001fe20007f7e0ff */
[----:B-1----:R-:W-:Y:S01]  /*c070*/  IMAD.X R7, R42, 0x1, R15, P2 ;  /* 0x000000012a077824 */ /* 0x002fe200010e060f */
[----:B------:R-:W-:Y:S02]  /*c080*/  SHF.R.S32.HI R45, RZ, 0x1f, R8 ;  /* 0x0000001fff2d7819 */ /* 0x000fe40000011408 */
[----:B---3--:R-:W-:Y:S01]  /*c090*/  IADD3 R6, P2, R8, R57, RZ ;  /* 0x0000003908067210 */ /* 0x008fe20007f5e0ff */
[----:B------:R-:W-:Y:S01]  /*c0a0*/  STL [R1+0x4550], R20 ;  /* 0x0045501401007387 */ /* 0x000fe20000100800 */
[----:B------:R-:W-:-:S03]  /*c0b0*/  IMAD.X R8, R42, 0x1, R17, P1 ;  /* 0x000000012a087824 */ /* 0x000fc600008e0611 */
[----:B------:R0:W-:Y:S01]  /*c0c0*/  STL [R1+0x454c], R7 ;  /* 0x00454c0701007387 */ /* 0x0001e20000100800 */
[----:B------:R-:W-:-:S03]  /*c0d0*/  IMAD R11, R11, UR5, RZ ;  /* 0x000000050b0b7c24 */ /* 0x000fc6000f8e02ff */
        /* <DEDUP_REMOVED lines=9> */
[----:B---3--:R-:W-:-:S03]  /*c170*/  IADD3 R6, P6, R11, R58, RZ ;  /* 0x0000003a0b067210 */ /* 0x008fc60007fde0ff */
[----:B------:R1:W-:Y:S01]  /*c180*/  STL [R1+0x4528], R7 ;  /* 0x0045280701007387 */ /* 0x0003e20000100800 */
[----:B------:R-:W-:-:S03]  /*c190*/  IMAD R12, R12, UR5, RZ ;  /* 0x000000050c0c7c24 */ /* 0x000fc6000f8e02ff */
[----:B------:R3:W-:Y:S01]  /*c1a0*/  STL [R1+0x4530], R6 ;  /* 0x0045300601007387 */ /* 0x0007e20000100800 */
[----:B0-----:R-:W-:Y:S01]  /*c1b0*/  IMAD.X R8, R44, 0x1, R15, P5 ;  /* 0x000000012c087824 */ /* 0x001fe200028e060f */
[----:B-1----:R-:W-:-:S04]  /*c1c0*/  IADD3 R7, P5, R11, R57, RZ ;  /* 0x000000390b077210 */ /* 0x002fc80007fbe0ff */
[----:B------:R0:W-:Y:S01]  /*c1d0*/  STL [R1+0x452c], R8 ;  /* 0x00452c0801007387 */ /* 0x0001e20000100800 */
[----:B---3--:R-:W-:-:S03]  /*c1e0*/  IMAD.X R6, R44, 0x1, R17, P4 ;  /* 0x000000012c067824 */ /* 0x008fc600020e0611 */
[----:B------:R1:W-:Y:S01]  /*c1f0*/  STL [R1+0x4524], R7 ;  /* 0x0045240701007387 */ /* 0x0003e20000100800 */
[----:B------:R-:W-:Y:S01]  /*c200*/  IMAD R13, R13, UR5, RZ ;  /* 0x000000050d0d7c24 */ /* 0x000fe2000f8e02ff */
[----:B------:R-:W-:Y:S02]  /*c210*/  SHF.R.S32.HI R46, RZ, 0x1f, R10 ;  /* 0x0000001fff2e7819 */ /* 0x000fe4000001140a */
        /* <DEDUP_REMOVED lines=13> */
[----:B------:R-:W-:-:S03]  /*c2f0*/  SHF.R.S32.HI R47, RZ, 0x1f, R11 ;  /* 0x0000001fff2f7819 */ /* 0x000fc6000001140b */
[----:B------:R3:W-:Y:S01]  /*c300*/  STL [R1+0x450c], R6 ;  /* 0x00450c0601007387 */ /* 0x0007e20000100800 */
[----:B0-----:R-:W-:Y:S01]  /*c310*/  IADD3 R8, P1, R13, R57, RZ ;  /* 0x000000390d087210 */ /* 0x001fe20007f3e0ff */
[----:B-1----:R-:W-:-:S04]  /*c320*/  IMAD.X R7, R46, 0x1, R17, P0 ;  /* 0x000000012e077824 */ /* 0x002fc800000e0611 */
[----:B------:R0:W-:Y:S01]  /*c330*/  STL [R1+0x4504], R8 ;  /* 0x0045040801007387 */ /* 0x0001e20000100800 */
[----:B---3--:R-:W-:-:S03]  /*c340*/  IADD3 R6, P0, R14, R58, RZ ;  /* 0x0000003a0e067210 */ /* 0x008fc60007f1e0ff */
[----:B------:R1:W-:Y:S01]  /*c350*/  STL [R1+0x44f8], R7 ;  /* 0x0044f80701007387 */ /* 0x0003e20000100800 */
[----:B------:R-:W-:Y:S01]  /*c360*/  IMAD R16, R16, UR5, RZ ;  /* 0x0000000510107c24 */ /* 0x000fe2000f8e02ff */
[----:B------:R-:W-:Y:S02]  /*c370*/  SHF.R.S32.HI R48, RZ, 0x1f, R12 ;  /* 0x0000001fff307819 */ /* 0x000fe4000001140c */
        /* <DEDUP_REMOVED lines=28> */
[----:B------:R-:W-:-:S03]  /*c540*/  SHF.R.S32.HI R51, RZ, 0x1f, R16 ;  /* 0x0000001fff337819 */ /* 0x000fc60000011410 */
        /* <DEDUP_REMOVED lines=8> */
[C---:B0-----:R-:W-:Y:S02]  /*c5d0*/  IADD3 R8, P6, R0.reuse, R58, RZ ;  /* 0x0000003a00087210 */ /* 0x041fe40007fde0ff */
[----:B------:R-:W-:Y:S01]  /*c5e0*/  SHF.R.S32.HI R52, RZ, 0x1f, R18 ;  /* 0x0000001fff347819 */ /* 0x000fe20000011412 */
[C---:B-1----:R-:W-:Y:S02]  /*c5f0*/  IMAD.X R7, R51.reuse, 0x1, R15, P5 ;  /* 0x0000000133077824 */ /* 0x042fe400028e060f */
[----:B------:R-:W-:Y:S01]  /*c600*/  STL [R1+0x44c0], R8 ;  /* 0x0044c00801007387 */ /* 0x000fe20000100800 */
[----:B---3--:R-:W-:Y:S01]  /*c610*/  IADD3 R6, P5, R0, R57, RZ ;  /* 0x0000003900067210 */ /* 0x008fe20007fbe0ff */
[----:B------:R-:W-:Y:S02]  /*c620*/  IMAD.X R0, R51, 0x1, R17, P4 ;  /* 0x0000000133007824 */ /* 0x000fe400020e0611 */
[----:B------:R0:W-:Y:S01]  /*c630*/  STL [R1+0x44bc], R7 ;  /* 0x0044bc0701007387 */ /* 0x0001e20000100800 */
[----:B------:R-:W-:-:S03]  /*c640*/  IMAD R3, R3, UR5, RZ ;  /* 0x0000000503037c24 */ /* 0x000fc6000f8e02ff */
[----:B------:R1:W-:Y:S01]  /*c650*/  STL [R1+0x44b4], R6 ;  /* 0x0044b40601007387 */ /* 0x0003e20000100800 */
[----:B------:R-:W-:-:S03]  /*c660*/  SHF.R.S32.HI R53, RZ, 0x1f, R19 ;  /* 0x0000001fff357819 */ /* 0x000fc60000011413 */
        /* <DEDUP_REMOVED lines=10> */
[----:B------:R-:W-:Y:S02]  /*c710*/  SHF.R.S32.HI R56, RZ, 0x1f, R3 ;  /* 0x0000001fff387819 */ /* 0x000fe40000011403 */
[----:B0-----:R-:W-:Y:S01]  /*c720*/  IADD3 R6, P2, R3, R58, RZ ;  /* 0x0000003a03067210 */ /* 0x001fe20007f5e0ff */
[----:B------:R0:W-:Y:S01]  /*c730*/  STL [R1+0x4498], R2 ;  /* 0x0044980201007387 */ /* 0x0001e20000100800 */
[----:B-1----:R-:W-:-:S03]  /*c740*/  IMAD.X R0, R53, 0x1, R15, P1 ;  /* 0x0000000135007824 */ /* 0x002fc600008e060f */
[----:B------:R-:W-:Y:S04]  /*c750*/  STL [R1+0x44a0], R6 ;  /* 0x0044a00601007387 */ /* 0x000fe80000100800 */
[----:B------:R1:W-:Y:S01]  /*c760*/  STL [R1+0x449c], R0 ;  /* 0x00449c0001007387 */ /* 0x0003e20000100800 */
[----:B0-----:R-:W-:Y:S01]  /*c770*/  IADD3 R2, P1, R3, R57, RZ ;  /* 0x0000003903027210 */ /* 0x001fe20007f3e0ff */
[----:B------:R-:W-:Y:S02]  /*c780*/  IMAD.X R3, R53, 0x1, R17, P0 ;  /* 0x0000000135037824 */ /* 0x000fe400000e0611 */
[----:B------:R-:W-:Y:S01]  /*c790*/  IMAD R5, R5, UR5, RZ ;  /* 0x0000000505057c24 */ /* 0x000fe2000f8e02ff */
[----:B------:R-:W-:Y:S01]  /*c7a0*/  SHF.R.S32.HI R59, RZ, 0x1f, R4 ;  /* 0x0000001fff3b7819 */ /* 0x000fe20000011404 */
[----:B------:R0:W-:Y:S01]  /*c7b0*/  STL [R1+0x4494], R2 ;  /* 0x0044940201007387 */ /* 0x0001e20000100800 */
[----:B------:R-:W-:Y:S01]  /*c7c0*/  ULDC UR5, c[0x0][0x238] ;  /* 0x00008e0000057ab9 */ /* 0x000fe20000000800 */
[----:B-1----:R-:W-:-:S02]  /*c7d0*/  IADD3 R0, P0, R4, R58, RZ ;  /* 0x0000003a04007210 */ /* 0x002fc40007f1e0ff */
[----:B------:R1:W-:Y:S04]  /*c7e0*/  STL [R1+0x4488], R3 ;  /* 0x0044880301007387 */ /* 0x0003e80000100800 */
[----:B------:R3:W-:Y:S01]  /*c7f0*/  STL [R1+0x4490], R0 ;  /* 0x0044900001007387 */ /* 0x0007e20000100800 */
[----:B0-----:R-:W-:Y:S01]  /*c800*/  IMAD.X R2, R54, 0x1, R15, P6 ;  /* 0x0000000136027824 */ /* 0x001fe200030e060f */
[----:B-1----:R-:W-:-:S04]  /*c810*/  IADD3 R3, P6, R4, R57, RZ ;  /* 0x0000003904037210 */ /* 0x002fc80007fde0ff */
[----:B------:R0:W-:Y:S01]  /*c820*/  STL [R1+0x448c], R2 ;  /* 0x00448c0201007387 */ /* 0x0001e20000100800 */
[----:B---3--:R-:W-:-:S03]  /*c830*/  IMAD.X R0, R54, 0x1, R17, P5 ;  /* 0x0000000136007824 */ /* 0x008fc600028e0611 */
[----:B------:R1:W-:Y:S04]  /*c840*/  STL [R1+0x4484], R3 ;  /* 0x0044840301007387 */ /* 0x0003e80000100800 */
[----:B------:R3:W-:Y:S01]  /*c850*/  STL [R1+0x4478], R0 ;  /* 0x0044780001007387 */ /* 0x0007e20000100800 */
[----:B0-----:R-:W-:Y:S01]  /*c860*/  IADD3 R2, P5, R5, R58, RZ ;  /* 0x0000003a05027210 */ /* 0x001fe20007fbe0ff */
[----:B-1----:R-:W-:-:S04]  /*c870*/  IMAD.X R3, R55, 0x1, R15, P4 ;  /* 0x0000000137037824 */ /* 0x002fc800020e060f */
[----:B------:R0:W-:Y:S01]  /*c880*/  STL [R1+0x4480], R2 ;  /* 0x0044800201007387 */ /* 0x0001e20000100800 */
[----:B---3--:R-:W-:-:S03]  /*c890*/  IADD3 R0, P4, R5, R57, RZ ;  /* 0x0000003905007210 */ /* 0x008fc60007f9e0ff */
[----:B------:R2:W-:Y:S04]  /*c8a0*/  STL [R1+0x447c], R3 ;  /* 0x00447c0301007387 */ /* 0x0005e80000100800 */
[----:B------:R1:W-:Y:S01]  /*c8b0*/  STL [R1+0x4474], R0 ;  /* 0x0044740001007387 */ /* 0x0003e20000100800 */
[----:B0-----:R-:W-:Y:S01]  /*c8c0*/  IMAD.X R2, R55, 0x1, R17, P3 ;  /* 0x0000000137027824 */ /* 0x001fe200018e0611 */
[----:B--2---:R-:W-:-:S04]  /*c8d0*/  IADD3 R3, P3, R9, R58, RZ ;  /* 0x0000003a09037210 */ /* 0x004fc80007f7e0ff */
[----:B------:R0:W-:Y:S01]  /*c8e0*/  STL [R1+0x4470], R2 ;  /* 0x0044700201007387 */ /* 0x0001e20000100800 */
[----:B-1----:R-:W-:-:S03]  /*c8f0*/  IMAD.X R0, R56, 0x1, R15, P2 ;  /* 0x0000000138007824 */ /* 0x002fc600010e060f */
[----:B------:R1:W-:Y:S01]  /*c900*/  STL [R1+0x488c], R3 ;  /* 0x00488c0301007387 */ /* 0x0003e20000100800 */
[----:B------:R-:W-:-:S03]  /*c910*/  SHF.R.S32.HI R60, RZ, 0x1f, R5 ;  /* 0x0000001fff3c7819 */ /* 0x000fc60000011405 */
[----:B------:R2:W-:Y:S01]  /*c920*/  STL [R1+0x446c], R0 ;  /* 0x00446c0001007387 */ /* 0x0005e20000100800 */
[----:B0-----:R-:W-:Y:S01]  /*c930*/  IADD3 R2, P2, R9, R57, RZ ;  /* 0x0000003909027210 */ /* 0x001fe20007f5e0ff */
[----:B-1----:R-:W-:-:S04]  /*c940*/  IMAD.X R3, R59, 0x1, R15, P0 ;  /* 0x000000013b037824 */ /* 0x002fc800000e060f */
[----:B------:R0:W-:Y:S01]  /*c950*/  STL [R1+0x4468], R2 ;  /* 0x0044680201007387 */ /* 0x0001e20000100800 */
[----:B--2---:R-:W-:Y:S01]  /*c960*/  IMAD.X R0, R56, 0x1, R17, P1 ;  /* 0x0000000138007824 */ /* 0x004fe200008e0611 */
[----:B------:R-:W-:-:S04]  /*c970*/  SHF.R.S32.HI R9, RZ, 0x1f, R9 ;  /* 0x0000001fff097819 */ /* 0x000fc80000011409 */
[----:B------:R1:W-:Y:S01]  /*c980*/  STL [R1+0x4460], R0 ;  /* 0x0044600001007387 */ /* 0x0003e20000100800 */
[----:B0-----:R-:W-:-:S03]  /*c990*/  IMAD.X R2, R59, 0x1, R17, P6 ;  /* 0x000000013b027824 */ /* 0x001fc600030e0611 */
[----:B------:R0:W-:Y:S01]  /*c9a0*/  STL [R1+0x4464], R3 ;  /* 0x0044640301007387 */ /* 0x0001e20000100800 */
[----:B-1----:R-:W-:-:S03]  /*c9b0*/  IMAD.X R0, R60, 0x1, R15, P5 ;  /* 0x000000013c007824 */ /* 0x002fc600028e060f */
[----:B------:R1:W-:Y:S01]  /*c9c0*/  STL [R1+0x4458], R2 ;  /* 0x0044580201007387 */ /* 0x0003e20000100800 */
[----:B0-----:R-:W-:-:S03]  /*c9d0*/  IMAD.X R3, R60, 0x1, R17, P4 ;  /* 0x000000013c037824 */ /* 0x001fc600020e0611 */
[----:B------:R0:W-:Y:S01]  /*c9e0*/  STL [R1+0x445c], R0 ;  /* 0x00445c0001007387 */ /* 0x0001e20000100800 */
[----:B-1----:R-:W-:-:S03]  /*c9f0*/  IMAD.X R2, R9, 0x1, R15, P3 ;  /* 0x0000000109027824 */ /* 0x002fc600018e060f */
[----:B------:R1:W-:Y:S01]  /*ca00*/  STL [R1+0x4454], R3 ;  /* 0x0044540301007387 */ /* 0x0003e20000100800 */
[----:B0-----:R-:W-:-:S03]  /*ca10*/  IMAD.X R0, R9, 0x1, R17, P2 ;  /* 0x0000000109007824 */ /* 0x001fc600010e0611 */
[----:B------:R-:W2:Y:S04]  /*ca20*/  LDL.LU R34, [R1+0x154] ;  /* 0x0001540001227983 */ /* 0x000ea80000300800 */
[----:B------:R0:W-:Y:S04]  /*ca30*/  STL [R1+0x4888], R2 ;  /* 0x0048880201007387 */ /* 0x0001e80000100800 */
[----:B------:R-:W3:Y:S04]  /*ca40*/  LDL.LU R33, [R1+0x150] ;  /* 0x0001500001217983 */ /* 0x000ee80000300800 */
[----:B------:R4:W-:Y:S04]  /*ca50*/  STL [R1+0x24d0], R0 ;  /* 0x0024d00001007387 */ /* 0x0009e80000100800 */
[----:B------:R-:W5:Y:S04]  /*ca60*/  LDL.LU R32, [R1+0x14c] ;  /* 0x00014c0001207983 */ /* 0x000f680000300800 */
[----:B------:R-:W4:Y:S04]  /*ca70*/  LDL.LU R31, [R1+0x148] ;  /* 0x00014800011f7983 */ /* 0x000f280000300800 */
        /* <DEDUP_REMOVED lines=9> */
[----:B------:R-:W1:Y:S04]  /*cb10*/  LDL.LU R21, [R1+0x128] ;  /* 0x0001280001157983 */ /* 0x000e680000300800 */
[----:B------:R-:W0:Y:S04]  /*cb20*/  LDL.LU R20, [R1+0x12c] ;  /* 0x00012c0001147983 */ /* 0x000e280000300800 */
[----:B------:R-:W4:Y:S01]  /*cb30*/  LDL.LU R61, [R1+0x130] ;  /* 0x00013000013d7983 */ /* 0x000f220000300800 */
[----:B--2---:R-:W-:-:S02]  /*cb40*/  IMAD R16, R34, UR59, RZ ;  /* 0x0000003b22107c24 */ /* 0x004fc4000f8e02ff */
[----:B---3--:R-:W-:Y:S02]  /*cb50*/  IMAD R15, R33, UR59, RZ ;  /* 0x0000003b210f7c24 */ /* 0x008fe4000f8e02ff */
[----:B-----5:R-:W-:-:S03]  /*cb60*/  IMAD R14, R32, UR59, RZ ;  /* 0x0000003b200e7c24 */ /* 0x020fc6000f8e02ff */
[----:B------:R-:W-:Y:S01]  /*cb70*/  IADD3 R32, P1, R15, UR34, RZ ;  /* 0x000000220f207c10 */ /* 0x000fe2000ff3e0ff */
[----:B----4-:R-:W-:Y:S01]  /*cb80*/  IMAD R13, R31, UR59, RZ ;  /* 0x0000003b1f0d7c24 */ /* 0x010fe2000f8e02ff */
[----:B------:R-:W-:Y:S01]  /*cb90*/  IADD3 R34, P0, R14, UR34, RZ ;  /* 0x000000220e227c10 */ /* 0x000fe2000ff1e0ff */
[----:B------:R-:W-:Y:S01]  /*cba0*/  IMAD R12, R30, UR59, RZ ;  /* 0x0000003b1e0c7c24 */ /* 0x000fe2000f8e02ff */
[----:B------:R-:W-:Y:S01]  /*cbb0*/  IADD3 R30, P2, R16, UR34, RZ ;  /* 0x00000022101e7c10 */ /* 0x000fe2000ff5e0ff */
[----:B------:R-:W-:Y:S01]  /*cbc0*/  IMAD R11, R29, UR59, RZ ;  /* 0x0000003b1d0b7c24 */ /* 0x000fe2000f8e02ff */
[----:B------:R-:W-:Y:S01]  /*cbd0*/  IADD3 R36, P4, R13, UR34, RZ ;  /* 0x000000220d247c10 */ /* 0x000fe2000ff9e0ff */
[----:B------:R-:W-:Y:S01]  /*cbe0*/  IMAD R10, R28, UR59, RZ ;  /* 0x0000003b1c0a7c24 */ /* 0x000fe2000f8e02ff */
[----:B------:R-:W-:Y:S01]  /*cbf0*/  IADD3 R38, P6, R12, UR34, RZ ;  /* 0x000000220c267c10 */ /* 0x000fe2000ffde0ff */
[----:B------:R-:W-:Y:S01]  /*cc00*/  STL [R1+0x1d28], R30 ;  /* 0x001d281e01007387 */ /* 0x000fe20000100800 */
[----:B------:R-:W-:Y:S01]  /*cc10*/  IMAD R9, R27, UR59, RZ ;  /* 0x0000003b1b097c24 */ /* 0x000fe2000f8e02ff */
[----:B------:R-:W-:-:S02]  /*cc20*/  IADD3 R40, P5, R11, UR34, RZ ;  /* 0x000000220b287c10 */ /* 0x000fc4000ffbe0ff */
[----:B------:R-:W-:Y:S01]  /*cc30*/  STL [R1+0x1d30], R32 ;  /* 0x001d302001007387 */ /* 0x000fe20000100800 */
[----:B------:R-:W-:Y:S01]  /*cc40*/  IADD3 R42, P3, R10, UR34, RZ ;  /* 0x000000220a2a7c10 */ /* 0x000fe2000ff7e0ff */
[----:B------:R-:W-:Y:S02]  /*cc50*/  IMAD R8, R26, UR59, RZ ;  /* 0x0000003b1a087c24 */ /* 0x000fe4000f8e02ff */
[----:B------:R-:W-:Y:S01]  /*cc60*/  STL [R1+0x1d38], R34 ;  /* 0x001d382201007387 */ /* 0x000fe20000100800 */
[----:B------:R-:W-:-:S03]  /*cc70*/  IMAD R7, R25, UR59, RZ ;  /* 0x0000003b19077c24 */ /* 0x000fc6000f8e02ff */
[----:B------:R-:W-:Y:S01]  /*cc80*/  STL [R1+0x1d40], R36 ;  /* 0x001d402401007387 */ /* 0x000fe20000100800 */
[----:B------:R-:W-:-:S03]  /*cc90*/  IMAD R6, R24, UR59, RZ ;  /* 0x0000003b18067c24 */ /* 0x000fc6000f8e02ff */
[----:B------:R-:W-:Y:S01]  /*cca0*/  STL [R1+0x1d48], R38 ;  /* 0x001d482601007387 */ /* 0x000fe20000100800 */
[----:B------:R-:W-:-:S03]  /*ccb0*/  IMAD R5, R23, UR59, RZ ;  /* 0x0000003b17057c24 */ /* 0x000fc6000f8e02ff */
[----:B------:R-:W-:Y:S01]  /*ccc0*/  STL [R1+0x1d50], R40 ;  /* 0x001d502801007387 */ /* 0x000fe20000100800 */
[----:B------:R-:W-:Y:S01]  /*ccd0*/  IMAD R4, R22, UR59, RZ ;  /* 0x0000003b16047c24 */ /* 0x000fe2000f8e02ff */
[----:B------:R-:W-:Y:S01]  /*cce0*/  LEA.HI.X.SX32 R22, R14, UR35, 0x1, P0 ;  /* 0x000000230e167c11 */ /* 0x000fe200080f0eff */
[----:B-1----:R-:W-:Y:S01]  /*ccf0*/  IMAD R3, R21, UR59, RZ ;  /* 0x0000003b15037c24 */ /* 0x002fe2000f8e02ff */
[----:B------:R-:W-:Y:S01]  /*cd00*/  LEA.HI.X.SX32 R21, R15, UR35, 0x1, P1 ;  /* 0x000000230f157c11 */ /* 0x000fe200088f0eff */
[----:B0-----:R-:W-:Y:S01]  /*cd10*/  IMAD R2, R20, UR59, RZ ;  /* 0x0000003b14027c24 */ /* 0x001fe2000f8e02ff */
[----:B------:R-:W-:Y:S02]  /*cd20*/  LEA.HI.X.SX32 R20, R16, UR35, 0x1, P2 ;  /* 0x0000002310147c11 */ /* 0x000fe400090f0eff */
[----:B------:R-:W-:Y:S01]  /*cd30*/  IADD3 R43, P2, R9, UR34, RZ ;  /* 0x00000022092b7c10 */ /* 0x000fe2000ff5e0ff */
[----:B------:R-:W-:Y:S01]  /*cd40*/  STL [R1+0x1d58], R42 ;  /* 0x001d582a01007387 */ /* 0x000fe20000100800 */
[----:B------:R-:W-:-:S02]  /*cd50*/  IADD3 R24, P1, R8, UR34, RZ ;  /* 0x0000002208187c10 */ /* 0x000fc4000ff3e0ff */
[----:B------:R-:W-:Y:S01]  /*cd60*/  IADD3 R26, P0, R7, UR34, RZ ;  /* 0x00000022071a7c10 */ /* 0x000fe2000ff1e0ff */
[----:B------:R-:W-:Y:S01]  /*cd70*/  STL [R1+0x1d24], R20 ;  /* 0x001d241401007387 */ /* 0x000fe20000100800 */
[----:B------:R-:W-:Y:S02]  /*cd80*/  LEA.HI.X.SX32 R23, R13, UR35, 0x1, P4 ;  /* 0x000000230d177c11 */ /* 0x000fe4000a0f0eff */
[----:B------:R-:W-:Y:S01]  /*cd90*/  IADD3 R28, P4, R6, UR34, RZ ;  /* 0x00000022061c7c10 */ /* 0x000fe2000ff9e0ff */
[----:B------:R-:W-:Y:S01]  /*cda0*/  STL [R1+0x1d60], R43 ;  /* 0x001d602b01007387 */ /* 0x000fe20000100800 */
[----:B------:R-:W-:-:S03]  /*cdb0*/  LEA.HI.X.SX32 R25, R12, UR35, 0x1, P6 ;  /* 0x000000230c197c11 */ /* 0x000fc6000b0f0eff */
[----:B------:R-:W-:Y:S01]  /*cdc0*/  STL [R1+0x1d2c], R21 ;  /* 0x001d2c1501007387 */ /* 0x000fe20000100800 */
[----:B------:R-:W-:-:S03]  /*cdd0*/  IADD3 R44, P6, R5, UR34, RZ ;  /* 0x00000022052c7c10 */ /* 0x000fc6000ffde0ff */
[----:B------:R-:W-:Y:S01]  /*cde0*/  STL [R1+0x1d68], R24 ;  /* 0x001d681801007387 */ /* 0x000fe20000100800 */
[----:B------:R-:W-:-:S03]  /*cdf0*/  LEA.HI.X.SX32 R27, R11, UR35, 0x1, P5 ;  /* 0x000000230b1b7c11 */ /* 0x000fc6000a8f0eff */
[----:B------:R-:W-:Y:S01]  /*ce00*/  STL [R1+0x1d34], R22 ;  /* 0x001d341601007387 */ /* 0x000fe20000100800 */
[----:B------:R-:W-:Y:S01]  /*ce10*/  IADD3 R45, P5, R4, UR34, RZ ;  /* 0x00000022042d7c10 */ /* 0x000fe2000ffbe0ff */
[----:B------:R-:W-:Y:S01]  /*ce20*/  IMAD R0, R61, UR59, RZ ;  /* 0x0000003b3d007c24 */ /* 0x000fe2000f8e02ff */
[----:B------:R-:W-:Y:S01]  /*ce30*/  LEA.HI.X.SX32 R29, R10, UR35, 0x1, P3 ;  /* 0x000000230a1d7c11 */ /* 0x000fe200098f0eff */
[----:B------:R-:W-:Y:S01]  /*ce40*/  STL [R1+0x1d70], R26 ;  /* 0x001d701a01007387 */ /* 0x000fe20000100800 */
[----:B------:R-:W-:Y:S01]  /*ce50*/  IADD3 R46, P3, R3, UR34, RZ ;  /* 0x00000022032e7c10 */ /* 0x000fe2000ff7e0ff */
[----:B------:R-:W-:Y:S01]  /*ce60*/  UIMAD UR5, UR5, 0x35, URZ ;  /* 0x00000035050578a4 */ /* 0x000fe2000f8e023f */
[----:B------:R-:W-:Y:S01]  /*ce70*/  LEA.HI.X.SX32 R31, R9, UR35, 0x1, P2 ;  /* 0x00000023091f7c11 */ /* 0x000fe200090f0eff */
[----:B------:R-:W-:Y:S01]  /*ce80*/  STL [R1+0x1d3c], R23 ;  /* 0x001d3c1701007387 */ /* 0x000fe20000100800 */
[----:B------:R-:W-:Y:S01]  /*ce90*/  IADD3 R47, P2, R2, UR34, RZ ;  /* 0x00000022022f7c10 */ /* 0x000fe2000ff5e0ff */
[----:B------:R-:W-:Y:S01]  /*cea0*/  UIMAD UR7, UR7, 0x33, URZ ;  /* 0x00000033070778a4 */ /* 0x000fe2000f8e023f */
[----:B------:R-:W-:Y:S01]  /*ceb0*/  LEA.HI.X.SX32 R17, R8, UR35, 0x1, P1 ;  /* 0x0000002308117c11 */ /* 0x000fe200088f0eff */
[----:B------:R-:W-:Y:S01]  /*cec0*/  STL [R1+0x1d78], R28 ;  /* 0x001d781c01007387 */ /* 0x000fe20000100800 */
[----:B------:R-:W-:Y:S01]  /*ced0*/  LEA.HI.X.SX32 R18, R7, UR35, 0x1, P0 ;  /* 0x0000002307127c11 */ /* 0x000fe200080f0eff */
        /* <DEDUP_REMOVED lines=9> */
[----:B------:R-:W0:Y:S01]  /*cf70*/  LDC R61, c[0x0][0x230] ;  /* 0x00008c00ff3d7b82 */ /* 0x000e220000000800 */
[----:B------:R-:W-:Y:S01]  /*cf80*/  STL [R1+0x1d4c], R27 ;  /* 0x001d4c1b01007387 */ /* 0x000fe20000100800 */
[----:B------:R-:W-:-:S02]  /*cf90*/  UIMAD UR34, UR61, 0x3f, URZ ;  /* 0x0000003f3d2278a4 */ /* 0x000fc4000f8e023f */
[----:B------:R-:W-:Y:S01]  /*cfa0*/  UIMAD UR11, UR11, 0x2f, URZ ;  /* 0x0000002f0b0b78a4 */ /* 0x000fe2000f8e023f */
[----:B------:R-:W-:Y:S01]  /*cfb0*/  STL [R1+0x1d88], R45 ;  /* 0x001d882d01007387 */ /* 0x000fe20000100800 */
[----:B------:R-:W-:Y:S02]  /*cfc0*/  UIMAD UR12, UR12, 0x2e, URZ ;  /* 0x0000002e0c0c78a4 */ /* 0x000fe4000f8e023f */
[----:B------:R-:W-:Y:S01]  /*cfd0*/  UIMAD UR13, UR13, 0x2d, URZ ;  /* 0x0000002d0d0d78a4 */ /* 0x000fe2000f8e023f */
[----:B------:R-:W-:Y:S01]  /*cfe0*/  STL [R1+0x1d54], R29 ;  /* 0x001d541d01007387 */ /* 0x000fe20000100800 */
[----:B------:R-:W-:Y:S02]  /*cff0*/  UIMAD UR14, UR14, 0x2c, URZ ;  /* 0x0000002c0e0e78a4 */ /* 0x000fe4000f8e023f */
[----:B------:R-:W-:Y:S01]  /*d000*/  UIMAD UR15, UR15, 0x2b, URZ ;  /* 0x0000002b0f0f78a4 */ /* 0x000fe2000f8e023f */
[----:B------:R-:W-:Y:S01]  /*d010*/  STL [R1+0x1d90], R46 ;  /* 0x001d902e01007387 */ /* 0x000fe20000100800 */
[----:B------:R-:W-:Y:S01]  /*d020*/  LEA.HI.X.SX32 R37, R3, UR35, 0x1, P3 ;  /* 0x0000002303257c11 */ /* 0x000fe200098f0eff */
[----:B------:R-:W-:-:S02]  /*d030*/  UIMAD UR16, UR16, 0x2a, URZ ;  /* 0x0000002a101078a4 */ /* 0x000fc4000f8e023f */
[----:B------:R-:W-:Y:S01]  /*d040*/  STL [R1+0x1d5c], R31 ;  /* 0x001d5c1f01007387 */ /* 0x000fe20000100800 */
[----:B------:R-:W-:Y:S01]  /*d050*/  LEA.HI.X.SX32 R39, R2, UR35, 0x1, P2 ;  /* 0x0000002302277c11 */ /* 0x000fe200090f0eff */
[----:B------:R-:W-:Y:S02]  /*d060*/  UIMAD UR17, UR17, 0x29, URZ ;  /* 0x00000029111178a4 */ /* 0x000fe4000f8e023f */
[----:B------:R-:W-:Y:S01]  /*d070*/  STL [R1+0x1d98], R47 ;  /* 0x001d982f01007387 */ /* 0x000fe20000100800 */
[----:B------:R-:W-:Y:S01]  /*d080*/  LEA.HI.X.SX32 R41, R0, UR35, 0x1, P1 ;  /* 0x0000002300297c11 */ /* 0x000fe200088f0eff */
[----:B------:R-:W-:Y:S02]  /*d090*/  UIMAD UR18, UR18, 0x28, URZ ;  /* 0x00000028121278a4 */ /* 0x000fe4000f8e023f */
[----:B------:R-:W-:Y:S01]  /*d0a0*/  STL [R1+0x1d64], R17 ;  /* 0x001d641101007387 */ /* 0x000fe20000100800 */
[----:B------:R-:W-:Y:S01]  /*d0b0*/  IADD3 R0, P2, R48, UR34, RZ ;  /* 0x0000002230007c10 */ /* 0x000fe2000ff5e0ff */
[----:B------:R-:W-:-:S02]  /*d0c0*/  UIMAD UR19, UR19, 0x27, URZ ;  /* 0x00000027131378a4 */ /* 0x000fc4000f8e023f */
[----:B------:R-:W-:Y:S01]  /*d0d0*/  STL [R1+0x1da0], R48 ;  /* 0x001da03001007387 */ /* 0x000fe20000100800 */
[----:B------:R-:W-:Y:S01]  /*d0e0*/  UIMAD UR20, UR20, 0x26, URZ ;  /* 0x00000026141478a4 */ /* 0x000fe2000f8e023f */
[----:B------:R-:W-:Y:S02]  /*d0f0*/  ULDC UR59, c[0x0][0x238] ;  /* 0x00008e00003b7ab9 */ /* 0x000fe40000000800 */
[----:B------:R-:W-:Y:S04]  /*d100*/  STL [R1+0x1d6c], R18 ;  /* 0x001d6c1201007387 */ /* 0x000fe80000100800 */
[----:B------:R-:W-:Y:S01]  /*d110*/  STL [R1+0x1d74], R19 ;  /* 0x001d741301007387 */ /* 0x000fe20000100800 */
[----:B------:R-:W-:-:S03]  /*d120*/  IADD3 R3, P1, R47, UR34, RZ ;  /* 0x000000222f037c10 */ /* 0x000fc6000ff3e0ff */
[----:B------:R-:W-:Y:S01]  /*d130*/  STL [R1+0x1d7c], R33 ;  /* 0x001d7c2101007387 */ /* 0x000fe20000100800 */
[----:B------:R-:W-:-:S03]  /*d140*/  IADD3 R2, P0, R46, UR34, RZ ;  /* 0x000000222e027c10 */ /* 0x000fc6000ff1e0ff */
[----:B------:R-:W-:Y:S04]  /*d150*/  STL [R1+0x1d84], R35 ;  /* 0x001d842301007387 */ /* 0x000fe80000100800 */
[----:B------:R-:W-:Y:S04]  /*d160*/  STL [R1+0x1d8c], R37 ;  /* 0x001d8c2501007387 */ /* 0x000fe80000100800 */
[----:B------:R-:W-:Y:S04]  /*d170*/  STL [R1+0x1d94], R39 ;  /* 0x001d942701007387 */ /* 0x000fe80000100800 */
[----:B------:R-:W-:Y:S04]  /*d180*/  STL [R1+0x1d9c], R41 ;  /* 0x001d9c2901007387 */ /* 0x000fe80000100800 */
[----:B------:R1:W-:Y:S01]  /*d190*/  STL [R1+0x24d8], R0 ;  /* 0x0024d80001007387 */ /* 0x0003e20000100800 */
[----:B------:R-:W-:-:S03]  /*d1a0*/  USHF.R.S32.HI UR35, URZ, 0x1f, UR34 ;  /* 0x0000001f3f237899 */ /* 0x000fc60008011422 */
[----:B------:R2:W-:Y:S01]  /*d1b0*/  STL [R1+0x24e0], R3 ;  /* 0x0024e00301007387 */ /* 0x0005e20000100800 */
[----:B-1----:R-:W-:-:S03]  /*d1c0*/  IADD3 R0, P4, R45, UR34, RZ ;  /* 0x000000222d007c10 */ /* 0x002fc6000ff9e0ff */
[----:B------:R1:W-:Y:S01]  /*d1d0*/  STL [R1+0x24e8], R2 ;  /* 0x0024e80201007387 */ /* 0x0003e20000100800 */
[----:B--2---:R-:W-:-:S03]  /*d1e0*/  IADD3 R3, P6, R44, UR34, RZ ;  /* 0x000000222c037c10 */ /* 0x004fc6000ffde0ff */
[----:B------:R2:W-:Y:S01]  /*d1f0*/  STL [R1+0x24f0], R0 ;  /* 0x0024f00001007387 */ /* 0x0005e20000100800 */
[----:B-1----:R-:W-:-:S03]  /*d200*/  IADD3 R2, P5, R28, UR34, RZ ;  /* 0x000000221c027c10 */ /* 0x002fc6000ffbe0ff */
[----:B------:R1:W-:Y:S01]  /*d210*/  STL [R1+0x24f8], R3 ;  /* 0x0024f80301007387 */ /* 0x0003e20000100800 */
[----:B--2---:R-:W-:-:S03]  /*d220*/  IADD3 R0, P3, R26, UR34, RZ ;  /* 0x000000221a007c10 */ /* 0x004fc6000ff7e0ff */
[----:B------:R2:W-:Y:S04]  /*d230*/  STL [R1+0x2500], R2 ;  /* 0x0025000201007387 */ /* 0x0005e80000100800 */
[----:B------:R3:W-:Y:S01]  /*d240*/  STL [R1+0x2508], R0 ;  /* 0x0025080001007387 */ /* 0x0007e20000100800 */
[----:B-1----:R-:W-:Y:S02]  /*d250*/  IADD3.X R3, R41, UR35, RZ, P2, !PT ;  /* 0x0000002329037c10 */ /* 0x002fe400097fe4ff */
[----:B--2---:R-:W-:-:S03]  /*d260*/  IADD3 R2, P2, R24, UR34, RZ ;  /* 0x0000002218027c10 */ /* 0x004fc6000ff5e0ff */
[----:B------:R1:W-:Y:S01]  /*d270*/  STL [R1+0x24d4], R3 ;  /* 0x0024d40301007387 */ /* 0x0003e20000100800 */
[----:B---3--:R-:W-:-:S03]  /*d280*/  IADD3.X R0, R39, UR35, RZ, P1, !PT ;  /* 0x0000002327007c10 */ /* 0x008fc60008ffe4ff */
[----:B------:R2:W-:Y:S04]  /*d290*/  STL [R1+0x2510], R2 ;  /* 0x0025100201007387 */ /* 0x0005e80000100800 */
[----:B------:R3:W-:Y:S01]  /*d2a0*/  STL [R1+0x24dc], R0 ;  /* 0x0024dc0001007387 */ /* 0x0007e20000100800 */
[----:B-1----:R-:W-:Y:S02]  /*d2b0*/  IADD3 R3, P1, R43, UR34, RZ ;  /* 0x000000222b037c10 */ /* 0x002fe4000ff3e0ff */
[----:B--2---:R-:W-:-:S03]  /*d2c0*/  IADD3.X R2, R37, UR35, RZ, P0, !PT ;  /* 0x0000002325027c10 */ /* 0x004fc600087fe4ff */
[----:B------:R1:W-:Y:S01]  /*d2d0*/  STL [R1+0x2518], R3 ;  /* 0x0025180301007387 */ /* 0x0003e20000100800 */
[----:B---3--:R-:W-:-:S03]  /*d2e0*/  IADD3 R0, P0, R42, UR34, RZ ;  /* 0x000000222a007c10 */ /* 0x008fc6000ff1e0ff */
        /* <DEDUP_REMOVED lines=27> */
[----:B--2---:R-:W-:Y:S02]  /*d4a0*/  IADD3.X R2, R29, UR35, RZ, P0, !PT ;  /* 0x000000231d027c10 */ /* 0x004fe400087fe4ff */
[----:B---3--:R-:W-:-:S03]  /*d4b0*/  IADD3.X R0, R25, UR35, RZ, P6, !PT ;  /* 0x0000002319007c10 */ /* 0x008fc6000b7fe4ff */
[----:B------:R1:W-:Y:S01]  /*d4c0*/  STL [R1+0x251c], R2 ;  /* 0x00251c0201007387 */ /* 0x0003e20000100800 */
[----:B------:R-:W-:-:S03]  /*d4d0*/  UIMAD UR34, UR61, 0x3e, URZ ;  /* 0x0000003e3d2278a4 */ /* 0x000fc6000f8e023f */
[----:B------:R2:W-:Y:S04]  /*d4e0*/  STL [R1+0x2524], R3 ;  /* 0x0025240301007387 */ /* 0x0005e80000100800 */
[----:B------:R3:W-:Y:S01]  /*d4f0*/  STL [R1+0x252c], R0 ;  /* 0x00252c0001007387 */ /* 0x0007e20000100800 */
[----:B-1----:R-:W-:Y:S02]  /*d500*/  IADD3.X R2, R23, UR35, RZ, P5, !PT ;  /* 0x0000002317027c10 */ /* 0x002fe4000affe4ff */
[----:B--2---:R-:W-:-:S03]  /*d510*/  IADD3.X R3, R22, UR35, RZ, P3, !PT ;  /* 0x0000002316037c10 */ /* 0x004fc60009ffe4ff */
[----:B------:R1:W-:Y:S01]  /*d520*/  STL [R1+0x2534], R2 ;  /* 0x0025340201007387 */ /* 0x0003e20000100800 */
[----:B---3--:R-:W-:-:S03]  /*d530*/  IADD3.X R0, R21, UR35, RZ, P2, !PT ;  /* 0x0000002315007c10 */ /* 0x008fc600097fe4ff */
[----:B------:R2:W-:Y:S04]  /*d540*/  STL [R1+0x253c], R3 ;  /* 0x00253c0301007387 */ /* 0x0005e80000100800 */
[----:B------:R3:W-:Y:S01]  /*d550*/  STL [R1+0x2544], R0 ;  /* 0x0025440001007387 */ /* 0x0007e20000100800 */
[----:B-1----:R-:W-:Y:S02]  /*d560*/  IADD3.X R2, R20, UR35, RZ, P1, !PT ;  /* 0x0000002314027c10 */ /* 0x002fe40008ffe4ff */
[----:B--2---:R-:W-:-:S03]  /*d570*/  IADD3 R3, P1, R47, UR34, RZ ;  /* 0x000000222f037c10 */ /* 0x004fc6000ff3e0ff */
[----:B------:R1:W-:Y:S01]  /*d580*/  STL [R1+0x254c], R2 ;  /* 0x00254c0201007387 */ /* 0x0003e20000100800 */
[----:B---3--:R-:W-:Y:S01]  /*d590*/  IADD3 R0, P2, R48, UR34, RZ ;  /* 0x0000002230007c10 */ /* 0x008fe2000ff5e0ff */
[----:B------:R-:W-:-:S04]  /*d5a0*/  USHF.R.S32.HI UR35, URZ, 0x1f, UR34 ;  /* 0x0000001f3f237899 */ /* 0x000fc80008011422 */
        /* <DEDUP_REMOVED lines=8> */
[----:B------:R2:W-:Y:S01]  /*d630*/  STL [R1+0x2578], R3 ;  /* 0x0025780301007387 */ /* 0x0005e20000100800 */
[----:B-1----:R-:W-:-:S03]  /*d640*/  IADD3 R0, P3, R26, UR34, RZ ;  /* 0x000000221a007c10 */ /* 0x002fc6000ff7e0ff */
[----:B------:R1:W-:Y:S04]  /*d650*/  STL [R1+0x2580], R2 ;  /* 0x0025800201007387 */ /* 0x0003e80000100800 */
[----:B------:R3:W-:Y:S01]  /*d660*/  STL [R1+0x2588], R0 ;  /* 0x0025880001007387 */ /* 0x0007e20000100800 */
[----:B--2---:R-:W-:Y:S02]  /*d670*/  IADD3.X R3, R41, UR35, RZ, P2, !PT ;  /* 0x0000002329037c10 */ /* 0x004fe400097fe4ff */
[----:B-1----:R-:W-:-:S03]  /*d680*/  IADD3 R2, P2, R24, UR34, RZ ;  /* 0x0000002218027c10 */ /* 0x002fc6000ff5e0ff */
        /* <DEDUP_REMOVED lines=494> */
[----:B------:R2:W-:Y:S01]  /*f570*/  STL [R1+0x2914], R2 ;  /* 0x0029140201007387 */ /* 0x0005e20000100800 */
[----:B0-----:R-:W-:Y:S01]  /*f580*/  VIADD R61, R61, 0x3f ;  /* 0x0000003f3d3d7836 */ /* 0x001fe20000000000 */
[----:B------:R-:W-:Y:S02]  /*f590*/  ULDC UR34, c[0x0][0x238] ;  /* 0x00008e0000227ab9 */ /* 0x000fe40000000800 */
[----:B------:R0:W-:Y:S01]  /*f5a0*/  STL [R1+0x2950], R0 ;  /* 0x0029500001007387 */ /* 0x0001e20000100800 */
[----:B-1----:R-:W-:Y:S02]  /*f5b0*/  IADD3.X R3, R27, UR35, RZ, P4, !PT ;  /* 0x000000231b037c10 */ /* 0x002fe4000a7fe4ff */
[----:B--2---:R-:W-:Y:S02]  /*f5c0*/  IADD3.X R2, R29, UR35, RZ, P0, !PT ;  /* 0x000000231d027c10 */ /* 0x004fe400087fe4ff */
[----:B0-----:R-:W-:-:S03]  /*f5d0*/  IADD3.X R0, R25, UR35, RZ, P6, !PT ;  /* 0x0000002319007c10 */ /* 0x001fc6000b7fe4ff */
[----:B------:R0:W-:Y:S04]  /*f5e0*/  STL [R1+0x291c], R2 ;  /* 0x00291c0201007387 */ /* 0x0001e80000100800 */
[----:B------:R1:W-:Y:S04]  /*f5f0*/  STL [R1+0x2924], R3 ;  /* 0x0029240301007387 */ /* 0x0003e80000100800 */
[----:B------:R2:W-:Y:S01]  /*f600*/  STL [R1+0x292c], R0 ;  /* 0x00292c0001007387 */ /* 0x0005e20000100800 */
[----:B0-----:R-:W-:Y:S02]  /*f610*/  IADD3.X R2, R23, UR35, RZ, P5, !PT ;  /* 0x0000002317027c10 */ /* 0x001fe4000affe4ff */
[----:B-1----:R-:W-:-:S03]  /*f620*/  IADD3.X R3, R22, UR35, RZ, P3, !PT ;  /* 0x0000002316037c10 */ /* 0x002fc60009ffe4ff */
[----:B------:R0:W-:Y:S01]  /*f630*/  STL [R1+0x2934], R2 ;  /* 0x0029340201007387 */ /* 0x0001e20000100800 */
[----:B--2---:R-:W-:-:S03]  /*f640*/  IADD3.X R0, R21, UR35, RZ, P2, !PT ;  /* 0x0000002315007c10 */ /* 0x004fc600097fe4ff */
[----:B------:R1:W-:Y:S04]  /*f650*/  STL [R1+0x293c], R3 ;  /* 0x00293c0301007387 */ /* 0x0003e80000100800 */
[----:B------:R2:W-:Y:S01]  /*f660*/  STL [R1+0x2944], R0 ;  /* 0x0029440001007387 */ /* 0x0005e20000100800 */
[----:B0-----:R-:W-:Y:S02]  /*f670*/  IADD3.X R2, R20, UR35, RZ, P1, !PT ;  /* 0x0000002314027c10 */ /* 0x001fe40008ffe4ff */
[----:B-1----:R-:W-:-:S03]  /*f680*/  IADD3 R3, P1, R47, UR60, RZ ;  /* 0x0000003c2f037c10 */ /* 0x002fc6000ff3e0ff */
[----:B------:R0:W-:Y:S01]  /*f690*/  STL [R1+0x294c], R2 ;  /* 0x00294c0201007387 */ /* 0x0001e20000100800 */
[----:B--2---:R-:W-:Y:S01]  /*f6a0*/  IADD3 R0, P2, R48, UR60, RZ ;  /* 0x0000003c30007c10 */ /* 0x004fe2000ff5e0ff */
[----:B------:R-:W-:-:S04]  /*f6b0*/  USHF.R.S32.HI UR35, URZ, 0x1f, UR60 ;  /* 0x0000001f3f237899 */ /* 0x000fc8000801143c */
[----:B------:R1:W-:Y:S01]  /*f6c0*/  STL [R1+0x2958], R0 ;  /* 0x0029580001007387 */ /* 0x0003e20000100800 */
[----:B0-----:R-:W-:-:S03]  /*f6d0*/  IADD3 R2, P0, R46, UR60, RZ ;  /* 0x0000003c2e027c10 */ /* 0x001fc6000ff1e0ff */
[----:B------:R0:W-:Y:S01]  /*f6e0*/  STL [R1+0x2960], R3 ;  /* 0x0029600301007387 */ /* 0x0001e20000100800 */
[----:B-1----:R-:W-:-:S03]  /*f6f0*/  IADD3 R0, P4, R45, UR60, RZ ;  /* 0x0000003c2d007c10 */ /* 0x002fc6000ff9e0ff */
[----:B------:R1:W-:Y:S01]  /*f700*/  STL [R1+0x2968], R2 ;  /* 0x0029680201007387 */ /* 0x0003e20000100800 */
[----:B0-----:R-:W-:-:S03]  /*f710*/  IADD3 R3, P6, R44, UR60, RZ ;  /* 0x0000003c2c037c10 */ /* 0x001fc6000ffde0ff */
[----:B------:R0:W-:Y:S01]  /*f720*/  STL [R1+0x2970], R0 ;  /* 0x0029700001007387 */ /* 0x0001e20000100800 */
[----:B-1----:R-:W-:-:S03]  /*f730*/  IADD3 R2, P5, R28, UR60, RZ ;  /* 0x0000003c1c027c10 */ /* 0x002fc6000ffbe0ff */
[----:B------:R1:W-:Y:S01]  /*f740*/  STL [R1+0x2978], R3 ;  /* 0x0029780301007387 */ /* 0x0003e20000100800 */
[----:B0-----:R-:W-:-:S03]  /*f750*/  IADD3 R0, P3, R26, UR60, RZ ;  /* 0x0000003c1a007c10 */ /* 0x001fc6000ff7e0ff */
[----:B------:R0:W-:Y:S04]  /*f760*/  STL [R1+0x2980], R2 ;  /* 0x0029800201007387 */ /* 0x0001e80000100800 */
[----:B------:R2:W-:Y:S01]  /*f770*/  STL [R1+0x2988], R0 ;  /* 0x0029880001007387 */ /* 0x0005e20000100800 */
[----:B-1----:R-:W-:Y:S02]  /*f780*/  IADD3.X R3, R41, UR35, RZ, P2, !PT ;  /* 0x0000002329037c10 */ /* 0x002fe400097fe4ff */
[----:B0-----:R-:W-:-:S03]  /*f790*/  IADD3 R2, P2, R24, UR60, RZ ;  /* 0x0000003c18027c10 */ /* 0x001fc6000ff5e0ff */
[----:B------:R0:W-:Y:S01]  /*f7a0*/  STL [R1+0x2954], R3 ;  /* 0x0029540301007387 */ /* 0x0001e20000100800 */
[----:B--2---:R-:W-:-:S03]  /*f7b0*/  IADD3.X R0, R39, UR35, RZ, P1, !PT ;  /* 0x0000002327007c10 */ /* 0x004fc60008ffe4ff */
[----:B------:R1:W-:Y:S04]  /*f7c0*/  STL [R1+0x2990], R2 ;  /* 0x0029900201007387 */ /* 0x0003e80000100800 */
[----:B------:R2:W-:Y:S01]  /*f7d0*/  STL [R1+0x295c], R0 ;  /* 0x00295c0001007387 */ /* 0x0005e20000100800 */
[----:B0-----:R-:W-:Y:S02]  /*f7e0*/  IADD3 R3, P1, R43, UR60, RZ ;  /* 0x0000003c2b037c10 */ /* 0x001fe4000ff3e0ff */
[----:B-1----:R-:W-:-:S03]  /*f7f0*/  IADD3.X R2, R37, UR35, RZ, P0, !PT ;  /* 0x0000002325027c10 */ /* 0x002fc600087fe4ff */
[----:B------:R0:W-:Y:S01]  /*f800*/  STL [R1+0x2998], R3 ;  /* 0x0029980301007387 */ /* 0x0001e20000100800 */
[----:B--2---:R-:W-:-:S03]  /*f810*/  IADD3 R0, P0, R42, UR60, RZ ;  /* 0x0000003c2a007c10 */ /* 0x004fc6000ff1e0ff */
[----:B------:R1:W-:Y:S04]  /*f820*/  STL [R1+0x2964], R2 ;  /* 0x0029640201007387 */ /* 0x0003e80000100800 */
[----:B------:R2:W-:Y:S01]  /*f830*/  STL [R1+0x29a0], R0 ;  /* 0x0029a00001007387 */ /* 0x0005e20000100800 */
[----:B0-----:R-:W-:Y:S02]  /*f840*/  IADD3.X R3, R35, UR35, RZ, P4, !PT ;  /* 0x0000002323037c10 */ /* 0x001fe4000a7fe4ff */
[----:B-1----:R-:W-:-:S03]  /*f850*/  IADD3 R2, P4, R40, UR60, RZ ;  /* 0x0000003c28027c10 */ /* 0x002fc6000ff9e0ff */
        /* <DEDUP_REMOVED lines=20> */
[----:B------:R1:W-:Y:S01]  /*f9a0*/  STL [R1+0x2994], R2 ;  /* 0x0029940201007387 */ /* 0x0003e20000100800 */
[----:B------:R-:W-:-:S03]  /*f9b0*/  ULDC UR60, c[0x0][0x238] ;  /* 0x00008e00003c7ab9 */ /* 0x000fc60000000800 */
[----:B------:R2:W-:Y:S01]  /*f9c0*/  STL [R1+0x29d0], R0 ;  /* 0x0029d00001007387 */ /* 0x0005e20000100800 */
[----:B0-----:R-:W-:Y:S02]  /*f9d0*/  IADD3.X R3, R27, UR35, RZ, P4, !PT ;  /* 0x000000231b037c10 */ /* 0x001fe4000a7fe4ff */
[----:B-1----:R-:W-:Y:S02]  /*f9e0*/  IADD3.X R2, R29, UR35, RZ, P0, !PT ;  /* 0x000000231d027c10 */ /* 0x002fe400087fe4ff */
[----:B--2---:R-:W-:-:S03]  /*f9f0*/  IADD3.X R0, R25, UR35, RZ, P6, !PT ;  /* 0x0000002319007c10 */ /* 0x004fc6000b7fe4ff */
        /* <DEDUP_REMOVED lines=274> */
[----:B-1----:R-:W-:Y:S02]  /*10b20*/  IADD3 R3, P1, R47, UR9, RZ ;  /* 0x000000092f037c10 */ /* 0x002fe4000ff3e0ff */
[----:B--2---:R-:W-:Y:S01]  /*10b30*/  IADD3 R0, P2, R48, UR9, RZ ;  /* 0x0000000930007c10 */ /* 0x004fe2000ff5e0ff */
[----:B------:R0:W-:Y:S04]  /*10b40*/  STL [R1+0x2bcc], R2 ;  /* 0x002bcc0201007387 */ /* 0x0001e80000100800 */
[----:B------:R1:W-:Y:S01]  /*10b50*/  STL [R1+0x2bd8], R0 ;  /* 0x002bd80001007387 */ /* 0x0003e20000100800 */
[----:B------:R-:W-:-:S02]  /*10b60*/  USHF.R.S32.HI UR35, URZ, 0x1f, UR9 ;  /* 0x0000001f3f237899 */ /* 0x000fc40008011409 */
[----:B0-----:R-:W-:Y:S01]  /*10b70*/  IADD3 R2, P0, R46, UR9, RZ ;  /* 0x000000092e027c10 */ /* 0x001fe2000ff1e0ff */
[----:B------:R0:W-:Y:S01]  /*10b80*/  STL [R1+0x2be0], R3 ;  /* 0x002be00301007387 */ /* 0x0001e20000100800 */
[----:B-1----:R-:W-:-:S03]  /*10b90*/  IADD3 R0, P4, R45, UR9, RZ ;  /* 0x000000092d007c10 */ /* 0x002fc6000ff9e0ff */
[----:B------:R1:W-:Y:S04]  /*10ba0*/  STL [R1+0x2be8], R2 ;  /* 0x002be80201007387 */ /* 0x0003e80000100800 */
[----:B------:R2:W-:Y:S01]  /*10bb0*/  STL [R1+0x2bf0], R0 ;  /* 0x002bf00001007387 */ /* 0x0005e20000100800 */
[----:B0-----:R-:W-:Y:S02]  /*10bc0*/  IADD3 R3, P6, R44, UR9, RZ ;  /* 0x000000092c037c10 */ /* 0x001fe4000ffde0ff */
[----:B-1----:R-:W-:-:S03]  /*10bd0*/  IADD3 R2, P5, R28, UR9, RZ ;  /* 0x000000091c027c10 */ /* 0x002fc6000ffbe0ff */
        /* <DEDUP_REMOVED lines=43> */
[----:B--2---:R-:W-:-:S05]  /*10e90*/  IADD3.X R0, R29, UR35, RZ, P0, !PT ;  /* 0x000000231d007c10 */ /* 0x004fca00087fe4ff */
[----:B------:R0:W-:Y:S04]  /*10ea0*/  STL [R1+0x2c1c], R0 ;  /* 0x002c1c0001007387 */ /* 0x0001e80000100800 */
[----:B------:R1:W-:Y:S01]  /*10eb0*/  STL [R1+0x2c24], R3 ;  /* 0x002c240301007387 */ /* 0x0003e20000100800 */
[----:B0-----:R-:W-:-:S03]  /*10ec0*/  IADD3.X R0, R23, UR35, RZ, P5, !PT ;  /* 0x0000002317007c10 */ /* 0x001fc6000affe4ff */
[----:B------:R0:W-:Y:S01]  /*10ed0*/  STL [R1+0x2c2c], R2 ;  /* 0x002c2c0201007387 */ /* 0x0001e20000100800 */
[----:B-1----:R-:W-:-:S03]  /*10ee0*/  IADD3.X R3, R22, UR35, RZ, P3, !PT ;  /* 0x0000002316037c10 */ /* 0x002fc60009ffe4ff */
[----:B------:R1:W-:Y:S01]  /*10ef0*/  STL [R1+0x2c34], R0 ;  /* 0x002c340001007387 */ /* 0x0003e20000100800 */
[----:B0-----:R-:W-:-:S03]  /*10f00*/  IADD3.X R2, R21, UR35, RZ, P2, !PT ;  /* 0x0000002315027c10 */ /* 0x001fc600097fe4ff */
[----:B------:R-:W-:Y:S01]  /*10f10*/  STL [R1+0x2c3c], R3 ;  /* 0x002c3c0301007387 */ /* 0x000fe20000100800 */
[----:B-1----:R-:W-:-:S03]  /*10f20*/  IADD3.X R0, R20, UR35, RZ, P1, !PT ;  /* 0x0000002314007c10 */ /* 0x002fc60008ffe4ff */
[----:B------:R0:W-:Y:S04]  /*10f30*/  STL [R1+0x2c44], R2 ;  /* 0x002c440201007387 */ /* 0x0001e80000100800 */
[----:B------:R1:W-:Y:S01]  /*10f40*/  STL [R1+0x2c4c], R0 ;  /* 0x002c4c0001007387 */ /* 0x0003e20000100800 */
[----:B0-----:R-:W-:Y:S02]  /*10f50*/  IADD3 R2, P2, R48, UR10, RZ ;  /* 0x0000000a30027c10 */ /* 0x001fe4000ff5e0ff */
[----:B-1----:R-:W-:-:S03]  /*10f60*/  IADD3 R0, P1, R47, UR10, RZ ;  /* 0x0000000a2f007c10 */ /* 0x002fc6000ff3e0ff */
[----:B------:R0:W-:Y:S01]  /*10f70*/  STL [R1+0x2c58], R2 ;  /* 0x002c580201007387 */ /* 0x0001e20000100800 */
[----:B------:R-:W-:Y:S01]  /*10f80*/  IADD3 R3, P0, R46, UR10, RZ ;  /* 0x0000000a2e037c10 */ /* 0x000fe2000ff1e0ff */
[----:B------:R-:W-:Y:S02]  /*10f90*/  USHF.R.S32.HI UR35, URZ, 0x1f, UR10 ;  /* 0x0000001f3f237899 */ /* 0x000fe4000801140a */
[----:B------:R1:W-:Y:S01]  /*10fa0*/  STL [R1+0x2c60], R0 ;  /* 0x002c600001007387 */ /* 0x0003e20000100800 */
[----:B0-----:R-:W-:-:S03]  /*10fb0*/  IADD3 R2, P4, R45, UR10, RZ ;  /* 0x0000000a2d027c10 */ /* 0x001fc6000ff9e0ff */
[----:B------:R0:W-:Y:S01]  /*10fc0*/  STL [R1+0x2c68], R3 ;  /* 0x002c680301007387 */ /* 0x0001e20000100800 */
[----:B-1----:R-:W-:-:S03]  /*10fd0*/  IADD3 R0, P6, R44, UR10, RZ ;  /* 0x0000000a2c007c10 */ /* 0x002fc6000ffde0ff */
[----:B------:R1:W-:Y:S04]  /*10fe0*/  STL [R1+0x2c70], R2 ;  /* 0x002c700201007387 */ /* 0x0003e80000100800 */
[----:B------:R2:W-:Y:S01]  /*10ff0*/  STL [R1+0x2c78], R0 ;  /* 0x002c780001007387 */ /* 0x0005e20000100800 */
[----:B0-----:R-:W-:Y:S02]  /*11000*/  IADD3 R3, P5, R28, UR10, RZ ;  /* 0x0000000a1c037c10 */ /* 0x001fe4000ffbe0ff */
        /* <DEDUP_REMOVED lines=31> */
[----:B------:R-:W-:Y:S01]  /*11200*/  STL [R1+0x2cc0], R3 ;  /* 0x002cc00301007387 */ /* 0x000fe20000100800 */
[----:B--2---:R-:W-:-:S03]  /*11210*/  IADD3 R0, P2, R32, UR10, RZ ;  /* 0x0000000a20007c10 */ /* 0x004fc6000ff5e0ff */
[----:B------:R0:W-:Y:S04]  /*11220*/  STL [R1+0x2c8c], R2 ;  /* 0x002c8c0201007387 */ /* 0x0001e80000100800 */
[----:B------:R1:W-:Y:S01]  /*11230*/  STL [R1+0x2cc8], R0 ;  /* 0x002cc80001007387 */ /* 0x0003e20000100800 */
[----:B0-----:R-:W-:Y:S02]  /*11240*/  IADD3.X R2, R31, UR35, RZ, P1, !PT ;  /* 0x000000231f027c10 */ /* 0x001fe40008ffe4ff */
[----:B-1----:R-:W-:-:S03]  /*11250*/  IADD3 R0, P1, R30, UR10, RZ ;  /* 0x0000000a1e007c10 */ /* 0x002fc6000ff3e0ff */
[----:B------:R0:W-:Y:S01]  /*11260*/  STL [R1+0x2c94], R2 ;  /* 0x002c940201007387 */ /* 0x0001e20000100800 */
[----:B------:R-:W-:Y:S01]  /*11270*/  IADD3.X R4, R27, UR35, RZ, P4, !PT ;  /* 0x000000231b047c10 */ /* 0x000fe2000a7fe4ff */
[----:B------:R-:W-:Y:S02]  /*11280*/  ULDC UR10, c[0x0][0x238] ;  /* 0x00008e00000a7ab9 */ /* 0x000fe40000000800 */
[----:B------:R1:W-:Y:S01]  /*11290*/  STL [R1+0x2cd0], R0 ;  /* 0x002cd00001007387 */ /* 0x0003e20000100800 */
[----:B0-----:R-:W-:Y:S02]  /*112a0*/  IADD3.X R2, R29, UR35, RZ, P0, !PT ;  /* 0x000000231d027c10 */ /* 0x001fe400087fe4ff */
[----:B-1----:R-:W-:-:S03]  /*112b0*/  IADD3.X R0, R25, UR35, RZ, P6, !PT ;  /* 0x0000002319007c10 */ /* 0x002fc6000b7fe4ff */
        /* <DEDUP_REMOVED lines=60> */
[----:B------:R-:W-:Y:S01]  /*11680*/  STL [R1+0x2d14], R2 ;  /* 0x002d140201007387 */ /* 0x000fe20000100800 */
[----:B------:R-:W-:Y:S01]  /*11690*/  SHF.R.S32.HI R3, RZ, 0x1f, R61 ;  /* 0x0000001fff037819 */ /* 0x000fe2000001143d */
[----:B------:R-:W-:Y:S02]  /*116a0*/  ULDC UR11, c[0x0][0x238] ;  /* 0x00008e00000b7ab9 */ /* 0x000fe40000000800 */
[----:B------:R1:W-:Y:S01]  /*116b0*/  STL [R1+0x2d50], R0 ;  /* 0x002d500001007387 */ /* 0x0003e20000100800 */
[----:B0-----:R-:W-:Y:S02]  /*116c0*/  IADD3.X R4, R27, UR35, RZ, P4, !PT ;  /* 0x000000231b047c10 */ /* 0x001fe4000a7fe4ff */
[----:B-1----:R-:W-:Y:S02]  /*116d0*/  IADD3.X R0, R29, UR35, RZ, P0, !PT ;  /* 0x000000231d007c10 */ /* 0x002fe400087fe4ff */
[----:B------:R-:W-:-:S03]  /*116e0*/  IADD3.X R2, R25, UR35, RZ, P6, !PT ;  /* 0x0000002319027c10 */ /* 0x000fc6000b7fe4ff */
        /* <DEDUP_REMOVED lines=60> */
[----:B------:R-:W-:Y:S01]  /*11ab0*/  STL [R1+0x2d94], R2 ;  /* 0x002d940201007387 */ /* 0x000fe20000100800 */
[----:B------:R-:W-:Y:S01]  /*11ac0*/  IADD3.X R5, R27, UR35, RZ, P4, !PT ;  /* 0x000000231b057c10 */ /* 0x000fe2000a7fe4ff */
[----:B------:R-:W-:Y:S02]  /*11ad0*/  ULDC UR12, c[0x0][0x238] ;  /* 0x00008e00000c7ab9 */ /* 0x000fe40000000800 */
[----:B------:R0:W-:Y:S01]  /*11ae0*/  STL [R1+0x2dd0], R0 ;  /* 0x002dd00001007387 */ /* 0x0001e20000100800 */
[----:B------:R-:W-:Y:S02]  /*11af0*/  IADD3.X R4, R25, UR35, RZ, P6, !PT ;  /* 0x0000002319047c10 */ /* 0x000fe4000b7fe4ff */
[----:B0-----:R-:W-:-:S05]  /*11b00*/  IADD3.X R0, R29, UR35, RZ, P0, !PT ;  /* 0x000000231d007c10 */ /* 0x001fca00087fe4ff */
        /* <DEDUP_REMOVED lines=61> */
[----:B------:R-:W-:Y:S01]  /*11ee0*/  IADD3.X R6, R27, UR35, RZ, P4, !PT ;  /* 0x000000231b067c10 */ /* 0x000fe2000a7fe4ff */
[----:B------:R-:W-:Y:S02]  /*11ef0*/  ULDC UR13, c[0x0][0x238] ;  /* 0x00008e00000d7ab9 */ /* 0x000fe40000000800 */
[----:B------:R1:W-:Y:S01]  /*11f00*/  STL [R1+0x2e50], R4 ;  /* 0x002e500401007387 */ /* 0x0003e20000100800 */
[----:B0-----:R-:W-:-:S05]  /*11f10*/  IADD3.X R5, R29, UR35, RZ, P0, !PT ;  /* 0x000000231d057c10 */ /* 0x001fca00087fe4ff */
[----:B------:R0:W-:Y:S01]  /*11f20*/  STL [R1+0x2e1c], R5 ;  /* 0x002e1c0501007387 */ /* 0x0001e20000100800 */
[----:B-1----:R-:W-:-:S03]  /*11f30*/  IADD3.X R4, R25, UR35, RZ, P6, !PT ;  /* 0x0000002319047c10 */ /* 0x002fc6000b7fe4ff */
        /* <DEDUP_REMOVED lines=17> */
[----:B------:R1:W-:Y:S01]  /*12050*/  STL [R1+0x2e68], R5 ;  /* 0x002e680501007387 */ /* 0x0003e20000100800 */
[----:B------:R-:W-:-:S03]  /*12060*/  LEA.HI R3, R3, R61, RZ, 0x6 ;  /* 0x0000003d03037211 */ /* 0x000fc600078f30ff */
[----:B------:R2:W-:Y:S01]  /*12070*/  STL [R1+0x2e70], R4 ;  /* 0x002e700401007387 */ /* 0x0005e20000100800 */
[----:B0-----:R-:W-:Y:S02]  /*12080*/  IADD3 R6, P6, R44, UR14, RZ ;  /* 0x0000000e2c067c10 */ /* 0x001fe4000ffde0ff */
[----:B-1----:R-:W-:Y:S01]  /*12090*/  IADD3 R5, P5, R28, UR14, RZ ;  /* 0x0000000e1c057c10 */ /* 0x002fe2000ffbe0ff */
[----:B------:R-:W0:Y:S01]  /*120a0*/  S2R R61, SR_TID.X ;  /* 0x00000000003d7919 */ /* 0x000e220000002100 */
[----:B--2---:R-:W-:Y:S01]  /*120b0*/  IADD3 R4, P3, R26, UR14, RZ ;  /* 0x0000000e1a047c10 */ /* 0x004fe2000ff7e0ff */
[----:B------:R1:W-:Y:S04]  /*120c0*/  STL [R1+0x2e78], R6 ;  /* 0x002e780601007387 */ /* 0x0003e80000100800 */
[----:B------:R2:W-:Y:S04]  /*120d0*/  STL [R1+0x2e80], R5 ;  /* 0x002e800501007387 */ /* 0x0005e80000100800 */
[----:B------:R3:W-:Y:S01]  /*120e0*/  STL [R1+0x2e88], R4 ;  /* 0x002e880401007387 */ /* 0x0007e20000100800 */
[----:B-1----:R-:W-:-:S02]  /*120f0*/  IADD3.X R6, R41, UR35, RZ, P2, !PT ;  /* 0x0000002329067c10 */ /* 0x002fc400097fe4ff */
        /* <DEDUP_REMOVED lines=26> */
[----:B---3--:R-:W-:Y:S01]  /*122a0*/  IADD3.X R4, R17, UR35, RZ, P2, !PT ;  /* 0x0000002311047c10 */ /* 0x008fe200097fe4ff */
[C---:B0-----:R-:W-:Y:S02]  /*122b0*/  IMAD.SHL.U32 R2, R61.reuse, 0x40, RZ ;  /* 0x000000403d027824 */ /* 0x041fe400078e00ff */
[----:B------:R0:W-:Y:S01]  /*122c0*/  STL [R1+0x2ec0], R5 ;  /* 0x002ec00501007387 */ /* 0x0001e20000100800 */
[----:B------:R-:W-:-:S03]  /*122d0*/  IMAD.SHL.U32 R0, R61, 0x8, RZ ;  /* 0x000000083d007824 */ /* 0x000fc600078e00ff */
[----:B------:R2:W-:Y:S01]  /*122e0*/  STL [R1+0x2e8c], R4 ;  /* 0x002e8c0401007387 */ /* 0x0005e20000100800 */
[----:B-1----:R-:W-:Y:S02]  /*122f0*/  IADD3 R6, P2, R32, UR14, RZ ;  /* 0x0000000e20067c10 */ /* 0x002fe4000ff5e0ff */
[----:B0-----:R-:W-:-:S03]  /*12300*/  IADD3.X R5, R31, UR35, RZ, P1, !PT ;  /* 0x000000231f057c10 */ /* 0x001fc60008ffe4ff */
[----:B------:R-:W-:Y:S01]  /*12310*/  STL [R1+0x2ec8], R6 ;  /* 0x002ec80601007387 */ /* 0x000fe20000100800 */
[----:B--2---:R-:W-:-:S03]  /*12320*/  IADD3 R4, P1, R30, UR14, RZ ;  /* 0x0000000e1e047c10 */ /* 0x004fc6000ff3e0ff */
[----:B------:R0:W-:Y:S01]  /*12330*/  STL [R1+0x2e94], R5 ;  /* 0x002e940501007387 */ /* 0x0001e20000100800 */
[----:B------:R-:W-:Y:S01]  /*12340*/  LOP3.LUT R2, R2, 0x1c0, RZ, 0xc0, !PT ;  /* 0x000001c002027812 */ /* 0x000fe200078ec0ff */
[----:B------:R-:W-:Y:S02]  /*12350*/  ULDC UR14, c[0x0][0x238] ;  /* 0x00008e00000e7ab9 */ /* 0x000fe40000000800 */
[----:B------:R1:W-:Y:S01]  /*12360*/  STL [R1+0x2ed0], R4 ;  /* 0x002ed00401007387 */ /* 0x0003e20000100800 */
[----:B------:R-:W-:Y:S02]  /*12370*/  LOP3.LUT R2, R2, 0x30, R0, 0xf8, !PT ;  /* 0x0000003002027812 */ /* 0x000fe400078ef800 */
[----:B------:R-:W-:Y:S02]  /*12380*/  IADD3.X R0, R25, UR35, RZ, P6, !PT ;  /* 0x0000002319007c10 */ /* 0x000fe4000b7fe4ff */
[----:B0-----:R-:W-:Y:S02]  /*12390*/  IADD3.X R5, R27, UR35, RZ, P4, !PT ;  /* 0x000000231b057c10 */ /* 0x001fe4000a7fe4ff */
[----:B-1----:R-:W-:-:S05]  /*123a0*/  IADD3.X R4, R29, UR35, RZ, P0, !PT ;  /* 0x000000231d047c10 */ /* 0x002fca00087fe4ff */
        /* <DEDUP_REMOVED lines=54> */
[----:B------:R1:W-:Y:S01]  /*12710*/  STL [R1+0x2f40], R4 ;  /* 0x002f400401007387 */ /* 0x0003e20000100800 */
[----:B------:R-:W-:-:S03]  /*12720*/  IADD3.X R6, R29, UR35, RZ, P0, !PT ;  /* 0x000000231d067c10 */ /* 0x000fc600087fe4ff */
[----:B------:R2:W-:Y:S01]  /*12730*/  STL [R1+0x2f0c], R0 ;  /* 0x002f0c0001007387 */ /* 0x0005e20000100800 */
[----:B0-----:R-:W-:Y:S02]  /*12740*/  IADD3 R5, P2, R32, UR15, RZ ;  /* 0x0000000f20057c10 */ /* 0x001fe4000ff5e0ff */
[----:B-1----:R-:W-:-:S03]  /*12750*/  IADD3.X R4, R31, UR35, RZ, P1, !PT ;  /* 0x000000231f047c10 */ /* 0x002fc60008ffe4ff */
[----:B------:R0:W-:Y:S01]  /*12760*/  STL [R1+0x2f48], R5 ;  /* 0x002f480501007387 */ /* 0x0001e20000100800 */
[----:B------:R-:W-:Y:S02]  /*12770*/  IADD3.X R7, R27, UR35, RZ, P4, !PT ;  /* 0x000000231b077c10 */ /* 0x000fe4000a7fe4ff */
[----:B--2---:R-:W-:Y:S01]  /*12780*/  IADD3 R0, P1, R30, UR15, RZ ;  /* 0x0000000f1e007c10 */ /* 0x004fe2000ff3e0ff */
[----:B------:R-:W-:Y:S01]  /*12790*/  STL [R1+0x2f14], R4 ;  /* 0x002f140401007387 */ /* 0x000fe20000100800 */
[----:B------:R-:W-:-:S03]  /*127a0*/  ULDC UR15, c[0x0][0x238] ;  /* 0x00008e00000f7ab9 */ /* 0x000fc60000000800 */
[----:B------:R-:W-:Y:S01]  /*127b0*/  STL [R1+0x2f50], R0 ;  /* 0x002f500001007387 */ /* 0x000fe20000100800 */
        /* <DEDUP_REMOVED lines=62> */
[----:B------:R-:W-:Y:S01]  /*12ba0*/  LOP3.LUT R4, R61, 0x3, RZ, 0xc0, !PT ;  /* 0x000000033d047812 */ /* 0x000fe200078ec0ff */
[----:B------:R-:W-:Y:S02]  /*12bb0*/  ULDC UR16, c[0x0][0x238] ;  /* 0x00008e0000107ab9 */ /* 0x000fe40000000800 */
        /* <DEDUP_REMOVED lines=53> */
[----:B------:R-:W-:-:S03]  /*12f10*/  SHF.R.U32.HI R0, RZ, 0x2, R61 ;  /* 0x00000002ff007819 */ /* 0x000fc6000001163d */
[----:B------:R2:W-:Y:S01]  /*12f20*/  STL [R1+0x3038], R5 ;  /* 0x0030380501007387 */ /* 0x0005e20000100800 */
[----:B0-----:R-:W-:Y:S02]  /*12f30*/  IADD3.X R7, R18, UR35, RZ, P3, !PT ;  /* 0x0000002312077c10 */ /* 0x001fe40009ffe4ff */
[----:B-1----:R-:W-:-:S03]  /*12f40*/  IADD3 R6, P3, R34, UR17, RZ ;  /* 0x0000001122067c10 */ /* 0x002fc6000ff7e0ff */
[----:B------:R0:W-:Y:S01]  /*12f50*/  STL [R1+0x3004], R7 ;  /* 0x0030040701007387 */ /* 0x0001e20000100800 */
[----:B--2---:R-:W-:Y:S01]  /*12f60*/  IADD3.X R5, R17, UR35, RZ, P2, !PT ;  /* 0x0000002311057c10 */ /* 0x004fe200097fe4ff */
[----:B------:R-:W-:Y:S02]  /*12f70*/  IMAD R4, R4, 0x820, RZ ;  /* 0x0000082004047824 */ /* 0x000fe400078e02ff */
[----:B------:R1:W-:Y:S01]  /*12f80*/  STL [R1+0x3040], R6 ;  /* 0x0030400601007387 */ /* 0x0003e20000100800 */
[----:B------:R-:W-:-:S03]  /*12f90*/  SGXT.U32 R0, R0, 0x3 ;  /* 0x000000030000781a */ /* 0x000fc60000000000 */
[----:B------:R2:W-:Y:S01]  /*12fa0*/  STL [R1+0x300c], R5 ;  /* 0x00300c0501007387 */ /* 0x0005e20000100800 */
[----:B0-----:R-:W-:Y:S02]  /*12fb0*/  IADD3 R7, P2, R32, UR17, RZ ;  /* 0x0000001120077c10 */ /* 0x001fe4000ff5e0ff */
[----:B-1----:R-:W-:-:S03]  /*12fc0*/  IADD3.X R6, R31, UR35, RZ, P1, !PT ;  /* 0x000000231f067c10 */ /* 0x002fc60008ffe4ff */
[----:B------:R-:W-:Y:S01]  /*12fd0*/  STL [R1+0x3048], R7 ;  /* 0x0030480701007387 */ /* 0x000fe20000100800 */
[----:B--2---:R-:W-:-:S03]  /*12fe0*/  IADD3 R5, P1, R30, UR17, RZ ;  /* 0x000000111e057c10 */ /* 0x004fc6000ff3e0ff */
[----:B------:R0:W-:Y:S01]  /*12ff0*/  STL [R1+0x3014], R6 ;  /* 0x0030140601007387 */ /* 0x0001e20000100800 */
[----:B------:R-:W-:Y:S01]  /*13000*/  LOP3.LUT R0, R4, R0, RZ, 0xfc, !PT ;  /* 0x0000000004007212 */ /* 0x000fe200078efcff */
[----:B------:R-:W-:Y:S01]  /*13010*/  ULDC UR17, c[0x0][0x238] ;  /* 0x00008e0000117ab9 */ /* 0x000fe20000000800 */
[----:B------:R-:W-:Y:S01]  /*13020*/  IADD3.X R4, R29, UR35, RZ, P0, !PT ;  /* 0x000000231d047c10 */ /* 0x000fe200087fe4ff */
[----:B------:R1:W-:Y:S01]  /*13030*/  STL [R1+0x3050], R5 ;  /* 0x0030500501007387 */ /* 0x0003e20000100800 */
[----:B0-----:R-:W-:-:S03]  /*13040*/  IADD3.X R6, R27, UR35, RZ, P4, !PT ;  /* 0x000000231b067c10 */ /* 0x001fc6000a7fe4ff */
        /* <DEDUP_REMOVED lines=116> */
[----:B------:R-:W-:-:S03]  /*13790*/  IMAD.SHL.U32 R4, R61, 0x2, RZ ;  /* 0x000000023d047824 */ /* 0x000fc600078e00ff */
[----:B------:R2:W-:Y:S01]  /*137a0*/  STL [R1+0x3138], R5 ;  /* 0x0031380501007387 */ /* 0x0005e20000100800 */
[----:B0-----:R-:W-:Y:S02]  /*137b0*/  IADD3.X R7, R18, UR35, RZ, P3, !PT ;  /* 0x0000002312077c10 */ /* 0x001fe40009ffe4ff */
[----:B-1----:R-:W-:-:S03]  /*137c0*/  IADD3 R6, P3, R34, UR19, RZ ;  /* 0x0000001322067c10 */ /* 0x002fc6000ff7e0ff */
[----:B------:R0:W-:Y:S01]  /*137d0*/  STL [R1+0x3104], R7 ;  /* 0x0031040701007387 */ /* 0x0001e20000100800 */
[----:B--2---:R-:W-:-:S03]  /*137e0*/  IADD3.X R5, R17, UR35, RZ, P2, !PT ;  /* 0x0000002311057c10 */ /* 0x004fc600097fe4ff */
[----:B------:R1:W-:Y:S01]  /*137f0*/  STL [R1+0x3140], R6 ;  /* 0x0031400601007387 */ /* 0x0003e20000100800 */
[----:B------:R-:W-:-:S03]  /*13800*/  LOP3.LUT R2, R2, 0x30, R4, 0x78, !PT ;  /* 0x0000003002027812 */ /* 0x000fc600078e7804 */
[----:B------:R2:W-:Y:S01]  /*13810*/  STL [R1+0x310c], R5 ;  /* 0x00310c0501007387 */ /* 0x0005e20000100800 */
[----:B0-----:R-:W-:Y:S02]  /*13820*/  IADD3 R7, P2, R32, UR19, RZ ;  /* 0x0000001320077c10 */ /* 0x001fe4000ff5e0ff */
[----:B-1----:R-:W-:-:S03]  /*13830*/  IADD3.X R6, R31, UR35, RZ, P1, !PT ;  /* 0x000000231f067c10 */ /* 0x002fc60008ffe4ff */
[----:B------:R-:W-:Y:S01]  /*13840*/  STL [R1+0x3148], R7 ;  /* 0x0031480701007387 */ /* 0x000fe20000100800 */
[----:B--2---:R-:W-:-:S03]  /*13850*/  IADD3 R5, P1, R30, UR19, RZ ;  /* 0x000000131e057c10 */ /* 0x004fc6000ff3e0ff */
[----:B------:R-:W-:Y:S01]  /*13860*/  STL [R1+0x3114], R6 ;  /* 0x0031140601007387 */ /* 0x000fe20000100800 */
[----:B------:R-:W-:Y:S01]  /*13870*/  IADD3.X R4, R29, UR35, RZ, P0, !PT ;  /* 0x000000231d047c10 */ /* 0x000fe200087fe4ff */
[----:B------:R-:W-:Y:S02]  /*13880*/  ULDC UR19, c[0x0][0x238] ;  /* 0x00008e0000137ab9 */ /* 0x000fe40000000800 */
[----:B------:R0:W-:Y:S04]  /*13890*/  STL [R1+0x3150], R5 ;  /* 0x0031500501007387 */ /* 0x0001e80000100800 */
        /* <DEDUP_REMOVED lines=63> */
[----:B------:R-:W-:Y:S01]  /*13c90*/  STL [R1+0x3194], R4 ;  /* 0x0031940401007387 */ /* 0x000fe20000100800 */
[----:B------:R-:W-:-:S03]  /*13ca0*/  ULDC UR20, c[0x0][0x238] ;  /* 0x00008e0000147ab9 */ /* 0x000fc60000000800 */
[----:B------:R0:W-:Y:S04]  /*13cb0*/  STL [R1+0x31d0], R2 ;  /* 0x0031d00201007387 */ /* 0x0001e80000100800 */
        /* <DEDUP_REMOVED lines=1024> */
[----:B------:R-:W-:Y:S01]  /*17cc0*/  STL [R1+0x125c], RZ ;  /* 0x00125cff01007387 */ /* 0x000fe20000100800 */
[----:B------:R-:W-:-:S02]  /*17cd0*/  USHF.L.U32 UR61, UR61, 0x6, URZ ;  /* 0x000000063d3d7899 */ /* 0x000fc4000800063f */
[----:B------:R-:W-:Y:S02]  /*17ce0*/  UIMAD UR21, UR21, 0x25, URZ ;  /* 0x00000025151578a4 */ /* 0x000fe4000f8e023f */
[----:B------:R-:W-:Y:S02]  /*17cf0*/  UIMAD UR22, UR22, 0x24, URZ ;  /* 0x00000024161678a4 */ /* 0x000fe4000f8e023f */
[----:B------:R-:W-:Y:S02]  /*17d00*/  UIMAD UR23, UR23, 0x23, URZ ;  /* 0x00000023171778a4 */ /* 0x000fe4000f8e023f */
[----:B------:R-:W-:Y:S02]  /*17d10*/  UIMAD UR24, UR24, 0x22, URZ ;  /* 0x00000022181878a4 */ /* 0x000fe4000f8e023f */
[----:B------:R-:W-:Y:S02]  /*17d20*/  UIMAD UR25, UR25, 0x21, URZ ;  /* 0x00000021191978a4 */ /* 0x000fe4000f8e023f */
[----:B------:R-:W-:-:S02]  /*17d30*/  USHF.L.U32 UR26, UR26, 0x5, URZ ;  /* 0x000000051a1a7899 */ /* 0x000fc4000800063f */
[----:B------:R-:W-:Y:S02]  /*17d40*/  UIMAD UR27, UR27, 0x1f, URZ ;  /* 0x0000001f1b1b78a4 */ /* 0x000fe4000f8e023f */
[----:B------:R-:W-:Y:S02]  /*17d50*/  UIMAD UR28, UR28, 0x1e, URZ ;  /* 0x0000001e1c1c78a4 */ /* 0x000fe4000f8e023f */
[----:B------:R-:W-:Y:S02]  /*17d60*/  UIMAD UR29, UR29, 0x1d, URZ ;  /* 0x0000001d1d1d78a4 */ /* 0x000fe4000f8e023f */
[----:B------:R-:W-:Y:S02]  /*17d70*/  UIMAD UR30, UR30, 0x1c, URZ ;  /* 0x0000001c1e1e78a4 */ /* 0x000fe4000f8e023f */
[----:B------:R-:W-:Y:S02]  /*17d80*/  UIMAD UR31, UR31, 0x1b, URZ ;  /* 0x0000001b1f1f78a4 */ /* 0x000fe4000f8e023f */
[----:B------:R-:W-:-:S02]  /*17d90*/  UIMAD UR36, UR36, 0x1a, URZ ;  /* 0x0000001a242478a4 */ /* 0x000fc4000f8e023f */
        /* <DEDUP_REMOVED lines=9> */
[----:B------:R-:W-:Y:S02]  /*17e30*/  USHF.L.U32 UR46, UR46, 0x4, URZ ;  /* 0x000000042e2e7899 */ /* 0x000fe4000800063f */
[----:B------:R-:W-:Y:S02]  /*17e40*/  UIMAD UR47, UR47, 0xf, URZ ;  /* 0x0000000f2f2f78a4 */ /* 0x000fe4000f8e023f */
[----:B------:R-:W-:-:S02]  /*17e50*/  UIMAD UR48, UR48, 0xe, URZ ;  /* 0x0000000e303078a4 */ /* 0x000fc4000f8e023f */
[----:B------:R-:W-:Y:S02]  /*17e60*/  UIMAD UR49, UR49, 0xd, URZ ;  /* 0x0000000d313178a4 */ /* 0x000fe4000f8e023f */
[----:B------:R-:W-:Y:S02]  /*17e70*/  UIMAD UR50, UR50, 0xc, URZ ;  /* 0x0000000c323278a4 */ /* 0x000fe4000f8e023f */
[----:B------:R-:W-:Y:S02]  /*17e80*/  UIMAD UR51, UR51, 0xb, URZ ;  /* 0x0000000b333378a4 */ /* 0x000fe4000f8e023f */
[----:B------:R-:W-:Y:S02]  /*17e90*/  UIMAD UR52, UR52, 0xa, URZ ;  /* 0x0000000a343478a4 */ /* 0x000fe4000f8e023f */
[----:B------:R-:W-:Y:S02]  /*17ea0*/  USHF.L.U32 UR53, UR53, 0x3, URZ ;  /* 0x0000000335357899 */ /* 0x000fe4000800063f */
[----:B------:R-:W-:-:S02]  /*17eb0*/  UIMAD UR54, UR54, 0x7, URZ ;  /* 0x00000007363678a4 */ /* 0x000fc4000f8e023f */
[----:B------:R-:W-:Y:S02]  /*17ec0*/  UIMAD UR55, UR55, 0x6, URZ ;  /* 0x00000006373778a4 */ /* 0x000fe4000f8e023f */
[----:B------:R-:W-:Y:S02]  /*17ed0*/  UIMAD UR56, UR56, 0x5, URZ ;  /* 0x00000005383878a4 */ /* 0x000fe4000f8e023f */
[----:B------:R-:W-:Y:S02]  /*17ee0*/  USHF.L.U32 UR57, UR57, 0x2, URZ ;  /* 0x0000000239397899 */ /* 0x000fe4000800063f */
[----:B------:R-:W-:Y:S02]  /*17ef0*/  UIMAD UR58, UR58, 0x3, URZ ;  /* 0x000000033a3a78a4 */ /* 0x000fe4000f8e023f */
[----:B------:R-:W-:Y:S02]  /*17f00*/  USHF.L.U32 UR59, UR59, 0x1, URZ ;  /* 0x000000013b3b7899 */ /* 0x000fe4000800063f */
[----:B------:R-:W-:-:S02]  /*17f10*/  USHF.R.S32.HI UR34, URZ, 0x1f, UR34 ;  /* 0x0000001f3f227899 */ /* 0x000fc40008011422 */
[----:B------:R-:W-:Y:S01]  /*17f20*/  UIMAD UR20, UR20, 0x9, URZ ;  /* 0x00000009141478a4 */ /* 0x000fe2000f8e023f */
[----:B0-----:R-:W-:Y:S02]  /*17f30*/  IADD3.X R2, R29, UR35, RZ, P1, !PT ;  /* 0x000000231d027c10 */ /* 0x001fe40008ffe4ff */
[----:B------:R-:W-:Y:S02]  /*17f40*/  IADD3.X R5, R27, UR35, RZ, P0, !PT ;  /* 0x000000231b057c10 */ /* 0x000fe400087fe4ff */
[----:B------:R-:W-:Y:S01]  /*17f50*/  IADD3.X R4, R25, UR35, RZ, P6, !PT ;  /* 0x0000002319047c10 */ /* 0x000fe2000b7fe4ff */
[----:B------:R0:W-:Y:S04]  /*17f60*/  STL [R1+0x319c], R2 ;  /* 0x00319c0201007387 */ /* 0x0001e80000100800 */
[----:B------:R1:W-:Y:S04]  /*17f70*/  STL [R1+0x31a4], R5 ;  /* 0x0031a40501007387 */ /* 0x0003e80000100800 */
[----:B------:R2:W-:Y:S01]  /*17f80*/  STL [R1+0x31ac], R4 ;  /* 0x0031ac0401007387 */ /* 0x0005e20000100800 */
[----:B0-----:R-:W-:-:S02]  /*17f90*/  IADD3.X R2, R23, UR35, RZ, P2, !PT ;  /* 0x0000002317027c10 */ /* 0x001fc400097fe4ff */
[----:B-1----:R-:W-:-:S03]  /*17fa0*/  IADD3.X R5, R22, UR35, RZ, P3, !PT ;  /* 0x0000002316057c10 */ /* 0x002fc60009ffe4ff */
[----:B------:R0:W-:Y:S01]  /*17fb0*/  STL [R1+0x31b4], R2 ;  /* 0x0031b40201007387 */ /* 0x0001e20000100800 */
[----:B--2---:R-:W-:-:S03]  /*17fc0*/  IADD3.X R4, R21, UR35, RZ, P4, !PT ;  /* 0x0000002315047c10 */ /* 0x004fc6000a7fe4ff */
[----:B------:R1:W-:Y:S04]  /*17fd0*/  STL [R1+0x31bc], R5 ;  /* 0x0031bc0501007387 */ /* 0x0003e80000100800 */
[----:B------:R2:W-:Y:S01]  /*17fe0*/  STL [R1+0x31c4], R4 ;  /* 0x0031c40401007387 */ /* 0x0005e20000100800 */
[----:B0-----:R-:W-:Y:S01]  /*17ff0*/  IADD3.X R2, R20, UR35, RZ, P5, !PT ;  /* 0x0000002314027c10 */ /* 0x001fe2000affe4ff */
[----:B------:R-:W-:Y:S02]  /*18000*/  USHF.R.S32.HI UR35, URZ, 0x1f, UR21 ;  /* 0x0000001f3f237899 */ /* 0x000fe40008011415 */
[----:B-1----:R-:W-:Y:S02]  /*18010*/  IADD3 R5, P1, R47, UR21, RZ ;  /* 0x000000152f057c10 */ /* 0x002fe4000ff3e0ff */
[----:B------:R0:W-:Y:S01]  /*18020*/  STL [R1+0x31cc], R2 ;  /* 0x0031cc0201007387 */ /* 0x0001e20000100800 */
[----:B--2---:R-:W-:-:S05]  /*18030*/  IADD3 R4, P2, R48, UR21, RZ ;  /* 0x0000001530047c10 */ /* 0x004fca000ff5e0ff */
[----:B------:R1:W-:Y:S01]  /*18040*/  STL [R1+0x31d8], R4 ;  /* 0x0031d80401007387 */ /* 0x0003e20000100800 */
[----:B0-----:R-:W-:-:S03]  /*18050*/  IADD3 R2, P0, R46, UR21, RZ ;  /* 0x000000152e027c10 */ /* 0x001fc6000ff1e0ff */
[----:B------:R0:W-:Y:S04]  /*18060*/  STL [R1+0x31e0], R5 ;  /* 0x0031e00501007387 */ /* 0x0001e80000100800 */
[----:B------:R2:W-:Y:S01]  /*18070*/  STL [R1+0x31e8], R2 ;  /* 0x0031e80201007387 */ /* 0x0005e20000100800 */
[----:B-1----:R-:W-:Y:S02]  /*18080*/  IADD3 R4, P4, R45, UR21, RZ ;  /* 0x000000152d047c10 */ /* 0x002fe4000ff9e0ff */
[----:B0-----:R-:W-:-:S03]  /*18090*/  IADD3 R5, P6, R44, UR21, RZ ;  /* 0x000000152c057c10 */ /* 0x001fc6000ffde0ff */
[----:B------:R0:W-:Y:S01]  /*180a0*/  STL [R1+0x31f0], R4 ;  /* 0x0031f00401007387 */ /* 0x0001e20000100800 */
[----:B--2---:R-:W-:-:S03]  /*180b0*/  IADD3 R2, P5, R28, UR21, RZ ;  /* 0x000000151c027c10 */ /* 0x004fc6000ffbe0ff */
        /* <DEDUP_REMOVED lines=38> */
[----:B0-----:R-:W-:Y:S01]  /*18320*/  IADD3 R4, P1, R30, UR21, RZ ;  /* 0x000000151e047c10 */ /* 0x001fe2000ff3e0ff */
[----:B------:R-:W-:Y:S01]  /*18330*/  USHF.R.S32.HI UR21, URZ, 0x1f, UR22 ;  /* 0x0000001f3f157899 */ /* 0x000fe20008011416 */
[----:B-1----:R-:W-:-:S03]  /*18340*/  IADD3.X R5, R27, UR35, RZ, P4, !PT ;  /* 0x000000231b057c10 */ /* 0x002fc6000a7fe4ff */
[----:B------:R0:W-:Y:S01]  /*18350*/  STL [R1+0x3250], R4 ;  /* 0x0032500401007387 */ /* 0x0001e20000100800 */
[----:B--2---:R-:W-:-:S05]  /*18360*/  IADD3.X R2, R29, UR35, RZ, P0, !PT ;  /* 0x000000231d027c10 */ /* 0x004fca00087fe4ff */
[----:B------:R1:W-:Y:S01]  /*18370*/  STL [R1+0x321c], R2 ;  /* 0x00321c0201007387 */ /* 0x0003e20000100800 */
[----:B0-----:R-:W-:-:S03]  /*18380*/  IADD3.X R4, R25, UR35, RZ, P6, !PT ;  /* 0x0000002319047c10 */ /* 0x001fc6000b7fe4ff */
[----:B------:R0:W-:Y:S04]  /*18390*/  STL [R1+0x3224], R5 ;  /* 0x0032240501007387 */ /* 0x0001e80000100800 */
[----:B------:R2:W-:Y:S01]  /*183a0*/  STL [R1+0x322c], R4 ;  /* 0x00322c0401007387 */ /* 0x0005e20000100800 */
[----:B-1----:R-:W-:Y:S02]  /*183b0*/  IADD3.X R2, R23, UR35, RZ, P5, !PT ;  /* 0x0000002317027c10 */ /* 0x002fe4000affe4ff */
[----:B0-----:R-:W-:-:S03]  /*183c0*/  IADD3.X R5, R22, UR35, RZ, P3, !PT ;  /* 0x0000002316057c10 */ /* 0x001fc60009ffe4ff */
[----:B------:R0:W-:Y:S01]  /*183d0*/  STL [R1+0x3234], R2 ;  /* 0x0032340201007387 */ /* 0x0001e20000100800 */
[----:B--2---:R-:W-:-:S03]  /*183e0*/  IADD3.X R4, R21, UR35, RZ, P2, !PT ;  /* 0x0000002315047c10 */ /* 0x004fc600097fe4ff */
[----:B------:R1:W-:Y:S04]  /*183f0*/  STL [R1+0x323c], R5 ;  /* 0x00323c0501007387 */ /* 0x0003e80000100800 */
[----:B------:R2:W-:Y:S01]  /*18400*/  STL [R1+0x3244], R4 ;  /* 0x0032440401007387 */ /* 0x0005e20000100800 */
[----:B0-----:R-:W-:Y:S01]  /*18410*/  IADD3.X R2, R20, UR35, RZ, P1, !PT ;  /* 0x0000002314027c10 */ /* 0x001fe20008ffe4ff */
[----:B------:R-:W-:Y:S01]  /*18420*/  USHF.R.S32.HI UR35, URZ, 0x1f, UR23 ;  /* 0x0000001f3f237899 */ /* 0x000fe20008011417 */
[----:B-1----:R-:W-:-:S03]  /*18430*/  IADD3 R5, P1, R47, UR22, RZ ;  /* 0x000000162f057c10 */ /* 0x002fc6000ff3e0ff */
        /* <DEDUP_REMOVED lines=1117> */
[----:B------:R-:W-:Y:S04]  /*1ca10*/  STL [R1+0x3abc], R5 ;  /* 0x003abc0501007387 */ /* 0x000fe80000100800 */
[----:B------:R1:W-:Y:S01]  /*1ca20*/  STL [R1+0x3ac4], R4 ;  /* 0x003ac40401007387 */ /* 0x0003e20000100800 */
[----:B0-----:R-:W-:Y:S01]  /*1ca30*/  IADD3.X R2, R20, UR29, RZ, P1, !PT ;  /* 0x0000001d14027c10 */ /* 0x001fe20008ffe4ff */
[----:B------:R-:W-:-:S04]  /*1ca40*/  USHF.R.S32.HI UR29, URZ, 0x1f, UR61 ;  /* 0x0000001f3f1d7899 */ /* 0x000fc8000801143d */
[----:B------:R0:W-:Y:S01]  /*1ca50*/  STL [R1+0x3acc], R2 ;  /* 0x003acc0201007387 */ /* 0x0001e20000100800 */
[----:B-1----:R-:W-:Y:S02]  /*1ca60*/  SHF.R.S32.HI R4, RZ, 0x6, R3 ;  /* 0x00000006ff047819 */ /* 0x002fe40000011403 */
[----:B------:R-:W-:Y:S02]  /*1ca70*/  LOP3.LUT R3, R0, 0x20, RZ, 0x3c, !PT ;  /* 0x0000002000037812 */ /* 0x000fe400078e3cff */
[----:B------:R-:W-:Y:S02]  /*1ca80*/  IADD3 R3, P4, R48, UR43, RZ ;  /* 0x0000002b30037c10 */ /* 0x000fe4000ff9e0ff */
[C---:B------:R-:W-:Y:S02]  /*1ca90*/  LOP3.LUT R4, R0.reuse, 0x60, RZ, 0x3c, !PT ;  /* 0x0000006000047812 */ /* 0x040fe400078e3cff */
[----:B0-----:R-:W-:Y:S01]  /*1caa0*/  LOP3.LUT R2, R0, 0x40, RZ, 0x3c, !PT ;  /* 0x0000004000027812 */ /* 0x001fe200078e3cff */
[----:B------:R0:W-:Y:S01]  /*1cab0*/  STL [R1+0x3ad8], R3 ;  /* 0x003ad80301007387 */ /* 0x0001e20000100800 */
[----:B------:R-:W-:-:S02]  /*1cac0*/  IADD3 R2, P6, R47, UR43, RZ ;  /* 0x0000002b2f027c10 */ /* 0x000fc4000ffde0ff */
[----:B------:R-:W-:-:S03]  /*1cad0*/  IADD3 R4, P5, R46, UR43, RZ ;  /* 0x0000002b2e047c10 */ /* 0x000fc6000ffbe0ff */
        /* <DEDUP_REMOVED lines=1205> */
[----:B-1----:R-:W-:-:S03]  /*21630*/  IADD3.X R4, R19, UR42, RZ, P4, !PT ;  /* 0x0000002a13047c10 */ /* 0x002fc6000a7fe4ff */
[----:B------:R0:W-:Y:S01]  /*21640*/  STL [R1+0x4034], R2 ;  /* 0x0040340201007387 */ /* 0x0001e20000100800 */
[----:B--2---:R-:W-:-:S03]  /*21650*/  IADD3.X R3, R18, UR42, RZ, P6, !PT ;  /* 0x0000002a12037c10 */ /* 0x004fc6000b7fe4ff */
[----:B------:R1:W-:Y:S01]  /*21660*/  STL [R1+0x443c], R4 ;  /* 0x00443c0401007387 */ /* 0x0003e20000100800 */
[----:B0-----:R-:W-:-:S05]  /*21670*/  IADD3.X R2, R17, UR42, RZ, P5, !PT ;  /* 0x0000002a11027c10 */ /* 0x001fca000affe4ff */
[----:B------:R1:W-:Y:S04]  /*21680*/  STL [R1+0x444c], R2 ;  /* 0x00444c0201007387 */ /* 0x0003e80000100800 */
[----:B------:R1:W-:Y:S02]  /*21690*/  STL [R1+0x4444], R3 ;  /* 0x0044440301007387 */ /* 0x0003e40000100800 */
.L_x_1:
[----:B------:R-:W2:Y:S01]  /*216a0*/  LDL R5, [R1+0x1d24] ;  /* 0x001d240001057983 */ /* 0x000ea20000100800 */
[----:B-1----:R-:W0:Y:S03]  /*216b0*/  LDC R2, c[0x0][0x230] ;  /* 0x00008c00ff027b82 */ /* 0x002e260000000800 */
[----:B--2---:R1:W-:Y:S04]  /*216c0*/  STL [R1+0x5d34], R5 ;  /* 0x005d340501007387 */ /* 0x0043e80000100800 */
[----:B------:R-:W2:Y:S04]  /*216d0*/  LDL R4, [R1+0x1d28] ;  /* 0x001d280001047983 */ /* 0x000ea80000100800 */
[----:B-1----:R-:W0:Y:S04]  /*216e0*/  LDL R5, [R1+0x2280] ;  /* 0x0022800001057983 */ /* 0x002e280000100800 */
        /* <DEDUP_REMOVED lines=939> */
[----:B0-----:R-:W-:-:S03]  /*251a0*/  IMAD R2, R5, -0x40, R2 ;  /* 0xffffffc005027824 */ /* 0x001fc600078e0202 */
[----:B------:R-:W-:Y:S04]  /*251b0*/  STL [R1+0x4e84], R61 ;  /* 0x004e843d01007387 */ /* 0x000fe80000100800 */
[----:B-----5:R-:W-:Y:S04]  /*251c0*/  STL [R1+0x4dd4], R0 ;  /* 0x004dd40001007387 */ /* 0x020fe80000100800 */
[----:B------:R-:W-:Y:S04]  /*251d0*/  STL [R1+0x4dd8], R0 ;  /* 0x004dd80001007387 */ /* 0x000fe80000100800 */
[----:B------:R-:W-:Y:S04]  /*251e0*/  STL [R1+0x4ddc], R0 ;  /* 0x004ddc0001007387 */ /* 0x000fe80000100800 */
[----:B------:R-:W2:Y:S01]  /*251f0*/  LDL.LU R5, [R1+0x5d34] ;  /* 0x005d340001057983 */ /* 0x000ea20000300800 */
[----:B------:R-:W-:-:S02]  /*25200*/  ISETP.GT.AND P0, PT, R2, RZ, PT ;  /* 0x000000ff0200720c */ /* 0x000fc40003f04270 */
[----:B-1----:R-:W-:-:S11]  /*25210*/  PRMT R29, RZ, 0x7610, R29 ;  /* 0x00007610ff1d7816 */ /* 0x002fd6000000001d */
[----:B--2---:R-:W2:Y:S04]  /*25220*/  @P0 LDG.E.U8 R29, desc[UR32][R4.64] ;  /* 0x00000020041d0981 */ /* 0x004ea8000c1e1100 */
[----:B--2---:R0:W-:Y:S04]  /*25230*/  STL [R1+0x1fc4], R29 ;  /* 0x001fc41d01007387 */ /* 0x0041e80000100800 */
[----:B0-----:R-:W2:Y:S04]  /*25240*/  LDL.LU R29, [R1+0x5d30] ;  /* 0x005d3000011d7983 */ /* 0x001ea80000300800 */
[----:B------:R-:W3:Y:S04]  /*25250*/  LDL R4, [R1+0x1d2c] ;  /* 0x001d2c0001047983 */ /* 0x000ee80000100800 */
[----:B------:R-:W3:Y:S01]  /*25260*/  LDL R5, [R1+0x1d30] ;  /* 0x001d300001057983 */ /* 0x000ee20000100800 */
[----:B------:R-:W-:-:S02]  /*25270*/  PRMT R31, RZ, 0x7610, R31 ;  /* 0x00007610ff1f7816 */ /* 0x000fc4000000001f */
[----:B---3--:R-:W-:-:S04]  /*25280*/  @P0 LOP3.LUT R5, R5, R4, RZ, 0x3c, !PT ;  /* 0x0000000405050212 */ /* 0x008fc800078e3cff */
[----:B------:R-:W-:-:S04]  /*25290*/  @P0 LOP3.LUT R4, R5, R4, RZ, 0x3c, !PT ;  /* 0x0000000405040212 */ /* 0x000fc800078e3cff */
[----:B------:R-:W-:-:S05]  /*252a0*/  @P0 LOP3.LUT R5, R5, R4, RZ, 0x3c, !PT ;  /* 0x0000000405050212 */ /* 0x000fca00078e3cff */
[----:B------:R-:W3:Y:S04]  /*252b0*/  @P0 LDG.E.U8 R31, desc[UR32][R4.64] ;  /* 0x00000020041f0981 */ /* 0x000ee8000c1e1100 */
[----:B---3--:R0:W-:Y:S04]  /*252c0*/  STL [R1+0x1fc0], R31 ;  /* 0x001fc01f01007387 */ /* 0x0081e80000100800 */
[----:B0-----:R-:W3:Y:S04]  /*252d0*/  LDL.LU R31, [R1+0x5d2c] ;  /* 0x005d2c00011f7983 */ /* 0x001ee80000300800 */
[----:B------:R-:W4:Y:S04]  /*252e0*/  LDL R4, [R1+0x1d34] ;  /* 0x001d340001047983 */ /* 0x000f280000100800 */
[----:B------:R-:W4:Y:S01]  /*252f0*/  LDL R5, [R1+0x1d38] ;  /* 0x001d380001057983 */ /* 0x000f220000100800 */
[----:B------:R-:W-:-:S02]  /*25300*/  PRMT R30, RZ, 0x7610, R30 ;  /* 0x00007610ff1e7816 */ /* 0x000fc4000000001e */
[----:B----4-:R-:W-:-:S04]  /*25310*/  @P0 LOP3.LUT R5, R5, R4, RZ, 0x3c, !PT ;  /* 0x0000000405050212 */ /* 0x010fc800078e3cff */
[----:B------:R-:W-:-:S04]  /*25320*/  @P0 LOP3.LUT R4, R5, R4, RZ, 0x3c, !PT ;  /* 0x0000000405040212 */ /* 0x000fc800078e3cff */
[----:B------:R-:W-:-:S05]  /*25330*/  @P0 LOP3.LUT R5, R5, R4, RZ, 0x3c, !PT ;  /* 0x0000000405050212 */ /* 0x000fca00078e3cff */
[----:B------:R-:W4:Y:S04]  /*25340*/  @P0 LDG.E.U8 R30, desc[UR32][R4.64] ;  /* 0x00000020041e0981 */ /* 0x000f28000c1e1100 */
[----:B----4-:R0:W-:Y:S04]  /*25350*/  STL [R1+0x1fbc], R30 ;  /* 0x001fbc1e01007387 */ /* 0x0101e80000100800 */
[----:B0-----:R-:W4:Y:S04]  /*25360*/  LDL.LU R30, [R1+0x5d28] ;  /* 0x005d2800011e7983 */ /* 0x001f280000300800 */
[----:B------:R-:W2:Y:S04]  /*25370*/  LDL R4, [R1+0x1d3c] ;  /* 0x001d3c0001047983 */ /* 0x000ea80000100800 */
[----:B------:R-:W2:Y:S01]  /*25380*/  LDL R5, [R1+0x1d40] ;  /* 0x001d400001057983 */ /* 0x000ea20000100800 */
[----:B---3--:R-:W-:-:S02]  /*25390*/  PRMT R31, RZ, 0x7610, R31 ;  /* 0x00007610ff1f7816 */ /* 0x008fc4000000001f */
[----:B--2---:R-:W-:-:S04]  /*253a0*/  @P0 LOP3.LUT R5, R5, R4, RZ, 0x3c, !PT ;  /* 0x0000000405050212 */ /* 0x004fc800078e3cff */
[----:B------:R-:W-:-:S04]  /*253b0*/  @P0 LOP3.LUT R4, R5, R4, RZ, 0x3c, !PT ;  /* 0x0000000405040212 */ /* 0x000fc800078e3cff */
[----:B------:R-:W-:-:S05]  /*253c0*/  @P0 LOP3.LUT R5, R5, R4, RZ, 0x3c, !PT ;  /* 0x0000000405050212 */ /* 0x000fca00078e3cff */
[----:B------:R-:W2:Y:S04]  /*253d0*/  @P0 LDG.E.U8 R31, desc[UR32][R4.64] ;  /* 0x00000020041f0981 */ /* 0x000ea8000c1e1100 */
[----:B--2---:R0:W-:Y:S04]  /*253e0*/  STL [R1+0x1fb8], R31 ;  /* 0x001fb81f01007387 */ /* 0x0041e80000100800 */
[----:B0-----:R-:W2:Y:S04]  /*253f0*/  LDL.LU R31, [R1+0x5d24] ;  /* 0x005d2400011f7983 */ /* 0x001ea80000300800 */
[----:B------:R-:W3:Y:S04]  /*25400*/  LDL R4, [R1+0x1d44] ;  /* 0x001d440001047983 */ /* 0x000ee80000100800 */
[----:B------:R-:W3:Y:S01]  /*25410*/  LDL R5, [R1+0x1d48] ;  /* 0x001d480001057983 */ /* 0x000ee20000100800 */
[----:B----4-:R-:W-:-:S02]  /*25420*/  PRMT R30, RZ, 0x7610, R30 ;  /* 0x00007610ff1e7816 */ /* 0x010fc4000000001e */
        /* <DEDUP_REMOVED lines=8> */
[----:B--2---:R-:W-:-:S02]  /*254b0*/  PRMT R31, RZ, 0x7610, R31 ;  /* 0x00007610ff1f7816 */ /* 0x004fc4000000001f */
[----:B----4-:R-:W-:-:S04]  /*254c0*/  @P0 LOP3.LUT R5, R5, R4, RZ, 0x3c, !PT ;  /* 0x0000000405050212 */ /* 0x010fc800078e3cff */
[----:B------:R-:W-:-:S04]  /*254d0*/  @P0 LOP3.LUT R4, R5, R4, RZ, 0x3c, !PT ;  /* 0x0000000405040212 */ /* 0x000fc800078e3cff */
[----:B------:R-:W-:-:S05]  /*254e0*/  @P0 LOP3.LUT R5, R5, R4, RZ, 0x3c, !PT ;  /* 0x0000000405050212 */ /* 0x000fca00078e3cff */
[----:B------:R-:W2:Y:S04]  /*254f0*/  @P0 LDG.E.U8 R31, desc[UR32][R4.64] ;  /* 0x00000020041f0981 */ /* 0x000ea8000c1e1100 */
[----:B--2---:R0:W-:Y:S04]  /*25500*/  STL [R1+0x1fb0], R31 ;  /* 0x001fb01f01007387 */ /* 0x0041e80000100800 */
[----:B0-----:R-:W2:Y:S04]  /*25510*/  LDL.LU R31, [R1+0x5d1c] ;  /* 0x005d1c00011f7983 */ /* 0x001ea80000300800 */
[----:B------:R-:W4:Y:S04]  /*25520*/  LDL R4, [R1+0x1d54] ;  /* 0x001d540001047983 */ /* 0x000f280000100800 */
[----:B------:R-:W4:Y:S01]  /*25530*/  LDL R5, [R1+0x1d58] ;  /* 0x001d580001057983 */ /* 0x000f220000100800 */
[----:B---3--:R-:W-:-:S02]  /*25540*/  PRMT R30, RZ, 0x7610, R30 ;  /* 0x00007610ff1e7816 */ /* 0x008fc4000000001e */
[----:B----4-:R-:W-:-:S04]  /*25550*/  @P0 LOP3.LUT R5, R5, R4, RZ, 0x3c, !PT ;  /* 0x0000000405050212 */ /* 0x010fc800078e3cff */
        /* <DEDUP_REMOVED lines=83> */
[----:B------:R-:W2:Y:S01]  /*25a90*/  @P0 LDG.E.U8 R31, desc[UR32][R4.64] ;  /* 0x00000020041f0981 */ /* 0x000ea2000c1e1100 */
[----:B------:R-:W-:-:S03]  /*25aa0*/  ISETP.GT.AND P1, PT, R2, 0x1, PT ;  /* 0x000000010200780c */ /* 0x000fc60003f24270 */
        /* <DEDUP_REMOVED lines=7787> */
[----:B------:R-:W4:Y:S02]  /*44160*/  LDL R5, [R1+0x2978] ;  /* 0x0029780001057983 */ /* 0x000f240000100800 */
[----:B----4-:R-:W-:-:S02]  /*44170*/  @P0 LOP3.LUT R5, R5, R4, RZ, 0x3c, !PT ;  /* 0x0000000405050212 */ /* 0x010fc400078e3cff */
[----:B---3--:R-:W-:Y:S02]  /*44180*/  PRMT R30, RZ, 0x7610, R30 ;  /* 0x00007610ff1e7816 */ /* 0x008fe4000000001e */
        /* <DEDUP_REMOVED lines=38> */
[----:B------:R-:W3:Y:S01]  /*443f0*/  @P0 LDG.E.U8 R30, desc[UR32][R4.64] ;  /* 0x00000020041e0981 */ /* 0x000ee2000c1e1100 */
[----:B------:R-:W-:-:S03]  /*44400*/  ISETP.GT.AND P1, PT, R2, 0x37, PT ;  /* 0x000000370200780c */ /* 0x000fc60003f24270 */
        /* <DEDUP_REMOVED lines=65> */
[----:B------:R-:W2:Y:S04]  /*44820*/  LDL R4, [R1+0x2914] ;  /* 0x0029140001047983 */ /* 0x000ea80000100800 */
[----:B------:R-:W2:Y:S01]  /*44830*/  LDL R5, [R1+0x2918] ;  /* 0x0029180001057983 */ /* 0x000ea20000100800 */
[----:B------:R-:W-:-:S02]  /*44840*/  PRMT R27, RZ, 0x7610, R27 ;  /* 0x00007610ff1b7816 */ /* 0x000fc4000000001b */
[----:B--2---:R-:W-:-:S04]  /*44850*/  @P1 LOP3.LUT R5, R5, R4, RZ, 0x3c, !PT ;  /* 0x0000000405051212 */ /* 0x004fc800078e3cff */
        /* <DEDUP_REMOVED lines=74> */
[----:B------:R-:W3:Y:S01]  /*44d00*/  @P1 LDG.E.U8 R11, desc[UR32][R4.64] ;  /* 0x00000020040b1981 */ /* 0x000ee2000c1e1100 */
[----:B------:R-:W-:-:S03]  /*44d10*/  ISETP.GT.AND P0, PT, R2, 0x38, PT ;  /* 0x000000380200780c */ /* 0x000fc60003f04270 */
        /* <DEDUP_REMOVED lines=288> */
[----:B------:R-:W4:Y:S01]  /*45f20*/  @P1 LDG.E.U8 R37, desc[UR32][R4.64] ;  /* 0x0000002004251981 */ /* 0x000f22000c1e1100 */
[----:B------:R-:W-:-:S03]  /*45f30*/  ISETP.GT.AND P0, PT, R2, 0x3a, PT ;  /* 0x0000003a0200780c */ /* 0x000fc60003f04270 */
        /* <DEDUP_REMOVED lines=71> */
[----:B------:R0:W2:Y:S04]  /*463b0*/  @P0 LDG.E.U8 R30, desc[UR32][R4.64] ;  /* 0x00000020041e0981 */ /* 0x0000a8000c1e1100 */
[----:B------:R-:W0:Y:S04]  /*463c0*/  LDL R4, [R1+0x278c] ;  /* 0x00278c0001047983 */ /* 0x000e280000100800 */
[----:B------:R-:W0:Y:S01]  /*463d0*/  LDL R5, [R1+0x2790] ;  /* 0x0027900001057983 */ /* 0x000e220000100800 */
[----:B------:R-:W-:Y:S02]  /*463e0*/  PRMT R53, RZ, 0x7610, R53 ;  /* 0x00007610ff357816 */ /* 0x000fe40000000035 */
[----:B0-----:R-:W-:-:S04]  /*463f0*/  @P0 LOP3.LUT R5, R5, R4, RZ, 0x3c, !PT ;  /* 0x0000000405050212 */ /* 0x001fc800078e3cff */
[----:B------:R-:W-:-:S04]  /*46400*/  @P0 LOP3.LUT R4, R5, R4, RZ, 0x3c, !PT ;  /* 0x0000000405040212 */ /* 0x000fc800078e3cff */
[----:B------:R-:W-:-:S05]  /*46410*/  @P0 LOP3.LUT R5, R5, R4, RZ, 0x3c, !PT ;  /* 0x0000000405050212 */ /* 0x000fca00078e3cff */
[----:B------:R-:W4:Y:S04]  /*46420*/  @P0 LDG.E.U8 R53, desc[UR32][R4.64] ;  /* 0x0000002004350981 */ /* 0x000f28000c1e1100 */
[----:B--2---:R0:W-:Y:S04]  /*46430*/  STL [R1+0x7c], R30 ;  /* 0x00007c1e01007387 */ /* 0x0041e80000100800 */
[----:B0-----:R-:W2:Y:S04]  /*46440*/  LDL R30, [R1+0x2768] ;  /* 0x00276800011e7983 */ /* 0x001ea80000100800 */
        /* <DEDUP_REMOVED lines=26> */
[----:B------:R0:W4:Y:S04]  /*465f0*/  @P0 LDG.E.U8 R31, desc[UR32][R4.64] ;  /* 0x00000020041f0981 */ /* 0x000128000c1e1100 */
[----:B------:R-:W0:Y:S04]  /*46600*/  LDL R4, [R1+0x276c] ;  /* 0x00276c0001047983 */ /* 0x000e280000100800 */
[----:B------:R-:W0:Y:S01]  /*46610*/  LDL R5, [R1+0x2770] ;  /* 0x0027700001057983 */ /* 0x000e220000100800 */
[----:B------:R-:W-:Y:S02]  /*46620*/  PRMT R59, RZ, 0x7610, R59 ;  /* 0x00007610ff3b7816 */ /* 0x000fe4000000003b */
[----:B0-----:R-:W-:-:S04]  /*46630*/  @P0 LOP3.LUT R5, R5, R4, RZ, 0x3c, !PT ;  /* 0x0000000405050212 */ /* 0x001fc800078e3cff */
[----:B------:R-:W-:-:S04]  /*46640*/  @P0 LOP3.LUT R4, R5, R4, RZ, 0x3c, !PT ;  /* 0x0000000405040212 */ /* 0x000fc800078e3cff */
[----:B------:R-:W-:-:S05]  /*46650*/  @P0 LOP3.LUT R5, R5, R4, RZ, 0x3c, !PT ;  /* 0x0000000405050212 */ /* 0x000fca00078e3cff */
[----:B------:R-:W3:Y:S04]  /*46660*/  @P0 LDG.E.U8 R59, desc[UR32][R4.64] ;  /* 0x00000020043b0981 */ /* 0x000ee8000c1e1100 */
[----:B----4-:R0:W-:Y:S04]  /*46670*/  STL [R1+0x6c], R31 ;  /* 0x00006c1f01007387 */ /* 0x0101e80000100800 */
[----:B0-----:R-:W4:Y:S04]  /*46680*/  LDL R31, [R1+0x2750] ;  /* 0x00275000011f7983 */ /* 0x001f280000100800 */
[----:B---3--:R0:W-:Y:S04]  /*46690*/  STL [R1+0x68], R59 ;  /* 0x0000683b01007387 */ /* 0x0081e80000100800 */
[----:B0-----:R-:W3:Y:S04]  /*466a0*/  LDL.LU R59, [R1+0x4e88] ;  /* 0x004e8800013b7983 */ /* 0x001ee80000300800 */
[----:B------:R-:W2:Y:S01]  /*466b0*/  LDL R5, [R1+0x2764] ;  /* 0x0027640001057983 */ /* 0x000ea20000100800 */
[----:B------:R-:W-:Y:S01]  /*466c0*/  PRMT R61, RZ, 0x7610, R61 ;  /* 0x00007610ff3d7816 */ /* 0x000fe2000000003d */
[----:B------:R-:W-:-:S02]  /*466d0*/  @P0 IMAD.MOV.U32 R4, RZ, RZ, R30 ;  /* 0x000000ffff040224 */ /* 0x000fc400078e001e */
[----:B------:R-:W3:Y:S04]  /*466e0*/  LDL R30, [R1+0x2748] ;  /* 0x00274800011e7983 */ /* 0x000ee80000100800 */
[----:B--2---:R-:W2:Y:S04]  /*466f0*/  @P0 LDG.E.U8 R61, desc[UR32][R4.64] ;  /* 0x00000020043d0981 */ /* 0x004ea8000c1e1100 */
        /* <DEDUP_REMOVED lines=12> */
[----:B------:R-:W-:-:S02]  /*467c0*/  ISETP.GT.AND P1, PT, R2, 0x3b, PT ;  /* 0x0000003b0200780c */ /* 0x000fc40003f24270 */
[----:B0-----:R-:W-:-:S04]  /*467d0*/  @P0 LOP3.LUT R5, R5, R4, RZ, 0x3c, !PT ;  /* 0x0000000405050212 */ /* 0x001fc800078e3cff */
[----:B------:R-:W-:-:S04]  /*467e0*/  @P0 LOP3.LUT R4, R5, R4, RZ, 0x3c, !PT ;  /* 0x0000000405040212 */ /* 0x000fc800078e3cff */
[----:B------:R-:W-:Y:S01]  /*467f0*/  @P0 LOP3.LUT R5, R5, R4, RZ, 0x3c, !PT ;  /* 0x0000000405050212 */ /* 0x000fe200078e3cff */
[----:B----4-:R0:W-:Y:S04]  /*46800*/  STL [R1+0x60], R29 ;  /* 0x0000601d01007387 */ /* 0x0101e80000100800 */
[----:B------:R1:W4:Y:S01]  /*46810*/  @P0 LDG.E.U8 R28, desc[UR32][R4.64] ;  /* 0x00000020041c0981 */ /* 0x000322000c1e1100 */
[----:B------:R-:W-:-:S03]  /*46820*/  PRMT R27, RZ, 0x7610, R27 ;  /* 0x00007610ff1b7816 */ /* 0x000fc6000000001b */
[----:B0-----:R-:W2:Y:S04]  /*46830*/  LDL R29, [R1+0x2740] ;  /* 0x00274000011d7983 */ /* 0x001ea80000100800 */
[----:B------:R-:W3:Y:S01]  /*46840*/  LDL R5, [R1+0x274c] ;  /* 0x00274c0001057983 */ /* 0x000ee20000100800 */
[----:B-1----:R-:W-:-:S03]  /*46850*/  @P1 IMAD.MOV.U32 R4, RZ, RZ, R31 ;  /* 0x000000ffff041224 */ /* 0x002fc600078e001f */
[----:B----4-:R0:W-:Y:S01]  /*46860*/  STL [R1+0x5c], R28 ;  /* 0x00005c1c01007387 */ /* 0x0101e20000100800 */
[----:B------:R-:W-:-:S03]  /*46870*/  PRMT R26, RZ, 0x7610, R26 ;  /* 0x00007610ff1a7816 */ /* 0x000fc6000000001a */
[----:B------:R-:W4:Y:S04]  /*46880*/  LDL R31, [R1+0x272c] ;  /* 0x00272c00011f7983 */ /* 0x000f280000100800 */
[----:B---3--:R1:W3:Y:S04]  /*46890*/  @P1 LDG.E.U8 R27, desc[UR32][R4.64] ;  /* 0x00000020041b1981 */ /* 0x0082e8000c1e1100 */
[----:B0-----:R-:W4:Y:S04]  /*468a0*/  LDL R28, [R1+0x2738] ;  /* 0x00273800011c7983 */ /* 0x001f280000100800 */
[----:B------:R-:W2:Y:S01]  /*468b0*/  LDL R5, [R1+0x2744] ;  /* 0x0027440001057983 */ /* 0x000ea20000100800 */
[----:B-1----:R-:W-:-:S03]  /*468c0*/  @P1 IMAD.MOV.U32 R4, RZ, RZ, R30 ;  /* 0x000000ffff041224 */ /* 0x002fc600078e001e */
[----:B---3--:R0:W-:Y:S01]  /*468d0*/  STL [R1+0x58], R27 ;  /* 0x0000581b01007387 */ /* 0x0081e20000100800 */
[----:B------:R-:W-:-:S03]  /*468e0*/  PRMT R7, RZ, 0x7610, R7 ;  /* 0x00007610ff077816 */ /* 0x000fc60000000007 */
[----:B------:R-:W3:Y:S04]  /*468f0*/  LDL R30, [R1+0x2724] ;  /* 0x00272400011e7983 */ /* 0x000ee80000100800 */
[----:B--2---:R1:W2:Y:S04]  /*46900*/  @P1 LDG.E.U8 R26, desc[UR32][R4.64] ;  /* 0x00000020041a1981 */ /* 0x0042a8000c1e1100 */
[----:B0-----:R-:W3:Y:S04]  /*46910*/  LDL R27, [R1+0x2730] ;  /* 0x00273000011b7983 */ /* 0x001ee80000100800 */
[----:B------:R-:W4:Y:S01]  /*46920*/  LDL R5, [R1+0x273c] ;  /* 0x00273c0001057983 */ /* 0x000f220000100800 */
[----:B-1----:R-:W-:-:S03]  /*46930*/  @P1 IMAD.MOV.U32 R4, RZ, RZ, R29 ;  /* 0x000000ffff041224 */ /* 0x002fc600078e001d */
[----:B--2---:R0:W-:Y:S01]  /*46940*/  STL [R1+0x54], R26 ;  /* 0x0000541a01007387 */ /* 0x0041e20000100800 */
[----:B------:R-:W-:Y:S02]  /*46950*/  PRMT R16, RZ, 0x7610, R16 ;  /* 0x00007610ff107816 */ /* 0x000fe40000000010 */
[----:B------:R-:W-:Y:S02]  /*46960*/  PRMT R9, RZ, 0x7610, R9 ;  /* 0x00007610ff097816 */ /* 0x000fe40000000009 */
[----:B------:R-:W-:Y:S01]  /*46970*/  PRMT R0, RZ, 0x7610, R0 ;  /* 0x00007610ff007816 */ /* 0x000fe20000000000 */
[----:B------:R-:W2:Y:S04]  /*46980*/  LDL R29, [R1+0x271c] ;  /* 0x00271c00011d7983 */ /* 0x000ea80000100800 */
[----:B----4-:R1:W4:Y:S04]  /*46990*/  @P1 LDG.E.U8 R7, desc[UR32][R4.64] ;  /* 0x0000002004071981 */ /* 0x010328000c1e1100 */
[----:B0-----:R-:W2:Y:S04]  /*469a0*/  LDL R26, [R1+0x2728] ;  /* 0x00272800011a7983 */ /* 0x001ea80000100800 */
[----:B------:R-:W3:Y:S01]  /*469b0*/  LDL R5, [R1+0x2734] ;  /* 0x0027340001057983 */ /* 0x000ee20000100800 */
[----:B-1----:R-:W-:-:S05]  /*469c0*/  @P1 IMAD.MOV.U32 R4, RZ, RZ, R28 ;  /* 0x000000ffff041224 */ /* 0x002fca00078e001c */
[----:B---3--:R0:W3:Y:S02]  /*469d0*/  @P1 LDG.E.U8 R16, desc[UR32][R4.64] ;  /* 0x0000002004101981 */ /* 0x0080e4000c1e1100 */
[----:B0-----:R-:W-:Y:S02]  /*469e0*/  @P1 IMAD.MOV.U32 R4, RZ, RZ, R27 ;  /* 0x000000ffff041224 */ /* 0x001fe400078e001b */
[----:B------:R-:W-:-:S05]  /*469f0*/  @P1 IMAD.MOV.U32 R5, RZ, RZ, R31 ;  /* 0x000000ffff051224 */ /* 0x000fca00078e001f */
[----:B------:R2:W3:Y:S02]  /*46a00*/  @P1 LDG.E.U8 R9, desc[UR32][R4.64] ;  /* 0x0000002004091981 */ /* 0x0004e4000c1e1100 */
[----:B--2---:R-:W-:Y:S02]  /*46a10*/  @P1 IMAD.MOV.U32 R4, RZ, RZ, R26 ;  /* 0x000000ffff041224 */ /* 0x004fe400078e001a */
[----:B------:R-:W-:-:S05]  /*46a20*/  @P1 IMAD.MOV.U32 R5, RZ, RZ, R30 ;  /* 0x000000ffff051224 */ /* 0x000fca00078e001e */
[----:B------:R-:W2:Y:S04]  /*46a30*/  @P1 LDG.E.U8 R0, desc[UR32][R4.64] ;  /* 0x0000002004001981 */ /* 0x000ea8000c1e1100 */
[----:B----4-:R0:W-:Y:S04]  /*46a40*/  STL [R1+0x50], R7 ;  /* 0x0000500701007387 */ /* 0x0101e80000100800 */
[----:B------:R-:W4:Y:S04]  /*46a50*/  LDL R28, [R1+0x2714] ;  /* 0x00271400011c7983 */ /* 0x000f280000100800 */
[----:B0-----:R-:W4:Y:S04]  /*46a60*/  LDL R7, [R1+0x2720] ;  /* 0x0027200001077983 */ /* 0x001f280000100800 */
[----:B---3--:R0:W-:Y:S04]  /*46a70*/  STL [R1+0x4c], R16 ;  /* 0x00004c1001007387 */ /* 0x0081e80000100800 */
[----:B------:R-:W3:Y:S04]  /*46a80*/  LDL R27, [R1+0x270c] ;  /* 0x00270c00011b7983 */ /* 0x000ee80000100800 */
[----:B0-----:R-:W3:Y:S04]  /*46a90*/  LDL R16, [R1+0x2718] ;  /* 0x0027180001107983 */ /* 0x001ee80000100800 */
[----:B------:R0:W-:Y:S04]  /*46aa0*/  STL [R1+0x48], R9 ;  /* 0x0000480901007387 */ /* 0x0001e80000100800 */
[----:B------:R-:W3:Y:S04]  /*46ab0*/  LDL R26, [R1+0x2704] ;  /* 0x00270400011a7983 */ /* 0x000ee80000100800 */
[----:B0-----:R-:W3:Y:S04]  /*46ac0*/  LDL R9, [R1+0x2710] ;  /* 0x0027100001097983 */ /* 0x001ee80000100800 */
[----:B--2---:R0:W-:Y:S01]  /*46ad0*/  STL [R1+0x44], R0 ;  /* 0x0000440001007387 */ /* 0x0041e20000100800 */
[----:B------:R-:W-:Y:S01]  /*46ae0*/  PRMT R6, RZ, 0x7610, R6 ;  /* 0x00007610ff067816 */ /* 0x000fe20000000006 */
[----:B------:R-:W-:-:S02]  /*46af0*/  @P1 IMAD.MOV.U32 R5, RZ, RZ, R29 ;  /* 0x000000ffff051224 */ /* 0x000fc400078e001d */
[----:B0-----:R-:W2:Y:S01]  /*46b00*/  LDL R0, [R1+0x2708] ;  /* 0x0027080001007983 */ /* 0x001ea20000100800 */
[----:B----4-:R-:W-:Y:S01]  /*46b10*/  @P1 IMAD.MOV.U32 R4, RZ, RZ, R7 ;  /* 0x000000ffff041224 */ /* 0x010fe200078e0007 */
[----:B------:R-:W-:Y:S02]  /*46b20*/  PRMT R10, RZ, 0x7610, R10 ;  /* 0x00007610ff0a7816 */ /* 0x000fe4000000000a */
[----:B------:R-:W-:Y:S02]  /*46b30*/  PRMT R8, RZ, 0x7610, R8 ;  /* 0x00007610ff087816 */ /* 0x000fe40000000008 */
[----:B------:R-:W-:Y:S01]  /*46b40*/  PRMT R11, RZ, 0x7610, R11 ;  /* 0x00007610ff0b7816 */ /* 0x000fe2000000000b */
[----:B------:R-:W4:Y:S04]  /*46b50*/  LDL R7, [R1+0x26fc] ;  /* 0x0026fc0001077983 */ /* 0x000f280000100800 */
[----:B------:R0:W4:Y:S02]  /*46b60*/  @P1 LDG.E.U8 R6, desc[UR32][R4.64] ;  /* 0x0000002004061981 */ /* 0x000124000c1e1100 */
[----:B0-----:R-:W-:-:S02]  /*46b70*/  @P1 IMAD.MOV.U32 R5, RZ, RZ, R28 ;  /* 0x000000ffff051224 */ /* 0x001fc400078e001c */
[----:B---3--:R-:W-:-:S05]  /*46b80*/  @P1 IMAD.MOV.U32 R4, RZ, RZ, R16 ;  /* 0x000000ffff041224 */ /* 0x008fca00078e0010 */
[----:B------:R0:W3:Y:S02]  /*46b90*/  @P1 LDG.E.U8 R10, desc[UR32][R4.64] ;  /* 0x00000020040a1981 */ /* 0x0000e4000c1e1100 */
[----:B0-----:R-:W-:Y:S02]  /*46ba0*/  @P1 IMAD.MOV.U32 R5, RZ, RZ, R27 ;  /* 0x000000ffff051224 */ /* 0x001fe400078e001b */
[----:B------:R-:W-:-:S05]  /*46bb0*/  @P1 IMAD.MOV.U32 R4, RZ, RZ, R9 ;  /* 0x000000ffff041224 */ /* 0x000fca00078e0009 */
[----:B------:R0:W3:Y:S02]  /*46bc0*/  @P1 LDG.E.U8 R8, desc[UR32][R4.64] ;  /* 0x0000002004081981 */ /* 0x0000e4000c1e1100 */
[----:B0-----:R-:W-:Y:S02]  /*46bd0*/  @P1 IMAD.MOV.U32 R5, RZ, RZ, R26 ;  /* 0x000000ffff051224 */ /* 0x001fe400078e001a */
[----:B--2---:R-:W-:-:S05]  /*46be0*/  @P1 IMAD.MOV.U32 R4, RZ, RZ, R0 ;  /* 0x000000ffff041224 */ /* 0x004fca00078e0000 */
        /* <DEDUP_REMOVED lines=13> */
[----:B------:R-:W2:Y:S04]  /*46cc0*/  LDL R7, [R1+0x26dc] ;  /* 0x0026dc0001077983 */ /* 0x000ea80000100800 */
[----:B0-----:R-:W2:Y:S01]  /*46cd0*/  LDL R11, [R1+0x26e4] ;  /* 0x0026e400010b7983 */ /* 0x001ea20000100800 */
[----:B----4-:R-:W-:-:S03]  /*46ce0*/  @P1 IMAD.MOV.U32 R4, RZ, RZ, R6 ;  /* 0x000000ffff041224 */ /* 0x010fc600078e0006 */
[----:B------:R-:W4:Y:S04]  /*46cf0*/  LDL R6, [R1+0x26e0] ;  /* 0x0026e00001067983 */ /* 0x000f280000100800 */
[----:B------:R0:W4:Y:S02]  /*46d00*/  @P1 LDG.E.U8 R25, desc[UR32][R4.64] ;  /* 0x0000002004191981 */ /* 0x000124000c1e1100 */
[----:B0-----:R-:W-:Y:S02]  /*46d10*/  @P1 IMAD.MOV.U32 R5, RZ, RZ, R16 ;  /* 0x000000ffff051224 */ /* 0x001fe400078e0010 */
[----:B------:R-:W4:Y:S01]  /*46d20*/  LDL R16, [R1+0x26d4] ;  /* 0x0026d40001107983 */ /* 0x000f220000100800 */
[----:B---3--:R-:W-:-:S03]  /*46d30*/  @P1 IMAD.MOV.U32 R4, RZ, RZ, R10 ;  /* 0x000000ffff041224 */ /* 0x008fc600078e000a */
[----:B------:R-:W3:Y:S01]  /*46d40*/  LDL R10, [R1+0x26d8] ;  /* 0x0026d800010a7983 */ /* 0x000ee20000100800 */
[----:B------:R-:W-:-:S06]  /*46d50*/  PRMT R24, RZ, 0x7610, R24 ;  /* 0x00007610ff187816 */ /* 0x000fcc0000000018 */
[----:B------:R0:W3:Y:S01]  /*46d60*/  @P1 LDG.E.U8 R24, desc[UR32][R4.64] ;  /* 0x0000002004181981 */ /* 0x0000e2000c1e1100 */
[----:B------:R-:W-:Y:S01]  /*46d70*/  PRMT R23, RZ, 0x7610, R23 ;  /* 0x00007610ff177816 */ /* 0x000fe20000000017 */
[----:B0-----:R-:W-:Y:S02]  /*46d80*/  @P1 IMAD.MOV.U32 R4, RZ, RZ, R8 ;  /* 0x000000ffff041224 */ /* 0x001fe400078e0008 */
[----:B------:R-:W-:Y:S01]  /*46d90*/  @P1 IMAD.MOV.U32 R5, RZ, RZ, R9 ;  /* 0x000000ffff051224 */ /* 0x000fe200078e0009 */
[----:B------:R-:W3:Y:S04]  /*46da0*/  LDL R8, [R1+0x26d0] ;  /* 0x0026d00001087983 */ /* 0x000ee80000100800 */
[----:B------:R-:W3:Y:S04]  /*46db0*/  LDL R9, [R1+0x26cc] ;  /* 0x0026cc0001097983 */ /* 0x000ee80000100800 */
[----:B------:R0:W3:Y:S01]  /*46dc0*/  @P1 LDG.E.U8 R23, desc[UR32][R4.64] ;  /* 0x0000002004171981 */ /* 0x0000e2000c1e1100 */
[----:B------:R-:W-:-:S02]  /*46dd0*/  PRMT R22, RZ, 0x7610, R22 ;  /* 0x00007610ff167816 */ /* 0x000fc40000000016 */
[----:B------:R-:W-:Y:S01]  /*46de0*/  PRMT R21, RZ, 0x7610, R21 ;  /* 0x00007610ff157816 */ /* 0x000fe20000000015 */
[----:B0-----:R-:W-:Y:S02]  /*46df0*/  @P1 IMAD.MOV.U32 R4, RZ, RZ, R0 ;  /* 0x000000ffff041224 */ /* 0x001fe400078e0000 */
[----:B--2---:R-:W-:Y:S01]  /*46e00*/  @P1 IMAD.MOV.U32 R5, RZ, RZ, R11 ;  /* 0x000000ffff051224 */ /* 0x004fe200078e000b */
[----:B------:R-:W2:Y:S04]  /*46e10*/  LDL R0, [R1+0x26c8] ;  /* 0x0026c80001007983 */ /* 0x000ea80000100800 */
[----:B------:R-:W2:Y:S04]  /*46e20*/  LDL R11, [R1+0x26c4] ;  /* 0x0026c400010b7983 */ /* 0x000ea80000100800 */
[----:B------:R4:W2:Y:S02]  /*46e30*/  @P1 LDG.E.U8 R22, desc[UR32][R4.64] ;  /* 0x0000002004161981 */ /* 0x0008a4000c1e1100 */
[----:B----4-:R-:W-:-:S02]  /*46e40*/  @P1 IMAD.MOV.U32 R4, RZ, RZ, R6 ;  /* 0x000000ffff041224 */ /* 0x010fc400078e0006 */
[----:B------:R-:W-:Y:S01]  /*46e50*/  @P1 IMAD.MOV.U32 R5, RZ, RZ, R7 ;  /* 0x000000ffff051224 */ /* 0x000fe200078e0007 */
[----:B------:R-:W4:Y:S04]  /*46e60*/  LDL R6, [R1+0x26c0] ;  /* 0x0026c00001067983 */ /* 0x000f280000100800 */
[----:B------:R-:W4:Y:S04]  /*46e70*/  LDL R7, [R1+0x26bc] ;  /* 0x0026bc0001077983 */ /* 0x000f280000100800 */
[----:B------:R0:W4:Y:S02]  /*46e80*/  @P1 LDG.E.U8 R21, desc[UR32][R4.64] ;  /* 0x0000002004151981 */ /* 0x000124000c1e1100 */
[----:B0-----:R-:W-:-:S02]  /*46e90*/  @P1 IMAD.MOV.U32 R5, RZ, RZ, R16 ;  /* 0x000000ffff051224 */ /* 0x001fc400078e0010 */
[----:B------:R-:W4:Y:S01]  /*46ea0*/  LDL R16, [R1+0x26b4] ;  /* 0x0026b40001107983 */ /* 0x000f220000100800 */
[----:B---3--:R-:W-:-:S03]  /*46eb0*/  @P1 IMAD.MOV.U32 R4, RZ, RZ, R10 ;  /* 0x000000ffff041224 */ /* 0x008fc600078e000a */
[----:B------:R-:W3:Y:S01]  /*46ec0*/  LDL R10, [R1+0x26b8] ;  /* 0x0026b800010a7983 */ /* 0x000ee20000100800 */
[----:B------:R-:W-:Y:S02]  /*46ed0*/  ISETP.GT.AND P0, PT, R2, 0x3c, PT ;  /* 0x0000003c0200780c */ /* 0x000fe40003f04270 */
[----:B------:R-:W-:-:S06]  /*46ee0*/  PRMT R20, RZ, 0x7610, R20 ;  /* 0x00007610ff147816 */ /* 0x000fcc0000000014 */
[----:B------:R0:W3:Y:S01]  /*46ef0*/  @P1 LDG.E.U8 R20, desc[UR32][R4.64] ;  /* 0x0000002004141981 */ /* 0x0000e2000c1e1100 */
[----:B------:R-:W-:-:S04]  /*46f00*/  PRMT R19, RZ, 0x7610, R19 ;  /* 0x00007610ff137816 */ /* 0x000fc80000000013 */
[----:B0-----:R-:W-:Y:S02]  /*46f10*/  @P0 IMAD.MOV.U32 R4, RZ, RZ, R8 ;  /* 0x000000ffff040224 */ /* 0x001fe400078e0008 */
[----:B------:R-:W-:Y:S01]  /*46f20*/  @P0 IMAD.MOV.U32 R5, RZ, RZ, R9 ;  /* 0x000000ffff050224 */ /* 0x000fe200078e0009 */
[----:B------:R-:W3:Y:S04]  /*46f30*/  LDL R8, [R1+0x26b0] ;  /* 0x0026b00001087983 */ /* 0x000ee80000100800 */
[----:B------:R-:W3:Y:S04]  /*46f40*/  LDL R9, [R1+0x26ac] ;  /* 0x0026ac0001097983 */ /* 0x000ee80000100800 */
[----:B------:R2:W3:Y:S04]  /*46f50*/  @P0 LDG.E.U8 R19, desc[UR32][R4.64] ;  /* 0x0000002004130981 */ /* 0x0004e8000c1e1100 */
[----:B------:R-:W-:Y:S01]  /*46f60*/  STL [R1+0x30], R25 ;  /* 0x0000301901007387 */ /* 0x000fe20000100800 */
[----:B------:R-:W-:-:S02]  /*46f70*/  PRMT R18, RZ, 0x7610, R18 ;  /* 0x00007610ff127816 */ /* 0x000fc40000000012 */
[----:B------:R-:W-:Y:S01]  /*46f80*/  PRMT R17, RZ, 0x7610, R17 ;  /* 0x00007610ff117816 */ /* 0x000fe20000000011 */
[----:B--2---:R-:W-:Y:S02]  /*46f90*/  @P0 IMAD.MOV.U32 R4, RZ, RZ, R0 ;  /* 0x000000ffff040224 */ /* 0x004fe400078e0000 */
[----:B------:R-:W-:Y:S01]  /*46fa0*/  @P0 IMAD.MOV.U32 R5, RZ, RZ, R11 ;  /* 0x000000ffff050224 */ /* 0x000fe200078e000b */
[----:B------:R-:W2:Y:S04]  /*46fb0*/  LDL R0, [R1+0x26a8] ;  /* 0x0026a80001007983 */ /* 0x000ea80000100800 */
[----:B------:R-:W2:Y:S04]  /*46fc0*/  LDL R11, [R1+0x26a4] ;  /* 0x0026a400010b7983 */ /* 0x000ea80000100800 */
[----:B------:R4:W2:Y:S01]  /*46fd0*/  @P0 LDG.E.U8 R18, desc[UR32][R4.64] ;  /* 0x0000002004120981 */ /* 0x0008a2000c1e1100 */
[----:B------:R-:W-:-:S03]  /*46fe0*/  PRMT R13, RZ, 0x7610, R13 ;  /* 0x00007610ff0d7816 */ /* 0x000fc6000000000d */
[----:B------:R-:W-:Y:S01]  /*46ff0*/  STL [R1+0x2c], R24 ;  /* 0x00002c1801007387 */ /* 0x000fe20000100800 */
[----:B----4-:R-:W-:Y:S02]  /*47000*/  @P0 IMAD.MOV.U32 R4, RZ, RZ, R6 ;  /* 0x000000ffff040224 */ /* 0x010fe400078e0006 */
[----:B------:R-:W-:Y:S01]  /*47010*/  @P0 IMAD.MOV.U32 R5, RZ, RZ, R7 ;  /* 0x000000ffff050224 */ /* 0x000fe200078e0007 */
[----:B------:R-:W4:Y:S04]  /*47020*/  LDL R6, [R1+0x26a0] ;  /* 0x0026a00001067983 */ /* 0x000f280000100800 */
[----:B------:R-:W4:Y:S04]  /*47030*/  LDL R7, [R1+0x269c] ;  /* 0x00269c0001077983 */ /* 0x000f280000100800 */
[----:B------:R0:W4:Y:S02]  /*47040*/  @P0 LDG.E.U8 R17, desc[UR32][R4.64] ;  /* 0x0000002004110981 */ /* 0x000124000c1e1100 */
[----:B0-----:R-:W-:-:S02]  /*47050*/  @P0 IMAD.MOV.U32 R5, RZ, RZ, R16 ;  /* 0x000000ffff050224 */ /* 0x001fc400078e0010 */
[----:B---3--:R-:W-:-:S05]  /*47060*/  @P0 IMAD.MOV.U32 R4, RZ, RZ, R10 ;  /* 0x000000ffff040224 */ /* 0x008fca00078e000a */
[----:B------:R0:W3:Y:S01]  /*47070*/  @P0 LDG.E.U8 R13, desc[UR32][R4.64] ;  /* 0x00000020040d0981 */ /* 0x0000e2000c1e1100 */
[----:B------:R-:W-:Y:S02]  /*47080*/  PRMT R12, RZ, 0x7610, R12 ;  /* 0x00007610ff0c7816 */ /* 0x000fe4000000000c */
[----:B------:R-:W-:Y:S01]  /*47090*/  PRMT R15, RZ, 0x7610, R15 ;  /* 0x00007610ff0f7816 */ /* 0x000fe2000000000f */
[----:B0-----:R-:W-:Y:S02]  /*470a0*/  @P0 IMAD.MOV.U32 R4, RZ, RZ, R8 ;  /* 0x000000ffff040224 */ /* 0x001fe400078e0008 */
[----:B------:R-:W-:-:S05]  /*470b0*/  @P0 IMAD.MOV.U32 R5, RZ, RZ, R9 ;  /* 0x000000ffff050224 */ /* 0x000fca00078e0009 */
[----:B------:R2:W3:Y:S02]  /*470c0*/  @P0 LDG.E.U8 R12, desc[UR32][R4.64] ;  /* 0x00000020040c0981 */ /* 0x0004e4000c1e1100 */
[----:B--2---:R-:W-:Y:S02]  /*470d0*/  @P0 IMAD.MOV.U32 R4, RZ, RZ, R0 ;  /* 0x000000ffff040224 */ /* 0x004fe400078e0000 */
[----:B------:R-:W-:-:S05]  /*470e0*/  @P0 IMAD.MOV.U32 R5, RZ, RZ, R11 ;  /* 0x000000ffff050224 */ /* 0x000fca00078e000b */
[----:B------:R4:W2:Y:S01]  /*470f0*/  @P0 LDG.E.U8 R15, desc[UR32][R4.64] ;  /* 0x00000020040f0981 */ /* 0x0008a2000c1e1100 */
[----:B------:R-:W-:-:S03]  /*47100*/  PRMT R14, RZ, 0x7610, R14 ;  /* 0x00007610ff0e7816 */ /* 0x000fc6000000000e */
[----:B------:R-:W-:Y:S04]  /*47110*/  STL [R1+0x28], R23 ;  /* 0x0000281701007387 */ /* 0x000fe80000100800 */
[----:B------:R-:W2:Y:S04]  /*47120*/  LDL R10, [R1+0x2698] ;  /* 0x00269800010a7983 */ /* 0x000ea80000100800 */
[----:B------:R-:W-:Y:S01]  /*47130*/  STL [R1+0x24], R22 ;  /* 0x0000241601007387 */ /* 0x000fe20000100800 */
[----:B----4-:R-:W-:Y:S02]  /*47140*/  @P0 IMAD.MOV.U32 R4, RZ, RZ, R6 ;  /* 0x000000ffff040224 */ /* 0x010fe400078e0006 */
[----:B------:R-:W-:-:S05]  /*47150*/  @P0 IMAD.MOV.U32 R5, RZ, RZ, R7 ;  /* 0x000000ffff050224 */ /* 0x000fca00078e0007 */
[----:B------:R0:W4:Y:S04]  /*47160*/  @P0 LDG.E.U8 R14, desc[UR32][R4.64] ;  /* 0x00000020040e0981 */ /* 0x000128000c1e1100 */
[----:B---3--:R1:W-:Y:S04]  /*47170*/  STL [R1+0xc], R13 ;  /* 0x00000c0d01007387 */ /* 0x0083e80000100800 */
[----:B------:R-:W3:Y:S04]  /*47180*/  LDL R9, [R1+0x268c] ;  /* 0x00268c0001097983 */ /* 0x000ee80000100800 */
[----:B------:R-:W3:Y:S04]  /*47190*/  LDL R8, [R1+0x2690] ;  /* 0x0026900001087983 */ /* 0x000ee80000100800 */
[----:B-1----:R-:W3:Y:S04]  /*471a0*/  LDL R13, [R1+0x2694] ;  /* 0x00269400010d7983 */ /* 0x002ee80000100800 */
[----:B------:R-:W-:Y:S04]  /*471b0*/  STL [R1+0x20], R21 ;  /* 0x0000201501007387 */ /* 0x000fe80000100800 */
[----:B------:R1:W-:Y:S04]  /*471c0*/  STL [R1+0x8], R12 ;  /* 0x0000080c01007387 */ /* 0x0003e80000100800 */
[----:B------:R-:W3:Y:S04]  /*471d0*/  LDL R11, [R1+0x2688] ;  /* 0x00268800010b7983 */ /* 0x000ee80000100800 */
[----:B-1----:R-:W3:Y:S04]  /*471e0*/  LDL R12, [R1+0x2684] ;  /* 0x00268400010c7983 */ /* 0x002ee80000100800 */
[----:B------:R-:W-:Y:S04]  /*471f0*/  STL [R1+0x1c], R20 ;  /* 0x00001c1401007387 */ /* 0x000fe80000100800 */
[----:B------:R-:W3:Y:S04]  /*47200*/  LDL R0, [R1+0x2680] ;  /* 0x0026800001007983 */ /* 0x000ee80000100800 */
[----:B------:R-:W3:Y:S04]  /*47210*/  LDL R7, [R1+0x267c] ;  /* 0x00267c0001077983 */ /* 0x000ee80000100800 */
[----:B------:R-:W-:Y:S04]  /*47220*/  STL [R1+0x18], R19 ;  /* 0x0000181301007387 */ /* 0x000fe80000100800 */
[----:B--2---:R1:W-:Y:S04]  /*47230*/  STL [R1+0x4], R15 ;  /* 0x0000040f01007387 */ /* 0x0043e80000100800 */
[----:B------:R-:W2:Y:S04]  /*47240*/  LDL R6, [R1+0x2678] ;  /* 0x0026780001067983 */ /* 0x000ea80000100800 */
[----:B-1----:R-:W2:Y:S01]  /*47250*/  LDL R15, [R1+0x2674] ;  /* 0x00267400010f7983 */ /* 0x002ea20000100800 */
[----:B------:R-:W-:-:S03]  /*47260*/  PRMT R60, RZ, 0x7610, R60 ;  /* 0x00007610ff3c7816 */ /* 0x000fc6000000003c */
[----:B------:R-:W-:Y:S01]  /*47270*/  STL [R1+0x14], R18 ;  /* 0x0000141201007387 */ /* 0x000fe20000100800 */
[----:B0-----:R-:W-:-:S03]  /*47280*/  @P0 IMAD.MOV.U32 R4, RZ, RZ, R10 ;  /* 0x000000ffff040224 */ /* 0x001fc600078e000a */
[----:B----4-:R0:W-:Y:S04]  /*47290*/  STL [R1], R14 ;  /* 0x0000000e01007387 */ /* 0x0101e80000100800 */
[----:B0-----:R-:W4:Y:S01]  /*472a0*/  LDL R14, [R1+0x266c] ;  /* 0x00266c00010e7983 */ /* 0x001f220000100800 */
[----:B---3--:R-:W-:-:S03]  /*472b0*/  @P0 IMAD.MOV.U32 R5, RZ, RZ, R13 ;  /* 0x000000ffff050224 */ /* 0x008fc600078e000d */
[----:B------:R-:W3:Y:S04]  /*472c0*/  LDL R13, [R1+0x2670] ;  /* 0x00267000010d7983 */ /* 0x000ee80000100800 */
[----:B------:R0:W3:Y:S01]  /*472d0*/  @P0 LDG.E.U8 R60, desc[UR32][R4.64] ;  /* 0x00000020043c0981 */ /* 0x0000e2000c1e1100 */
[----:B------:R-:W-:Y:S02]  /*472e0*/  PRMT R58, RZ, 0x7610, R58 ;  /* 0x00007610ff3a7816 */ /* 0x000fe4000000003a */
[----:B------:R-:W-:Y:S01]  /*472f0*/  PRMT R56, RZ, 0x7610, R56 ;  /* 0x00007610ff387816 */ /* 0x000fe20000000038 */
[----:B0-----:R-:W-:Y:S02]  /*47300*/  @P0 IMAD.MOV.U32 R4, RZ, RZ, R8 ;  /* 0x000000ffff040224 */ /* 0x001fe400078e0008 */
[----:B------:R-:W-:-:S05]  /*47310*/  @P0 IMAD.MOV.U32 R5, RZ, RZ, R9 ;  /* 0x000000ffff050224 */ /* 0x000fca00078e0009 */
[----:B------:R0:W3:Y:S01]  /*47320*/  @P0 LDG.E.U8 R58, desc[UR32][R4.64] ;  /* 0x00000020043a0981 */ /* 0x0000e2000c1e1100 */
[----:B------:R-:W-:Y:S01]  /*47330*/  PRMT R54, RZ, 0x7610, R54 ;  /* 0x00007610ff367816 */ /* 0x000fe20000000036 */
[----:B0-----:R-:W-:Y:S02]  /*47340*/  @P0 IMAD.MOV.U32 R4, RZ, RZ, R11 ;  /* 0x000000ffff040224 */ /* 0x001fe400078e000b */
[----:B------:R-:W-:-:S05]  /*47350*/  @P0 IMAD.MOV.U32 R5, RZ, RZ, R12 ;  /* 0x000000ffff050224 */ /* 0x000fca00078e000c */
[----:B------:R0:W3:Y:S01]  /*47360*/  @P0 LDG.E.U8 R56, desc[UR32][R4.64] ;  /* 0x0000002004380981 */ /* 0x0000e2000c1e1100 */
        /* <DEDUP_REMOVED lines=8> */
[----:B------:R0:W-:Y:S01]  /*473f0*/  STL [R1+0x10], R17 ;  /* 0x0000101101007387 */ /* 0x0001e20000100800 */
[----:B----4-:R-:W-:Y:S02]  /*47400*/  @P0 IMAD.MOV.U32 R5, RZ, RZ, R14 ;  /* 0x000000ffff050224 */ /* 0x010fe400078e000e */
[----:B---3--:R-:W-:Y:S01]  /*47410*/  @P0 IMAD.MOV.U32 R4, RZ, RZ, R13 ;  /* 0x000000ffff040224 */ /* 0x008fe200078e000d */
[----:B------:R-:W-:Y:S04]  /*47420*/  STL [R1+0x4e64], R60 ;  /* 0x004e643c01007387 */ /* 0x000fe80000100800 */
[----:B------:R-:W3:Y:S04]  /*47430*/  LDL R9, [R1+0x2664] ;  /* 0x0026640001097983 */ /* 0x000ee80000100800 */
[----:B------:R-:W4:Y:S04]  /*47440*/  LDL R8, [R1+0x2668] ;  /* 0x0026680001087983 */ /* 0x000f280000100800 */
[----:B------:R-:W4:Y:S04]  /*47450*/  LDL R10, [R1+0x2660] ;  /* 0x00266000010a7983 */ /* 0x000f280000100800 */
[----:B------:R3:W4:Y:S04]  /*47460*/  @P0 LDG.E.U8 R50, desc[UR32][R4.64] ;  /* 0x0000002004320981 */ /* 0x000728000c1e1100 */
[----:B------:R-:W-:Y:S04]  /*47470*/  STL [R1+0x4e68], R58 ;  /* 0x004e683a01007387 */ /* 0x000fe80000100800 */
[----:B------:R-:W4:Y:S04]  /*47480*/  LDL R11, [R1+0x265c] ;  /* 0x00265c00010b7983 */ /* 0x000f280000100800 */
[----:B------:R-:W-:Y:S04]  /*47490*/  STL [R1+0x4e6c], R56 ;  /* 0x004e6c3801007387 */ /* 0x000fe80000100800 */
[----:B------:R-:W4:Y:S04]  /*474a0*/  LDL R12, [R1+0x2654] ;  /* 0x00265400010c7983 */ /* 0x000f280000100800 */
[----:B------:R-:W4:Y:S04]  /*474b0*/  LDL R7, [R1+0x2658] ;  /* 0x0026580001077983 */ /* 0x000f280000100800 */
[----:B------:R-:W4:Y:S04]  /*474c0*/  LDL R0, [R1+0x2650] ;  /* 0x0026500001007983 */ /* 0x000f280000100800 */
[----:B------:R-:W-:Y:S04]  /*474d0*/  STL [R1+0x4e70], R54 ;  /* 0x004e703601007387 */ /* 0x000fe80000100800 */
[----:B------:R-:W4:Y:S01]  /*474e0*/  LDL R6, [R1+0x264c] ;  /* 0x00264c0001067983 */ /* 0x000f220000100800 */
[----:B------:R-:W-:-:S03]  /*474f0*/  PRMT R48, RZ, 0x7610, R48 ;  /* 0x00007610ff307816 */ /* 0x000fc60000000030 */
[----:B--2---:R-:W-:Y:S04]  /*47500*/  STL [R1+0x4e74], R52 ;  /* 0x004e743401007387 */ /* 0x004fe80000100800 */
[----:B------:R-:W2:Y:S04]  /*47510*/  LDL R15, [R1+0x2644] ;  /* 0x00264400010f7983 */ /* 0x000ea80000100800 */
[----:B------:R-:W2:Y:S01]  /*47520*/  LDL R14, [R1+0x2648] ;  /* 0x00264800010e7983 */ /* 0x000ea20000100800 */
[----:B---3--:R-:W-:Y:S02]  /*47530*/  @P0 IMAD.MOV.U32 R5, RZ, RZ, R9 ;  /* 0x000000ffff050224 */ /* 0x008fe400078e0009 */
[----:B----4-:R-:W-:Y:S01]  /*47540*/  @P0 IMAD.MOV.U32 R4, RZ, RZ, R8 ;  /* 0x000000ffff040224 */ /* 0x010fe200078e0008 */
[----:B------:R-:W-:Y:S04]  /*47550*/  STL [R1+0x4e78], R50 ;  /* 0x004e783201007387 */ /* 0x000fe80000100800 */
[----:B------:R-:W3:Y:S04]  /*47560*/  LDL R9, [R1+0x263c] ;  /* 0x00263c0001097983 */ /* 0x000ee80000100800 */
[----:B------:R-:W4:Y:S04]  /*47570*/  LDL R8, [R1+0x2640] ;  /* 0x0026400001087983 */ /* 0x000f280000100800 */
[----:B------:R1:W4:Y:S01]  /*47580*/  @P0 LDG.E.U8 R48, desc[UR32][R4.64] ;  /* 0x0000002004300981 */ /* 0x000322000c1e1100 */
[----:B------:R-:W-:-:S02]  /*47590*/  PRMT R46, RZ, 0x7610, R46 ;  /* 0x00007610ff2e7816 */ /* 0x000fc4000000002e */
[----:B------:R-:W-:Y:S02]  /*475a0*/  ISETP.GT.AND P1, PT, R2, 0x3d, PT ;  /* 0x0000003d0200780c */ /* 0x000fe40003f24270 */
[----:B------:R-:W-:Y:S01]  /*475b0*/  PRMT R44, RZ, 0x7610, R44 ;  /* 0x00007610ff2c7816 */ /* 0x000fe2000000002c */
[----:B-1----:R-:W-:Y:S02]  /*475c0*/  @P0 IMAD.MOV.U32 R4, RZ, RZ, R10 ;  /* 0x000000ffff040224 */ /* 0x002fe400078e000a */
[----:B------:R-:W-:-:S05]  /*475d0*/  @P0 IMAD.MOV.U32 R5, RZ, RZ, R11 ;  /* 0x000000ffff050224 */ /* 0x000fca00078e000b */
[----:B------:R1:W4:Y:S01]  /*475e0*/  @P0 LDG.E.U8 R46, desc[UR32][R4.64] ;  /* 0x00000020042e0981 */ /* 0x000322000c1e1100 */
[----:B------:R-:W-:Y:S01]  /*475f0*/  PRMT R42, RZ, 0x7610, R42 ;  /* 0x00007610ff2a7816 */ /* 0x000fe2000000002a */
[----:B-1----:R-:W-:Y:S02]  /*47600*/  @P0 IMAD.MOV.U32 R5, RZ, RZ, R12 ;  /* 0x000000ffff050224 */ /* 0x002fe400078e000c */
[----:B------:R-:W-:-:S05]  /*47610*/  @P0 IMAD.MOV.U32 R4, RZ, RZ, R7 ;  /* 0x000000ffff040224 */ /* 0x000fca00078e0007 */
[----:B------:R1:W4:Y:S01]  /*47620*/  @P0 LDG.E.U8 R44, desc[UR32][R4.64] ;  /* 0x00000020042c0981 */ /* 0x000322000c1e1100 */
[----:B------:R-:W-:Y:S01]  /*47630*/  PRMT R40, RZ, 0x7610, R40 ;  /* 0x00007610ff287816 */ /* 0x000fe20000000028 */
[----:B-1----:R-:W-:Y:S02]  /*47640*/  @P1 IMAD.MOV.U32 R4, RZ, RZ, R0 ;  /* 0x000000ffff041224 */ /* 0x002fe400078e0000 */
[----:B------:R-:W-:-:S05]  /*47650*/  @P1 IMAD.MOV.U32 R5, RZ, RZ, R6 ;  /* 0x000000ffff051224 */ /* 0x000fca00078e0006 */
[----:B------:R2:W4:Y:S02]  /*47660*/  @P1 LDG.E.U8 R42, desc[UR32][R4.64] ;  /* 0x00000020042a1981 */ /* 0x000524000c1e1100 */
[----:B--2---:R-:W-:Y:S02]  /*47670*/  @P1 IMAD.MOV.U32 R5, RZ, RZ, R15 ;  /* 0x000000ffff051224 */ /* 0x004fe400078e000f */
[----:B------:R-:W-:-:S05]  /*47680*/  @P1 IMAD.MOV.U32 R4, RZ, RZ, R14 ;  /* 0x000000ffff041224 */ /* 0x000fca00078e000e */
[----:B------:R3:W2:Y:S01]  /*47690*/  @P1 LDG.E.U8 R40, desc[UR32][R4.64] ;  /* 0x0000002004281981 */ /* 0x0006a2000c1e1100 */
[----:B------:R-:W-:Y:S01]  /*476a0*/  PRMT R38, RZ, 0x7610, R38 ;  /* 0x00007610ff267816 */ /* 0x000fe20000000026 */
[----:B---3--:R-:W-:Y:S02]  /*476b0*/  @P1 IMAD.MOV.U32 R5, RZ, RZ, R9 ;  /* 0x000000ffff051224 */ /* 0x008fe400078e0009 */
[----:B----4-:R-:W-:Y:S01]  /*476c0*/  @P1 IMAD.MOV.U32 R4, RZ, RZ, R8 ;  /* 0x000000ffff041224 */ /* 0x010fe200078e0008 */
[----:B------:R-:W-:Y:S04]  /*476d0*/  STL [R1+0x4e7c], R48 ;  /* 0x004e7c3001007387 */ /* 0x000fe80000100800 */
[----:B0-----:R-:W3:Y:S04]  /*476e0*/  LDL R17, [R1+0x2638] ;  /* 0x0026380001117983 */ /* 0x001ee80000100800 */
[----:B------:R-:W4:Y:S04]  /*476f0*/  LDL R18, [R1+0x2634] ;  /* 0x0026340001127983 */ /* 0x000f280000100800 */
[----:B------:R-:W4:Y:S04]  /*47700*/  LDL R11, [R1+0x262c] ;  /* 0x00262c00010b7983 */ /* 0x000f280000100800 */
[----:B------:R3:W4:Y:S04]  /*47710*/  @P1 LDG.E.U8 R38, desc[UR32][R4.64] ;  /* 0x0000002004261981 */ /* 0x000728000c1e1100 */
[----:B------:R-:W4:Y:S04]  /*47720*/  LDL R10, [R1+0x2630] ;  /* 0x00263000010a7983 */ /* 0x000f280000100800 */
[----:B------:R-:W-:Y:S04]  /*47730*/  STL [R1+0x4e80], R46 ;  /* 0x004e802e01007387 */ /* 0x000fe80000100800 */
[----:B------:R-:W4:Y:S04]  /*47740*/  LDL R16, [R1+0x2624] ;  /* 0x0026240001107983 */ /* 0x000f280000100800 */
[----:B------:R-:W4:Y:S04]  /*47750*/  LDL R13, [R1+0x2628] ;  /* 0x00262800010d7983 */ /* 0x000f280000100800 */
[----:B------:R-:W4:Y:S04]  /*47760*/  LDL R12, [R1+0x261c] ;  /* 0x00261c00010c7983 */ /* 0x000f280000100800 */
[----:B------:R-:W4:Y:S04]  /*47770*/  LDL R0, [R1+0x2620] ;  /* 0x0026200001007983 */ /* 0x000f280000100800 */
[----:B------:R-:W4:Y:S04]  /*47780*/  LDL R7, [R1+0x2614] ;  /* 0x0026140001077983 */ /* 0x000f280000100800 */
[----:B------:R-:W4:Y:S04]  /*47790*/  LDL R6, [R1+0x2618] ;  /* 0x0026180001067983 */ /* 0x000f280000100800 */
[----:B------:R-:W-:Y:S04]  /*477a0*/  STL [R1+0x4e58], R42 ;  /* 0x004e582a01007387 */ /* 0x000fe80000100800 */
[----:B------:R-:W4:Y:S04]  /*477b0*/  LDL R14, [R1+0x2610] ;  /* 0x00261000010e7983 */ /* 0x000f280000100800 */
[----:B--2---:R-:W-:Y:S04]  /*477c0*/  STL [R1+0x4e5c], R40 ;  /* 0x004e5c2801007387 */ /* 0x004fe80000100800 */
[----:B------:R-:W2:Y:S04]  /*477d0*/  LDL R15, [R1+0x260c] ;  /* 0x00260c00010f7983 */ /* 0x000ea80000100800 */
[----:B------:R-:W2:Y:S04]  /*477e0*/  LDL R9, [R1+0x2604] ;  /* 0x0026040001097983 */ /* 0x000ea80000100800 */
[----:B------:R-:W2:Y:S01]  /*477f0*/  LDL R8, [R1+0x2608] ;  /* 0x0026080001087983 */ /* 0x000ea20000100800 */
[----:B---3--:R-:W-:-:S03]  /*47800*/  @P1 IMAD.MOV.U32 R4, RZ, RZ, R17 ;  /* 0x000000ffff041224 */ /* 0x008fc600078e0011 */
[----:B----4-:R-:W-:Y:S04]  /*47810*/  STL [R1+0x4e60], R38 ;  /* 0x004e602601007387 */ /* 0x010fe80000100800 */
[----:B------:R-:W3:Y:S04]  /*47820*/  LDL R20, [R1+0x25fc] ;  /* 0x0025fc0001147983 */ /* 0x000ee80000100800 */
[----:B------:R-:W4:Y:S01]  /*47830*/  LDL R17, [R1+0x2600] ;  /* 0x0026000001117983 */ /* 0x000f220000100800 */
[----:B------:R-:W-:Y:S01]  /*47840*/  PRMT R36, RZ, 0x7610, R36 ;  /* 0x00007610ff247816 */ /* 0x000fe20000000024 */
[----:B------:R-:W-:Y:S01]  /*47850*/  @P1 IMAD.MOV.U32 R5, RZ, RZ, R18 ;  /* 0x000000ffff051224 */ /* 0x000fe200078e0012 */
[----:B------:R-:W-:-:S02]  /*47860*/  PRMT R34, RZ, 0x7610, R34 ;  /* 0x00007610ff227816 */ /* 0x000fc40000000022 */
[----:B------:R-:W-:Y:S02]  /*47870*/  PRMT R32, RZ, 0x7610, R32 ;  /* 0x00007610ff207816 */ /* 0x000fe40000000020 */
[----:B------:R-:W-:Y:S01]  /*47880*/  PRMT R3, RZ, 0x7610, R3 ;  /* 0x00007610ff037816 */ /* 0x000fe20000000003 */
[----:B------:R-:W4:Y:S04]  /*47890*/  LDL R19, [R1+0x25dc] ;  /* 0x0025dc0001137983 */ /* 0x000f280000100800 */
[----:B------:R0:W4:Y:S04]  /*478a0*/  @P1 LDG.E.U8 R36, desc[UR32][R4.64] ;  /* 0x0000002004241981 */ /* 0x000128000c1e1100 */
[----:B------:R-:W4:Y:S01]  /*478b0*/  LDL R18, [R1+0x25e0] ;  /* 0x0025e00001127983 */ /* 0x000f220000100800 */
[----:B------:R-:W-:-:S03]  /*478c0*/  ISETP.GT.AND P0, PT, R2, 0x3e, PT ;  /* 0x0000003e0200780c */ /* 0x000fc60003f04270 */
[----:B------:R-:W4:Y:S04]  /*478d0*/  LDL R23, [R1+0x25bc] ;  /* 0x0025bc0001177983 */ /* 0x000f280000100800 */
[----:B------:R-:W4:Y:S04]  /*478e0*/  LDL R22, [R1+0x25c0] ;  /* 0x0025c00001167983 */ /* 0x000f280000100800 */
[----:B------:R-:W4:Y:S04]  /*478f0*/  LDL R25, [R1+0x25ac] ;  /* 0x0025ac0001197983 */ /* 0x000f280000100800 */
[----:B------:R-:W4:Y:S04]  /*47900*/  LDL R24, [R1+0x25b0] ;  /* 0x0025b00001187983 */ /* 0x000f280000100800 */
[----:B------:R-:W4:Y:S01]  /*47910*/  LDL R21, [R1+0x25a4] ;  /* 0x0025a40001157983 */ /* 0x000f220000100800 */
[----:B0-----:R-:W-:-:S02]  /*47920*/  @P1 IMAD.MOV.U32 R4, RZ, RZ, R10 ;  /* 0x000000ffff041224 */ /* 0x001fc400078e000a */
[----:B------:R-:W-:Y:S01]  /*47930*/  @P1 IMAD.MOV.U32 R5, RZ, RZ, R11 ;  /* 0x000000ffff051224 */ /* 0x000fe200078e000b */
[----:B------:R-:W4:Y:S04]  /*47940*/  LDL R10, [R1+0x25f8] ;  /* 0x0025f800010a7983 */ /* 0x000f280000100800 */
[----:B------:R-:W4:Y:S04]  /*47950*/  LDL R11, [R1+0x25f4] ;  /* 0x0025f400010b7983 */ /* 0x000f280000100800 */
[----:B------:R0:W4:Y:S02]  /*47960*/  @P1 LDG.E.U8 R34, desc[UR32][R4.64] ;  /* 0x0000002004221981 */ /* 0x000124000c1e1100 */
        /* <DEDUP_REMOVED lines=10> */
[----:B0-----:R-:W-:-:S02]  /*47a10*/  PRMT R4, RZ, 0x7610, R4 ;  /* 0x00007610ff047816 */ /* 0x001fc40000000004 */
[----:B------:R-:W-:-:S04]  /*47a20*/  PRMT R5, RZ, 0x7610, R5 ;  /* 0x00007610ff057816 */ /* 0x000fc80000000005 */
[----:B------:R0:W4:Y:S02]  /*47a30*/  @P1 LDG.E.U8 R4, desc[UR32][R6.64] ;  /* 0x0000002006041981 */ /* 0x000124000c1e1100 */
[----:B0-----:R-:W-:Y:S02]  /*47a40*/  @P1 IMAD.MOV.U32 R6, RZ, RZ, R14 ;  /* 0x000000ffff061224 */ /* 0x001fe400078e000e */
[----:B--2---:R-:W-:Y:S01]  /*47a50*/  @P1 IMAD.MOV.U32 R7, RZ, RZ, R15 ;  /* 0x000000ffff071224 */ /* 0x004fe200078e000f */
[----:B------:R-:W2:Y:S04]  /*47a60*/  LDL R14, [R1+0x25d8] ;  /* 0x0025d800010e7983 */ /* 0x000ea80000100800 */
[----:B------:R-:W2:Y:S04]  /*47a70*/  LDL R15, [R1+0x25d4] ;  /* 0x0025d400010f7983 */ /* 0x000ea80000100800 */
[----:B------:R0:W2:Y:S02]  /*47a80*/  @P1 LDG.E.U8 R5, desc[UR32][R6.64] ;  /* 0x0000002006051981 */ /* 0x0000a4000c1e1100 */
[----:B0-----:R-:W-:-:S06]  /*47a90*/  PRMT R6, RZ, 0x7610, R6 ;  /* 0x00007610ff067816 */ /* 0x001fcc0000000006 */
[----:B------:R3:W2:Y:S02]  /*47aa0*/  @P1 LDG.E.U8 R6, desc[UR32][R8.64] ;  /* 0x0000002008061981 */ /* 0x0006a4000c1e1100 */
[----:B---3--:R-:W-:Y:S02]  /*47ab0*/  @P1 IMAD.MOV.U32 R9, RZ, RZ, R20 ;  /* 0x000000ffff091224 */ /* 0x008fe400078e0014 */
[----:B----4-:R-:W-:Y:S01]  /*47ac0*/  @P1 IMAD.MOV.U32 R8, RZ, RZ, R17 ;  /* 0x000000ffff081224 */ /* 0x010fe200078e0011 */
[----:B------:R-:W3:Y:S04]  /*47ad0*/  LDL R20, [R1+0x25cc] ;  /* 0x0025cc0001147983 */ /* 0x000ee80000100800 */
[----:B------:R-:W4:Y:S01]  /*47ae0*/  LDL R17, [R1+0x25d0] ;  /* 0x0025d00001117983 */ /* 0x000f220000100800 */
[----:B------:R-:W-:-:S06]  /*47af0*/  PRMT R7, RZ, 0x7610, R7 ;  /* 0x00007610ff077816 */ /* 0x000fcc0000000007 */
[----:B------:R0:W4:Y:S02]  /*47b00*/  @P1 LDG.E.U8 R7, desc[UR32][R8.64] ;  /* 0x0000002008071981 */ /* 0x000124000c1e1100 */
[----:B0-----:R-:W-:Y:S02]  /*47b10*/  PRMT R8, RZ, 0x7610, R8 ;  /* 0x00007610ff087816 */ /* 0x001fe40000000008 */
[----:B------:R-:W-:-:S04]  /*47b20*/  PRMT R9, RZ, 0x7610, R9 ;  /* 0x00007610ff097816 */ /* 0x000fc80000000009 */
[----:B------:R0:W4:Y:S02]  /*47b30*/  @P1 LDG.E.U8 R8, desc[UR32][R10.64] ;  /* 0x000000200a081981 */ /* 0x000124000c1e1100 */
[----:B0-----:R-:W-:Y:S02]  /*47b40*/  @P1 IMAD.MOV.U32 R11, RZ, RZ, R16 ;  /* 0x000000ffff0b1224 */ /* 0x001fe400078e0010 */
[----:B------:R-:W4:Y:S01]  /*47b50*/  LDL R16, [R1+0x25c4] ;  /* 0x0025c40001107983 */ /* 0x000f220000100800 */
[----:B------:R-:W-:-:S03]  /*47b60*/  @P1 IMAD.MOV.U32 R10, RZ, RZ, R0 ;  /* 0x000000ffff0a1224 */ /* 0x000fc600078e0000 */
[----:B------:R-:W4:Y:S04]  /*47b70*/  LDL R0, [R1+0x25c8] ;  /* 0x0025c80001007983 */ /* 0x000f280000100800 */
[----:B------:R0:W4:Y:S02]  /*47b80*/  @P1 LDG.E.U8 R9, desc[UR32][R10.64] ;  /* 0x000000200a091981 */ /* 0x000124000c1e1100 */
[----:B0-----:R-:W-:Y:S02]  /*47b90*/  PRMT R10, RZ, 0x7610, R10 ;  /* 0x00007610ff0a7816 */ /* 0x001fe4000000000a */
[----:B------:R-:W-:-:S04]  /*47ba0*/  PRMT R11, RZ, 0x7610, R11 ;  /* 0x00007610ff0b7816 */ /* 0x000fc8000000000b */
[----:B------:R0:W4:Y:S02]  /*47bb0*/  @P1 LDG.E.U8 R10, desc[UR32][R12.64] ;  /* 0x000000200c0a1981 */ /* 0x000124000c1e1100 */
[----:B0-----:R-:W-:Y:S02]  /*47bc0*/  @P1 IMAD.MOV.U32 R12, RZ, RZ, R18 ;  /* 0x000000ffff0c1224 */ /* 0x001fe400078e0012 */
[----:B------:R-:W-:Y:S01]  /*47bd0*/  @P1 IMAD.MOV.U32 R13, RZ, RZ, R19 ;  /* 0x000000ffff0d1224 */ /* 0x000fe200078e0013 */
[----:B------:R-:W4:Y:S04]  /*47be0*/  LDL R18, [R1+0x25b8] ;  /* 0x0025b80001127983 */ /* 0x000f280000100800 */
[----:B------:R-:W4:Y:S04]  /*47bf0*/  LDL R19, [R1+0x25b4] ;  /* 0x0025b40001137983 */ /* 0x000f280000100800 */
[----:B------:R0:W4:Y:S02]  /*47c00*/  @P1 LDG.E.U8 R11, desc[UR32][R12.64] ;  /* 0x000000200c0b1981 */ /* 0x000124000c1e1100 */
[----:B0-----:R-:W-:-:S02]  /*47c10*/  PRMT R12, RZ, 0x7610, R12 ;  /* 0x00007610ff0c7816 */ /* 0x001fc4000000000c */
[----:B------:R-:W-:-:S04]  /*47c20*/  PRMT R13, RZ, 0x7610, R13 ;  /* 0x00007610ff0d7816 */ /* 0x000fc8000000000d */
[----:B--2---:R3:W2:Y:S02]  /*47c30*/  @P1 LDG.E.U8 R12, desc[UR32][R14.64] ;  /* 0x000000200e0c1981 */ /* 0x0046a4000c1e1100 */
[----:B---3--:R-:W-:Y:S02]  /*47c40*/  @P0 IMAD.MOV.U32 R15, RZ, RZ, R20 ;  /* 0x000000ffff0f0224 */ /* 0x008fe400078e0014 */
[----:B----4-:R-:W-:Y:S01]  /*47c50*/  @P0 IMAD.MOV.U32 R14, RZ, RZ, R17 ;  /* 0x000000ffff0e0224 */ /* 0x010fe200078e0011 */
[----:B------:R-:W3:Y:S04]  /*47c60*/  LDL R20, [R1+0x25a8] ;  /* 0x0025a80001147983 */ /* 0x000ee80000100800 */
[----:B------:R-:W4:Y:S01]  /*47c70*/  @P0 LDG.E.U8 R13, desc[UR32][R14.64] ;  /* 0x000000200e0d0981 */ /* 0x000f22000c1e1100 */
[----:B------:R-:W-:-:S02]  /*47c80*/  @P0 IMAD.MOV.U32 R17, RZ, RZ, R16 ;  /* 0x000000ffff110224 */ /* 0x000fc400078e0010 */
[----:B------:R-:W-:Y:S01]  /*47c90*/  @P0 IMAD.MOV.U32 R16, RZ, RZ, R0 ;  /* 0x000000ffff100224 */ /* 0x000fe200078e0000 */
[----:B----4-:R0:W-:Y:S04]  /*47ca0*/  STL [R1+0x4e54], R13 ;  /* 0x004e540d01007387 */ /* 0x0101e80000100800 */
[----:B------:R-:W4:Y:S01]  /*47cb0*/  LDL R0, [R1+0x25a0] ;  /* 0x0025a00001007983 */ /* 0x000f220000100800 */
[----:B------:R-:W-:Y:S02]  /*47cc0*/  PRMT R14, RZ, 0x7610, R14 ;  /* 0x00007610ff0e7816 */ /* 0x000fe4000000000e */
[----:B------:R-:W-:Y:S01]  /*47cd0*/  PRMT R15, RZ, 0x7610, R15 ;  /* 0x00007610ff0f7816 */ /* 0x000fe2000000000f */
[----:B------:R-:W2:Y:S04]  /*47ce0*/  LDL R29, [R1+0x258c] ;  /* 0x00258c00011d7983 */ /* 0x000ea80000100800 */
[----:B------:R-:W2:Y:S04]  /*47cf0*/  LDL R28, [R1+0x2590] ;  /* 0x00259000011c7983 */ /* 0x000ea80000100800 */
[----:B------:R1:W2:Y:S04]  /*47d00*/  @P0 LDG.E.U8 R14, desc[UR32][R16.64] ;  /* 0x00000020100e0981 */ /* 0x0002a8000c1e1100 */
[----:B------:R-:W2:Y:S04]  /*47d10*/  LDL R27, [R1+0x2574] ;  /* 0x00257400011b7983 */ /* 0x000ea80000100800 */
[----:B0-----:R-:W2:Y:S04]  /*47d20*/  LDL R13, [R1+0x259c] ;  /* 0x00259c00010d7983 */ /* 0x001ea80000100800 */
[----:B------:R-:W2:Y:S04]  /*47d30*/  LDL R26, [R1+0x2578] ;  /* 0x00257800011a7983 */ /* 0x000ea80000100800 */
[----:B------:R-:W2:Y:S04]  /*47d40*/  LDL R38, [R1+0x2570] ;  /* 0x0025700001267983 */ /* 0x000ea80000100800 */
[----:B------:R-:W2:Y:S04]  /*47d50*/  LDL R40, [R1+0x256c] ;  /* 0x00256c0001287983 */ /* 0x000ea80000100800 */
[----:B------:R-:W2:Y:S04]  /*47d60*/  LDL R31, [R1+0x2554] ;  /* 0x00255400011f7983 */ /* 0x000ea80000100800 */
[----:B------:R-:W2:Y:S04]  /*47d70*/  LDL R30, [R1+0x2558] ;  /* 0x00255800011e7983 */ /* 0x000ea80000100800 */
[----:B------:R-:W2:Y:S04]  /*47d80*/  LDL R46, [R1+0x254c] ;  /* 0x00254c00012e7983 */ /* 0x000ea80000100800 */
[----:B------:R-:W2:Y:S01]  /*47d90*/  LDL R42, [R1+0x2544] ;  /* 0x00254400012a7983 */ /* 0x000ea20000100800 */
[----:B-1----:R-:W-:-:S02]  /*47da0*/  @P0 IMAD.MOV.U32 R16, RZ, RZ, R22 ;  /* 0x000000ffff100224 */ /* 0x002fc400078e0016 */
[----:B------:R-:W-:Y:S01]  /*47db0*/  @P0 IMAD.MOV.U32 R17, RZ, RZ, R23 ;  /* 0x000000ffff110224 */ /* 0x000fe200078e0017 */
[----:B------:R-:W2:Y:S04]  /*47dc0*/  LDL R22, [R1+0x2598] ;  /* 0x0025980001167983 */ /* 0x000ea80000100800 */
[----:B------:R-:W2:Y:S04]  /*47dd0*/  LDL R23, [R1+0x2594] ;  /* 0x0025940001177983 */ /* 0x000ea80000100800 */
[----:B------:R0:W2:Y:S01]  /*47de0*/  @P0 LDG.E.U8 R15, desc[UR32][R16.64] ;  /* 0x00000020100f0981 */ /* 0x0000a2000c1e1100 */
[----:B------:R-:W-:-:S02]  /*47df0*/  ISETP.GT.AND P1, PT, R2, 0x3f, PT ;  /* 0x0000003f0200780c */ /* 0x000fc40003f24270 */
[----:B------:R-:W-:Y:S01]  /*47e00*/  PRMT R33, RZ, 0x7610, R33 ;  /* 0x00007610ff217816 */ /* 0x000fe20000000021 */
[----:B------:R-:W2:Y:S01]  /*47e10*/  LDL R48, [R1+0x2534] ;  /* 0x0025340001307983 */ /* 0x000ea20000100800 */
[----:B0-----:R-:W-:Y:S02]  /*47e20*/  PRMT R16, RZ, 0x7610, R16 ;  /* 0x00007610ff107816 */ /* 0x001fe40000000010 */
[----:B------:R-:W-:-:S04]  /*47e30*/  PRMT R17, RZ, 0x7610, R17 ;  /* 0x00007610ff117816 */ /* 0x000fc80000000011 */
[----:B------:R0:W2:Y:S02]  /*47e40*/  @P0 LDG.E.U8 R16, desc[UR32][R18.64] ;  /* 0x0000002012100981 */ /* 0x0000a4000c1e1100 */
[----:B0-----:R-:W-:Y:S02]  /*47e50*/  @P0 IMAD.MOV.U32 R18, RZ, RZ, R24 ;  /* 0x000000ffff120224 */ /* 0x001fe400078e0018 */
[----:B------:R-:W-:Y:S01]  /*47e60*/  @P0 IMAD.MOV.U32 R19, RZ, RZ, R25 ;  /* 0x000000ffff130224 */ /* 0x000fe200078e0019 */
[----:B------:R-:W2:Y:S04]  /*47e70*/  LDL R24, [R1+0x2588] ;  /* 0x0025880001187983 */ /* 0x000ea80000100800 */
[----:B------:R-:W2:Y:S04]  /*47e80*/  LDL R25, [R1+0x2584] ;  /* 0x0025840001197983 */ /* 0x000ea80000100800 */
[----:B------:R0:W2:Y:S02]  /*47e90*/  @P0 LDG.E.U8 R17, desc[UR32][R18.64] ;  /* 0x0000002012110981 */ /* 0x0000a4000c1e1100 */
[----:B0-----:R-:W-:-:S06]  /*47ea0*/  PRMT R18, RZ, 0x7610, R18 ;  /* 0x00007610ff127816 */ /* 0x001fcc0000000012 */
[----:B---3--:R4:W3:Y:S02]  /*47eb0*/  @P0 LDG.E.U8 R18, desc[UR32][R20.64] ;  /* 0x0000002014120981 */ /* 0x0088e4000c1e1100 */
[----:B----4-:R-:W-:Y:S02]  /*47ec0*/  @P0 IMAD.MOV.U32 R20, RZ, RZ, R0 ;  /* 0x000000ffff140224 */ /* 0x010fe400078e0000 */
[----:B------:R-:W4:Y:S01]  /*47ed0*/  LDL R0, [R1+0x2580] ;  /* 0x0025800001007983 */ /* 0x000f220000100800 */
[----:B--2---:R-:W-:-:S03]  /*47ee0*/  @P0 IMAD.MOV.U32 R21, RZ, RZ, R13 ;  /* 0x000000ffff150224 */ /* 0x004fc600078e000d */
[----:B------:R-:W2:Y:S01]  /*47ef0*/  LDL R13, [R1+0x257c] ;  /* 0x00257c00010d7983 */ /* 0x000ea20000100800 */
[----:B------:R-:W-:-:S06]  /*47f00*/  PRMT R19, RZ, 0x7610, R19 ;  /* 0x00007610ff137816 */ /* 0x000fcc0000000013 */
[----:B------:R0:W3:Y:S02]  /*47f10*/  @P0 LDG.E.U8 R19, desc[UR32][R20.64] ;  /* 0x0000002014130981 */ /* 0x0000e4000c1e1100 */
[----:B0-----:R-:W-:Y:S02]  /*47f20*/  PRMT R20, RZ, 0x7610, R20 ;  /* 0x00007610ff147816 */ /* 0x001fe40000000014 */
[----:B------:R-:W-:-:S04]  /*47f30*/  PRMT R21, RZ, 0x7610, R21 ;  /* 0x00007610ff157816 */ /* 0x000fc80000000015 */
[----:B------:R0:W3:Y:S02]  /*47f40*/  @P0 LDG.E.U8 R20, desc[UR32][R22.64] ;  /* 0x0000002016140981 */ /* 0x0000e4000c1e1100 */
[----:B0-----:R-:W-:Y:S02]  /*47f50*/  @P0 IMAD.MOV.U32 R22, RZ, RZ, R28 ;  /* 0x000000ffff160224 */ /* 0x001fe400078e001c */
[----:B------:R-:W-:Y:S01]  /*47f60*/  @P0 IMAD.MOV.U32 R23, RZ, RZ, R29 ;  /* 0x000000ffff170224 */ /* 0x000fe200078e001d */
[----:B------:R-:W3:Y:S04]  /*47f70*/  LDL R28, [R1+0x2568] ;  /* 0x00256800011c7983 */ /* 0x000ee80000100800 */
[----:B------:R-:W3:Y:S04]  /*47f80*/  LDL R29, [R1+0x2564] ;  /* 0x00256400011d7983 */ /* 0x000ee80000100800 */
[----:B------:R0:W3:Y:S02]  /*47f90*/  @P0 LDG.E.U8 R21, desc[UR32][R22.64] ;  /* 0x0000002016150981 */ /* 0x0000e4000c1e1100 */
[----:B0-----:R-:W-:-:S02]  /*47fa0*/  PRMT R22, RZ, 0x7610, R22 ;  /* 0x00007610ff167816 */ /* 0x001fc40000000016 */
[----:B------:R-:W-:-:S04]  /*47fb0*/  PRMT R23, RZ, 0x7610, R23 ;  /* 0x00007610ff177816 */ /* 0x000fc80000000017 */
[----:B------:R4:W3:Y:S02]  /*47fc0*/  @P0 LDG.E.U8 R22, desc[UR32][R24.64] ;  /* 0x0000002018160981 */ /* 0x0008e4000c1e1100 */
[----:B----4-:R-:W-:Y:S02]  /*47fd0*/  @P0 IMAD.MOV.U32 R24, RZ, RZ, R0 ;  /* 0x000000ffff180224 */ /* 0x010fe400078e0000 */
[----:B------:R-:W4:Y:S01]  /*47fe0*/  LDL R0, [R1+0x2560] ;  /* 0x0025600001007983 */ /* 0x000f220000100800 */
[----:B--2---:R-:W-:-:S03]  /*47ff0*/  @P0 IMAD.MOV.U32 R25, RZ, RZ, R13 ;  /* 0x000000ffff190224 */ /* 0x004fc600078e000d */
[----:B------:R-:W2:Y:S04]  /*48000*/  LDL R13, [R1+0x255c] ;  /* 0x00255c00010d7983 */ /* 0x000ea80000100800 */
[----:B------:R0:W2:Y:S02]  /*48010*/  @P0 LDG.E.U8 R23, desc[UR32][R24.64] ;  /* 0x0000002018170981 */ /* 0x0000a4000c1e1100 */
[----:B0-----:R-:W-:-:S06]  /*48020*/  PRMT R24, RZ, 0x7610, R24 ;  /* 0x00007610ff187816 */ /* 0x001fcc0000000018 */
[----:B------:R0:W2:Y:S02]  /*48030*/  @P0 LDG.E.U8 R24, desc[UR32][R26.64] ;  /* 0x000000201a180981 */ /* 0x0000a4000c1e1100 */
[----:B0-----:R-:W-:Y:S02]  /*48040*/  @P0 IMAD.MOV.U32 R26, RZ, RZ, R38 ;  /* 0x000000ffff1a0224 */ /* 0x001fe400078e0026 */
[----:B------:R-:W2:Y:S01]  /*48050*/  LDL R38, [R1+0x2550] ;  /* 0x0025500001267983 */ /* 0x000ea20000100800 */
[----:B------:R-:W-:-:S03]  /*48060*/  @P0 IMAD.MOV.U32 R27, RZ, RZ, R40 ;  /* 0x000000ffff1b0224 */ /* 0x000fc600078e0028 */
[----:B------:R-:W2:Y:S01]  /*48070*/  LDL R40, [R1+0x2548] ;  /* 0x0025480001287983 */ /* 0x000ea20000100800 */
[----:B------:R-:W-:-:S06]  /*48080*/  PRMT R25, RZ, 0x7610, R25 ;  /* 0x00007610ff197816 */ /* 0x000fcc0000000019 */
[----:B------:R0:W2:Y:S02]  /*48090*/  @P0 LDG.E.U8 R25, desc[UR32][R26.64] ;  /* 0x000000201a190981 */ /* 0x0000a4000c1e1100 */
[----:B0-----:R-:W-:Y:S02]  /*480a0*/  PRMT R26, RZ, 0x7610, R26 ;  /* 0x00007610ff1a7816 */ /* 0x001fe4000000001a */
[----:B------:R-:W-:-:S04]  /*480b0*/  PRMT R27, RZ, 0x7610, R27 ;  /* 0x00007610ff1b7816 */ /* 0x000fc8000000001b */
[----:B---3--:R4:W3:Y:S02]  /*480c0*/  @P0 LDG.E.U8 R26, desc[UR32][R28.64] ;  /* 0x000000201c1a0981 */ /* 0x0088e4000c1e1100 */
[----:B----4-:R-:W-:Y:S02]  /*480d0*/  @P0 IMAD.MOV.U32 R28, RZ, RZ, R0 ;  /* 0x000000ffff1c0224 */ /* 0x010fe400078e0000 */
[----:B------:R-:W4:Y:S01]  /*480e0*/  LDL R0, [R1+0x2540] ;  /* 0x0025400001007983 */ /* 0x000f220000100800 */
[----:B--2---:R-:W-:-:S03]  /*480f0*/  @P0 IMAD.MOV.U32 R29, RZ, RZ, R13 ;  /* 0x000000ffff1d0224 */ /* 0x004fc600078e000d */
[----:B------:R-:W2:Y:S04]  /*48100*/  LDL R13, [R1+0x253c] ;  /* 0x00253c00010d7983 */ /* 0x000ea80000100800 */
[----:B------:R0:W3:Y:S02]  /*48110*/  @P0 LDG.E.U8 R27, desc[UR32][R28.64] ;  /* 0x000000201c1b0981 */ /* 0x0000e4000c1e1100 */
[----:B0-----:R-:W-:Y:S02]  /*48120*/  PRMT R28, RZ, 0x7610, R28 ;  /* 0x00007610ff1c7816 */ /* 0x001fe4000000001c */
[----:B------:R-:W-:-:S04]  /*48130*/  PRMT R29, RZ, 0x7610, R29 ;  /* 0x00007610ff1d7816 */ /* 0x000fc8000000001d */
[----:B------:R0:W3:Y:S02]  /*48140*/  @P0 LDG.E.U8 R28, desc[UR32][R30.64] ;  /* 0x000000201e1c0981 */ /* 0x0000e4000c1e1100 */
[----:B0-----:R-:W-:Y:S02]  /*48150*/  @P1 IMAD.MOV.U32 R30, RZ, RZ, R38 ;  /* 0x000000ffff1e1224 */ /* 0x001fe400078e0026 */
[----:B------:R-:W-:Y:S01]  /*48160*/  @P1 IMAD.MOV.U32 R31, RZ, RZ, R46 ;  /* 0x000000ffff1f1224 */ /* 0x000fe200078e002e */
[----:B------:R-:W3:Y:S04]  /*48170*/  LDL R38, [R1+0x2538] ;  /* 0x0025380001267983 */ /* 0x000ee80000100800 */
[----:B------:R0:W3:Y:S02]  /*48180*/  @P1 LDG.E.U8 R29, desc[UR32][R30.64] ;  /* 0x000000201e1d1981 */ /* 0x0000e4000c1e1100 */
[----:B0-----:R-:W-:-:S02]  /*48190*/  @P1 IMAD.MOV.U32 R30, RZ, RZ, R40 ;  /* 0x000000ffff1e1224 */ /* 0x001fc400078e0028 */
[----:B------:R-:W-:-:S05]  /*481a0*/  @P1 IMAD.MOV.U32 R31, RZ, RZ, R42 ;  /* 0x000000ffff1f1224 */ /* 0x000fca00078e002a */
[----:B------:R4:W3:Y:S01]  /*481b0*/  @P1 LDG.E.U8 R33, desc[UR32][R30.64] ;  /* 0x000000201e211981 */ /* 0x0008e2000c1e1100 */
[----:B------:R-:W-:Y:S02]  /*481c0*/  PRMT R35, RZ, 0x7610, R35 ;  /* 0x00007610ff237816 */ /* 0x000fe40000000023 */
[----:B------:R-:W-:Y:S01]  /*481d0*/  PRMT R37, RZ, 0x7610, R37 ;  /* 0x00007610ff257816 */ /* 0x000fe20000000025 */
[----:B----4-:R-:W-:Y:S02]  /*481e0*/  @P1 IMAD.MOV.U32 R30, RZ, RZ, R0 ;  /* 0x000000ffff1e1224 */ /* 0x010fe400078e0000 */
[----:B--2---:R-:W-:-:S05]  /*481f0*/  @P1 IMAD.MOV.U32 R31, RZ, RZ, R13 ;  /* 0x000000ffff1f1224 */ /* 0x004fca00078e000d */
[----:B------:R0:W2:Y:S02]  /*48200*/  @P1 LDG.E.U8 R35, desc[UR32][R30.64] ;  /* 0x000000201e231981 */ /* 0x0000a4000c1e1100 */
[----:B0-----:R-:W-:Y:S02]  /*48210*/  @P1 IMAD.MOV.U32 R31, RZ, RZ, R48 ;  /* 0x000000ffff1f1224 */ /* 0x001fe400078e0030 */
[----:B---3--:R-:W-:Y:S01]  /*48220*/  @P1 IMAD.MOV.U32 R30, RZ, RZ, R38 ;  /* 0x000000ffff1e1224 */ /* 0x008fe200078e0026 */
[----:B------:R0:W-:Y:S04]  /*48230*/  STL [R1+0x4de0], R29 ;  /* 0x004de01d01007387 */ /* 0x0001e80000100800 */
[----:B------:R-:W3:Y:S04]  /*48240*/  LDL R46, [R1+0x252c] ;  /* 0x00252c00012e7983 */ /* 0x000ee80000100800 */
[----:B------:R3:W4:Y:S04]  /*48250*/  @P1 LDG.E.U8 R37, desc[UR32][R30.64] ;  /* 0x000000201e251981 */ /* 0x000728000c1e1100 */
[----:B0-----:R-:W4:Y:S04]  /*48260*/  LDL R29, [R1+0x2530] ;  /* 0x00253000011d7983 */ /* 0x001f280000100800 */
[----:B------:R-:W-:Y:S04]  /*48270*/  STL [R1+0x4de4], R33 ;  /* 0x004de42101007387 */ /* 0x000fe80000100800 */
[----:B------:R-:W4:Y:S04]  /*48280*/  LDL R42, [R1+0x2524] ;  /* 0x00252400012a7983 */ /* 0x000f280000100800 */
[----:B------:R-:W4:Y:S04]  /*48290*/  LDL R40, [R1+0x2528] ;  /* 0x0025280001287983 */ /* 0x000f280000100800 */
[----:B------:R-:W4:Y:S04]  /*482a0*/  LDL R13, [R1+0x251c] ;  /* 0x00251c00010d7983 */ /* 0x000f280000100800 */
[----:B------:R-:W4:Y:S01]  /*482b0*/  LDL R0, [R1+0x2520] ;  /* 0x0025200001007983 */ /* 0x000f220000100800 */
[----:B------:R-:W-:-:S02]  /*482c0*/  PRMT R39, RZ, 0x7610, R39 ;  /* 0x00007610ff277816 */ /* 0x000fc40000000027 */
[----:B------:R-:W-:Y:S01]  /*482d0*/  PRMT R41, RZ, 0x7610, R41 ;  /* 0x00007610ff297816 */ /* 0x000fe20000000029 */
[----:B--2---:R0:W-:Y:S04]  /*482e0*/  STL [R1+0x4de8], R35 ;  /* 0x004de82301007387 */ /* 0x0041e80000100800 */
[----:B------:R-:W2:Y:S04]  /*482f0*/  LDL R38, [R1+0x2514] ;  /* 0x0025140001267983 */ /* 0x000ea80000100800 */
[----:B0-----:R-:W2:Y:S01]  /*48300*/  LDL R35, [R1+0x2518] ;  /* 0x0025180001237983 */ /* 0x001ea20000100800 */
[----:B---3--:R-:W-:-:S03]  /*48310*/  @P1 IMAD.MOV.U32 R31, RZ, RZ, R46 ;  /* 0x000000ffff1f1224 */ /* 0x008fc600078e002e */
[----:B----4-:R-:W-:Y:S04]  /*48320*/  STL [R1+0x4dec], R37 ;  /* 0x004dec2501007387 */ /* 0x010fe80000100800 */
[----:B------:R-:W3:Y:S01]  /*48330*/  LDL R33, [R1+0x250c] ;  /* 0x00250c0001217983 */ /* 0x000ee20000100800 */
[----:B------:R-:W-:-:S03]  /*48340*/  @P1 IMAD.MOV.U32 R30, RZ, RZ, R29 ;  /* 0x000000ffff1e1224 */ /* 0x000fc600078e001d */
[----:B------:R-:W4:Y:S04]  /*48350*/  LDL R29, [R1+0x2510] ;  /* 0x00251000011d7983 */ /* 0x000f280000100800 */
[----:B------:R0:W4:Y:S02]  /*48360*/  @P1 LDG.E.U8 R39, desc[UR32][R30.64] ;  /* 0x000000201e271981 */ /* 0x000124000c1e1100 */
[----:B0-----:R-:W-:Y:S02]  /*48370*/  @P1 IMAD.MOV.U32 R30, RZ, RZ, R40 ;  /* 0x000000ffff1e1224 */ /* 0x001fe400078e0028 */
[----:B------:R-:W-:-:S05]  /*48380*/  @P1 IMAD.MOV.U32 R31, RZ, RZ, R42 ;  /* 0x000000ffff1f1224 */ /* 0x000fca00078e002a */
[----:B------:R0:W4:Y:S01]  /*48390*/  @P1 LDG.E.U8 R41, desc[UR32][R30.64] ;  /* 0x000000201e291981 */ /* 0x000122000c1e1100 */
[----:B------:R-:W-:Y:S02]  /*483a0*/  PRMT R43, RZ, 0x7610, R43 ;  /* 0x00007610ff2b7816 */ /* 0x000fe4000000002b */
[----:B------:R-:W-:Y:S01]  /*483b0*/  PRMT R45, RZ, 0x7610, R45 ;  /* 0x00007610ff2d7816 */ /* 0x000fe2000000002d */
[----:B0-----:R-:W-:Y:S02]  /*483c0*/  @P1 IMAD.MOV.U32 R30, RZ, RZ, R0 ;  /* 0x000000ffff1e1224 */ /* 0x001fe400078e0000 */
[----:B------:R-:W-:-:S05]  /*483d0*/  @P1 IMAD.MOV.U32 R31, RZ, RZ, R13 ;  /* 0x000000ffff1f1224 */ /* 0x000fca00078e000d */
[----:B------:R2:W4:Y:S01]  /*483e0*/  @P1 LDG.E.U8 R43, desc[UR32][R30.64] ;  /* 0x000000201e2b1981 */ /* 0x000522000c1e1100 */
[----:B------:R-:W-:Y:S01]  /*483f0*/  PRMT R47, RZ, 0x7610, R47 ;  /* 0x00007610ff2f7816 */ /* 0x000fe2000000002f */
[----:B--2---:R-:W-:Y:S02]  /*48400*/  @P1 IMAD.MOV.U32 R31, RZ, RZ, R38 ;  /* 0x000000ffff1f1224 */ /* 0x004fe400078e0026 */
[----:B------:R-:W-:-:S05]  /*48410*/  @P1 IMAD.MOV.U32 R30, RZ, RZ, R35 ;  /* 0x000000ffff1e1224 */ /* 0x000fca00078e0023 */
[----:B------:R3:W2:Y:S02]  /*48420*/  @P1 LDG.E.U8 R45, desc[UR32][R30.64] ;  /* 0x000000201e2d1981 */ /* 0x0006a4000c1e1100 */
[----:B---3--:R-:W-:Y:S02]  /*48430*/  @P1 IMAD.MOV.U32 R31, RZ, RZ, R33 ;  /* 0x000000ffff1f1224 */ /* 0x008fe400078e0021 */
[----:B----4-:R-:W-:Y:S01]  /*48440*/  @P1 IMAD.MOV.U32 R30, RZ, RZ, R29 ;  /* 0x000000ffff1e1224 */ /* 0x010fe200078e001d */
[----:B------:R-:W-:Y:S04]  /*48450*/  STL [R1+0x4df0], R39 ;  /* 0x004df02701007387 */ /* 0x000fe80000100800 */
[----:B------:R-:W3:Y:S04]  /*48460*/  @P1 LDG.E.U8 R47, desc[UR32][R30.64] ;  /* 0x000000201e2f1981 */ /* 0x000ee8000c1e1100 */
[----:B------:R-:W-:Y:S04]  /*48470*/  STL [R1+0x4df4], R41 ;  /* 0x004df42901007387 */ /* 0x000fe80000100800 */
[----:B------:R-:W4:Y:S04]  /*48480*/  LDL R0, [R1+0x2508] ;  /* 0x0025080001007983 */ /* 0x000f280000100800 */
[----:B------:R-:W4:Y:S04]  /*48490*/  LDL R13, [R1+0x2504] ;  /* 0x00250400010d7983 */ /* 0x000f280000100800 */
[----:B------:R0:W-:Y:S04]  /*484a0*/  STL [R1+0x4df8], R43 ;  /* 0x004df82b01007387 */ /* 0x0001e80000100800 */
[----:B------:R-:W4:Y:S04]  /*484b0*/  LDL R42, [R1+0x2500] ;  /* 0x00250000012a7983 */ /* 0x000f280000100800 */
[----:B------:R-:W4:Y:S04]  /*484c0*/  LDL R40, [R1+0x24f8] ;  /* 0x0024f80001287983 */ /* 0x000f280000100800 */
[----:B0-----:R-:W4:Y:S04]  /*484d0*/  LDL R43, [R1+0x24fc] ;  /* 0x0024fc00012b7983 */ /* 0x001f280000100800 */
[----:B--2---:R-:W-:Y:S04]  /*484e0*/  STL [R1+0x4dfc], R45 ;  /* 0x004dfc2d01007387 */ /* 0x004fe80000100800 */
[----:B------:R-:W2:Y:S04]  /*484f0*/  LDL R41, [R1+0x24f4] ;  /* 0x0024f40001297983 */ /* 0x000ea80000100800 */
[----:B------:R-:W2:Y:S04]  /*48500*/  LDL R39, [R1+0x24ec] ;  /* 0x0024ec0001277983 */ /* 0x000ea80000100800 */
[----:B------:R-:W2:Y:S04]  /*48510*/  LDL R38, [R1+0x24f0] ;  /* 0x0024f00001267983 */ /* 0x000ea80000100800 */
[----:B------:R-:W2:Y:S04]  /*48520*/  LDL R37, [R1+0x24e4] ;  /* 0x0024e40001257983 */ /* 0x000ea80000100800 */
[----:B------:R-:W2:Y:S04]  /*48530*/  LDL R35, [R1+0x24e8] ;  /* 0x0024e80001237983 */ /* 0x000ea80000100800 */
[----:B---3--:R-:W-:Y:S04]  /*48540*/  STL [R1+0x4e00], R47 ;  /* 0x004e002f01007387 */ /* 0x008fe80000100800 */
[----:B------:R-:W3:Y:S04]  /*48550*/  LDL R33, [R1+0x24dc] ;  /* 0x0024dc0001217983 */ /* 0x000ee80000100800 */
[----:B------:R-:W3:Y:S01]  /*48560*/  LDL R29, [R1+0x24d4] ;  /* 0x0024d400011d7983 */ /* 0x000ee20000100800 */
[----:B----4-:R-:W-:-:S03]  /*48570*/  @P1 IMAD.MOV.U32 R30, RZ, RZ, R0 ;  /* 0x000000ffff1e1224 */ /* 0x010fc600078e0000 */
[----:B------:R-:W4:Y:S01]  /*48580*/  LDL R0, [R1+0x24e0] ;  /* 0x0024e00001007983 */ /* 0x000f220000100800 */
[----:B------:R-:W-:-:S03]  /*48590*/  @P1 IMAD.MOV.U32 R31, RZ, RZ, R13 ;  /* 0x000000ffff1f1224 */ /* 0x000fc600078e000d */
[----:B------:R-:W3:Y:S01]  /*485a0*/  LDL R13, [R1+0x24d8] ;  /* 0x0024d800010d7983 */ /* 0x000ee20000100800 */
[----:B------:R-:W-:Y:S02]  /*485b0*/  PRMT R49, RZ, 0x7610, R49 ;  /* 0x00007610ff317816 */ /* 0x000fe40000000031 */
[----:B------:R-:W-:-:S04]  /*485c0*/  PRMT R51, RZ, 0x7610, R51 ;  /* 0x00007610ff337816 */ /* 0x000fc80000000033 */
[----:B------:R0:W3:Y:S01]  /*485d0*/  @P1 LDG.E.U8 R49, desc[UR32][R30.64] ;  /* 0x000000201e311981 */ /* 0x0000e2000c1e1100 */
[----:B------:R-:W-:Y:S01]  /*485e0*/  PRMT R53, RZ, 0x7610, R53 ;  /* 0x00007610ff357816 */ /* 0x000fe20000000035 */
[----:B0-----:R-:W-:Y:S02]  /*485f0*/  @P1 IMAD.MOV.U32 R30, RZ, RZ, R42 ;  /* 0x000000ffff1e1224 */ /* 0x001fe400078e002a */
[----:B------:R-:W-:-:S05]  /*48600*/  @P1 IMAD.MOV.U32 R31, RZ, RZ, R43 ;  /* 0x000000ffff1f1224 */ /* 0x000fca00078e002b */
[----:B------:R0:W3:Y:S01]  /*48610*/  @P1 LDG.E.U8 R51, desc[UR32][R30.64] ;  /* 0x000000201e331981 */ /* 0x0000e2000c1e1100 */
[----:B------:R-:W-:Y:S01]  /*48620*/  PRMT R55, RZ, 0x7610, R55 ;  /* 0x00007610ff377816 */ /* 0x000fe20000000037 */
[----:B0-----:R-:W-:Y:S01]  /*48630*/  @P1 IMAD.MOV.U32 R30, RZ, RZ, R40 ;  /* 0x000000ffff1e1224 */ /* 0x001fe200078e0028 */
[----:B------:R-:W-:Y:S02]  /*48640*/  PRMT R57, RZ, 0x7610, R57 ;  /* 0x00007610ff397816 */ /* 0x000fe40000000039 */
[----:B------:R-:W-:Y:S02]  /*48650*/  PRMT R59, RZ, 0x7610, R59 ;  /* 0x00007610ff3b7816 */ /* 0x000fe4000000003b */
[----:B------:R-:W-:Y:S01]  /*48660*/  PRMT R61, RZ, 0x7610, R61 ;  /* 0x00007610ff3d7816 */ /* 0x000fe2000000003d */
[----:B--2---:R-:W-:-:S05]  /*48670*/  @P1 IMAD.MOV.U32 R31, RZ, RZ, R41 ;  /* 0x000000ffff1f1224 */ /* 0x004fca00078e0029 */
[----:B------:R0:W2:Y:S02]  /*48680*/  @P1 LDG.E.U8 R53, desc[UR32][R30.64] ;  /* 0x000000201e351981 */ /* 0x0000a4000c1e1100 */
[----:B0-----:R-:W-:Y:S02]  /*48690*/  @P1 IMAD.MOV.U32 R30, RZ, RZ, R38 ;  /* 0x000000ffff1e1224 */ /* 0x001fe400078e0026 */
[----:B------:R-:W-:-:S05]  /*486a0*/  @P1 IMAD.MOV.U32 R31, RZ, RZ, R39 ;  /* 0x000000ffff1f1224 */ /* 0x000fca00078e0027 */
[----:B------:R0:W2:Y:S02]  /*486b0*/  @P1 LDG.E.U8 R55, desc[UR32][R30.64] ;  /* 0x000000201e371981 */ /* 0x0000a4000c1e1100 */
[----:B0-----:R-:W-:Y:S02]  /*486c0*/  @P1 IMAD.MOV.U32 R30, RZ, RZ, R35 ;  /* 0x000000ffff1e1224 */ /* 0x001fe400078e0023 */
[----:B------:R-:W-:-:S05]  /*486d0*/  @P1 IMAD.MOV.U32 R31, RZ, RZ, R37 ;  /* 0x000000ffff1f1224 */ /* 0x000fca00078e0025 */
[----:B------:R4:W2:Y:S02]  /*486e0*/  @P1 LDG.E.U8 R57, desc[UR32][R30.64] ;  /* 0x000000201e391981 */ /* 0x0008a4000c1e1100 */
[----:B----4-:R-:W-:Y:S02]  /*486f0*/  @P1 IMAD.MOV.U32 R30, RZ, RZ, R0 ;  /* 0x000000ffff1e1224 */ /* 0x010fe400078e0000 */
[----:B---3--:R-:W-:-:S05]  /*48700*/  @P1 IMAD.MOV.U32 R31, RZ, RZ, R33 ;  /* 0x000000ffff1f1224 */ /* 0x008fca00078e0021 */
[----:B------:R0:W3:Y:S02]  /*48710*/  @P1 LDG.E.U8 R59, desc[UR32][R30.64] ;  /* 0x000000201e3b1981 */ /* 0x0000e4000c1e1100 */
[----:B0-----:R-:W-:Y:S02]  /*48720*/  @P1 IMAD.MOV.U32 R30, RZ, RZ, R13 ;  /* 0x000000ffff1e1224 */ /* 0x001fe400078e000d */
[----:B------:R-:W-:-:S05]  /*48730*/  @P1 IMAD.MOV.U32 R31, RZ, RZ, R29 ;  /* 0x000000ffff1f1224 */ /* 0x000fca00078e001d */
[----:B------:R-:W4:Y:S01]  /*48740*/  @P1 LDG.E.U8 R61, desc[UR32][R30.64] ;  /* 0x000000201e3d1981 */ /* 0x000f22000c1e1100 */
[----:B------:R-:W0:Y:S03]  /*48750*/  S2R R0, SR_TID.X ;  /* 0x0000000000007919 */ /* 0x000e260000002100 */
[----:B------:R-:W-:Y:S04]  /*48760*/  STL [R1+0x4e04], R49 ;  /* 0x004e043101007387 */ /* 0x000fe80000100800 */
[----:B------:R-:W-:Y:S01]  /*48770*/  STL [R1+0x4e08], R51 ;  /* 0x004e083301007387 */ /* 0x000fe20000100800 */
[----:B------:R-:W-:Y:S01]  /*48780*/  BAR.SYNC.DEFER_BLOCKING 0x0 ;  /* 0x0000000000007b1d */ /* 0x000fe20000010000 */
[----:B0-----:R-:W-:-:S04]  /*48790*/  LOP3.LUT R60, R0, 0x1f, RZ, 0xc0, !PT ;  /* 0x0000001f003c7812 */ /* 0x001fc800078ec0ff */
[----:B------:R-:W-:-:S04]  /*487a0*/  LOP3.LUT R13, R60, 0x20, RZ, 0xfc, !PT ;  /* 0x000000203c0d7812 */ /* 0x000fc800078efcff */
[CC--:B------:R-:W-:Y:S02]  /*487b0*/  ISETP.GE.AND P2, PT, R13.reuse, R2.reuse, PT ;  /* 0x000000020d00720c */ /* 0x0c0fe40003f46270 */
[----:B------:R-:W-:Y:S01]  /*487c0*/  ISETP.GE.AND P1, PT, R13, R2, PT ;  /* 0x000000020d00720c */ /* 0x000fe20003f26270 */
[----:B--2---:R-:W-:Y:S04]  /*487d0*/  STL [R1+0x4e0c], R53 ;  /* 0x004e0c3501007387 */ /* 0x004fe80000100800 */
[----:B------:R-:W-:Y:S04]  /*487e0*/  STL [R1+0x4e10], R55 ;  /* 0x004e103701007387 */ /* 0x000fe80000100800 */
[----:B------:R-:W-:Y:S04]  /*487f0*/  STL [R1+0x4e14], R57 ;  /* 0x004e143901007387 */ /* 0x000fe80000100800 */
[----:B---3--:R-:W-:Y:S04]  /*48800*/  STL [R1+0x4e18], R59 ;  /* 0x004e183b01007387 */ /* 0x008fe80000100800 */
[----:B----4-:R-:W-:Y:S04]  /*48810*/  STL [R1+0x4e24], R61 ;  /* 0x004e243d01007387 */ /* 0x010fe80000100800 */
[----:B------:R-:W-:Y:S04]  /*48820*/  STL [R1+0x4e20], R30 ;  /* 0x004e201e01007387 */ /* 0x000fe80000100800 */
[----:B------:R0:W-:Y:S04]  /*48830*/  STL [R1+0x4e1c], R31 ;  /* 0x004e1c1f01007387 */ /* 0x0001e80000100800 */
[----:B0-----:R-:W2:Y:S04]  /*48840*/  LDL.LU R31, [R1+0x1fc4] ;  /* 0x001fc400011f7983 */ /* 0x001ea80000300800 */
[----:B------:R-:W3:Y:S04]  /*48850*/  LDL.LU R30, [R1+0x1fc0] ;  /* 0x001fc000011e7983 */ /* 0x000ee80000300800 */
        /* <DEDUP_REMOVED lines=27> */
[----:B------:R-:W4:Y:S01]  /*48a10*/  LDL.LU R60, [R1+0x1e90] ;  /* 0x001e9000013c7983 */ /* 0x000f220000300800 */
[----:B------:R-:W-:-:S04]  /*48a20*/  LOP3.LUT R0, R0, 0x1f, RZ, 0xc0, !PT ;  /* 0x0000001f00007812 */ /* 0x000fc800078ec0ff */
[----:B------:R-:W-:Y:S02]  /*48a30*/  ISETP.GE.AND P0, PT, R0, R2, PT ;  /* 0x000000020000720c */ /* 0x000fe40003f06270 */
[----:B------:R-:W4:Y:S04]  /*48a40*/  LDL.LU R2, [R1+0x1e8c] ;  /* 0x001e8c0001027983 */ /* 0x000f280000300800 */
[----:B--2---:R0:W-:Y:S04]  /*48a50*/  STS.U8 [R0+UR4], R31 ;  /* 0x0000001f00007988 */ /* 0x0041e80008000004 */
[----:B---3--:R1:W-:Y:S04]  /*48a60*/  STS.U8 [R0+UR4+0x20], R30 ;  /* 0x0000201e00007988 */ /* 0x0083e80008000004 */
[----:B----4-:R2:W-:Y:S04]  /*48a70*/  STS.U8 [R0+UR4+0x40], R61 ;  /* 0x0000403d00007988 */ /* 0x0105e80008000004 */
[----:B------:R3:W-:Y:S04]  /*48a80*/  STS.U8 [R0+UR4+0x60], R59 ;  /* 0x0000603b00007988 */ /* 0x0007e80008000004 */
[----:B------:R4:W-:Y:S04]  /*48a90*/  STS.U8 [R0+UR4+0x80], R57 ;  /* 0x0000803900007988 */ /* 0x0009e80008000004 */
[----:B------:R4:W-:Y:S04]  /*48aa0*/  STS.U8 [R0+UR4+0xa0], R55 ;  /* 0x0000a03700007988 */ /* 0x0009e80008000004 */
[----:B0-----:R-:W4:Y:S04]  /*48ab0*/  LDL.LU R31, [R1+0x1e88] ;  /* 0x001e8800011f7983 */ /* 0x001f280000300800 */
[----:B-1----:R-:W4:Y:S04]  /*48ac0*/  LDL.LU R30, [R1+0x1dc4] ;  /* 0x001dc400011e7983 */ /* 0x002f280000300800 */
[----:B--2---:R-:W2:Y:S04]  /*48ad0*/  LDL.LU R61, [R1+0x1dc0] ;  /* 0x001dc000013d7983 */ /* 0x004ea80000300800 */
[----:B---3--:R-:W3:Y:S04]  /*48ae0*/  LDL.LU R59, [R1+0x1dbc] ;  /* 0x001dbc00013b7983 */ /* 0x008ee80000300800 */
[----:B----4-:R-:W4:Y:S04]  /*48af0*/  LDL.LU R57, [R1+0x1db8] ;  /* 0x001db80001397983 */ /* 0x010f280000300800 */
[----:B------:R0:W-:Y:S04]  /*48b00*/  STS.U8 [R0+UR4+0xc0], R53 ;  /* 0x0000c03500007988 */ /* 0x0001e80008000004 */
[----:B------:R-:W4:Y:S04]  /*48b10*/  LDL.LU R55, [R1+0x1db4] ;  /* 0x001db40001377983 */ /* 0x000f280000300800 */
[----:B------:R1:W-:Y:S04]  /*48b20*/  STS.U8 [R0+UR4+0xe0], R51 ;  /* 0x0000e03300007988 */ /* 0x0003e80008000004 */
[----:B------:R1:W-:Y:S04]  /*48b30*/  STS.U8 [R0+UR4+0x100], R49 ;  /* 0x0001003100007988 */ /* 0x0003e80008000004 */
[----:B------:R1:W-:Y:S04]  /*48b40*/  STS.U8 [R0+UR4+0x120], R47 ;  /* 0x0001202f00007988 */ /* 0x0003e80008000004 */
[----:B------:R1:W-:Y:S04]  /*48b50*/  STS.U8 [R0+UR4+0x140], R45 ;  /* 0x0001402d00007988 */ /* 0x0003e80008000004 */
[----:B------:R1:W-:Y:S04]  /*48b60*/  STS.U8 [R0+UR4+0x160], R43 ;  /* 0x0001602b00007988 */ /* 0x0003e80008000004 */
[----:B0-----:R-:W4:Y:S04]  /*48b70*/  LDL.LU R53, [R1+0x1db0] ;  /* 0x001db00001357983 */ /* 0x001f280000300800 */
[----:B-1----:R-:W4:Y:S04]  /*48b80*/  LDL.LU R51, [R1+0x1dac] ;  /* 0x001dac0001337983 */ /* 0x002f280000300800 */
[----:B------:R-:W4:Y:S04]  /*48b90*/  LDL.LU R49, [R1+0x1da8] ;  /* 0x001da80001317983 */ /* 0x000f280000300800 */
[----:B------:R-:W4:Y:S04]  /*48ba0*/  LDL.LU R47, [R1+0x1da4] ;  /* 0x001da400012f7983 */ /* 0x000f280000300800 */
[----:B------:R-:W4:Y:S04]  /*48bb0*/  LDL.LU R45, [R1+0x1d20] ;  /* 0x001d2000012d7983 */ /* 0x000f280000300800 */
        /* <DEDUP_REMOVED lines=36> */
[----:B------:R-:W4:Y:S04]  /*48e00*/  LDL.LU R60, [R1+0x1028] ;  /* 0x00102800013c7983 */ /* 0x000f280000300800 */
[----:B------:R0:W-:Y:S04]  /*48e10*/  STS.U8 [R0+UR4+0x9e0], R2 ;  /* 0x0009e00200007988 */ /* 0x0001e80008000004 */
[----:B0-----:R-:W4:Y:S04]  /*48e20*/  LDL.LU R2, [R1+0x1024] ;  /* 0x0010240001027983 */ /* 0x001f280000300800 */
[----:B------:R0:W-:Y:S04]  /*48e30*/  STS.U8 [R0+UR4+0x9c0], R31 ;  /* 0x0009c01f00007988 */ /* 0x0001e80008000004 */
[----:B------:R1:W-:Y:S04]  /*48e40*/  STS.U8 [R0+UR4+0x1040], R30 ;  /* 0x0010401e00007988 */ /* 0x0003e80008000004 */
[----:B--2---:R2:W-:Y:S04]  /*48e50*/  STS.U8 [R0+UR4+0x1060], R61 ;  /* 0x0010603d00007988 */ /* 0x0045e80008000004 */
[----:B---3--:R3:W-:Y:S04]  /*48e60*/  STS.U8 [R0+UR4+0x1000], R59 ;  /* 0x0010003b00007988 */ /* 0x0087e80008000004 */
[----:B----4-:R4:W-:Y:S04]  /*48e70*/  STS.U8 [R0+UR4+0x1020], R57 ;  /* 0x0010203900007988 */ /* 0x0109e80008000004 */
        /* <DEDUP_REMOVED lines=303> */
[----:B------:R-:W-:Y:S04]  /*4a170*/  STS.U8 [R0+UR4+0x5940], R2 ;  /* 0x0059400200007988 */ /* 0x000fe80008000004 */
[----:B------:R-:W-:Y:S04]  /*4a180*/  STS.U8 [R0+UR4+0x5920], R31 ;  /* 0x0059201f00007988 */ /* 0x000fe80008000004 */
[----:B------:R-:W-:Y:S04]  /*4a190*/  STS.U8 [R0+UR4+0x5900], R30 ;  /* 0x0059001e00007988 */ /* 0x000fe80008000004 */
[----:B--2---:R-:W-:Y:S04]  /*4a1a0*/  STS.U8 [R0+UR4+0x59e0], R61 ;  /* 0x0059e03d00007988 */ /* 0x004fe80008000004 */
[----:B---3--:R-:W-:Y:S04]  /*4a1b0*/  STS.U8 [R0+UR4+0x59c0], R59 ;  /* 0x0059c03b00007988 */ /* 0x008fe80008000004 */
[----:B----4-:R-:W-:Y:S04]  /*4a1c0*/  STS.U8 [R0+UR4+0x59a0], R57 ;  /* 0x0059a03900007988 */ /* 0x010fe80008000004 */
[----:B------:R-:W-:Y:S04]  /*4a1d0*/  STS.U8 [R0+UR4+0x5980], R55 ;  /* 0x0059803700007988 */ /* 0x000fe80008000004 */
        /* <DEDUP_REMOVED lines=16> */
[----:B------:R0:W-:Y:S04]  /*4a2e0*/  STS.U8 [R0+UR4+0x6820], R46 ;  /* 0x0068202e00007988 */ /* 0x0001e80008000004 */
[----:B------:R1:W-:Y:S04]  /*4a2f0*/  STS.U8 [R0+UR4+0x6800], R48 ;  /* 0x0068003000007988 */ /* 0x0003e80008000004 */
[----:B0-----:R-:W2:Y:S04]  /*4a300*/  LDL.LU R46, [R1+0x1f8] ;  /* 0x0001f800012e7983 */ /* 0x001ea80000300800 */
[----:B------:R0:W-:Y:S04]  /*4a310*/  STS.U8 [R0+UR4+0x6860], R50 ;  /* 0x0068603200007988 */ /* 0x0001e80008000004 */
[----:B-1----:R-:W3:Y:S04]  /*4a320*/  LDL.LU R48, [R1+0x1f4] ;  /* 0x0001f40001307983 */ /* 0x002ee80000300800 */
[----:B------:R1:W-:Y:S04]  /*4a330*/  STS.U8 [R0+UR4+0x6840], R52 ;  /* 0x0068403400007988 */ /* 0x0003e80008000004 */
[----:B------:R4:W-:Y:S04]  /*4a340*/  STS.U8 [R0+UR4+0x68a0], R54 ;  /* 0x0068a03600007988 */ /* 0x0009e80008000004 */
[----:B------:R4:W-:Y:S04]  /*4a350*/  STS.U8 [R0+UR4+0x6880], R56 ;  /* 0x0068803800007988 */ /* 0x0009e80008000004 */
[----:B------:R4:W-:Y:S04]  /*4a360*/  STS.U8 [R0+UR4+0x68e0], R58 ;  /* 0x0068e03a00007988 */ /* 0x0009e80008000004 */
[----:B------:R4:W-:Y:S04]  /*4a370*/  STS.U8 [R0+UR4+0x68c0], R60 ;  /* 0x0068c03c00007988 */ /* 0x0009e80008000004 */
[----:B0-----:R-:W3:Y:S04]  /*4a380*/  LDL.LU R50, [R1+0x1f0] ;  /* 0x0001f00001327983 */ /* 0x001ee80000300800 */
[----:B-1----:R-:W3:Y:S04]  /*4a390*/  LDL.LU R52, [R1+0x1ec] ;  /* 0x0001ec0001347983 */ /* 0x002ee80000300800 */
[----:B----4-:R-:W4:Y:S04]  /*4a3a0*/  LDL.LU R54, [R1+0x1e8] ;  /* 0x0001e80001367983 */ /* 0x010f280000300800 */
        /* <DEDUP_REMOVED lines=25> */
[----:B------:R-:W4:Y:S04]  /*4a540*/  LDL.LU R42, [R1] ;  /* 0x00000000012a7983 */ /* 0x000f280000300800 */
[----:B--2---:R0:W-:Y:S04]  /*4a550*/  STS.U8 [R0+UR4+0x6920], R46 ;  /* 0x0069202e00007988 */ /* 0x0041e80008000004 */
[----:B---3--:R1:W-:Y:S04]  /*4a560*/  STS.U8 [R0+UR4+0x6900], R48 ;  /* 0x0069003000007988 */ /* 0x0083e80008000004 */
[----:B0-----:R-:W2:Y:S04]  /*4a570*/  LDL.LU R46, [R1+0x4e80] ;  /* 0x004e8000012e7983 */ /* 0x001ea80000300800 */
[----:B-1----:R-:W3:Y:S04]  /*4a580*/  LDL.LU R48, [R1+0x4e7c] ;  /* 0x004e7c0001307983 */ /* 0x002ee80000300800 */
[----:B------:R0:W-:Y:S04]  /*4a590*/  STS.U8 [R0+UR4+0x6960], R50 ;  /* 0x0069603200007988 */ /* 0x0001e80008000004 */
[----:B------:R1:W-:Y:S04]  /*4a5a0*/  STS.U8 [R0+UR4+0x6940], R52 ;  /* 0x0069403400007988 */ /* 0x0003e80008000004 */
[----:B----4-:R4:W-:Y:S04]  /*4a5b0*/  STS.U8 [R0+UR4+0x69a0], R54 ;  /* 0x0069a03600007988 */ /* 0x0109e80008000004 */
[----:B------:R4:W-:Y:S04]  /*4a5c0*/  STS.U8 [R0+UR4+0x6980], R56 ;  /* 0x0069803800007988 */ /* 0x0009e80008000004 */
[----:B------:R4:W-:Y:S04]  /*4a5d0*/  STS.U8 [R0+UR4+0x69e0], R58 ;  /* 0x0069e03a00007988 */ /* 0x0009e80008000004 */
[----:B------:R4:W-:Y:S04]  /*4a5e0*/  STS.U8 [R0+UR4+0x69c0], R60 ;  /* 0x0069c03c00007988 */ /* 0x0009e80008000004 */
[----:B0-----:R-:W2:Y:S04]  /*4a5f0*/  LDL.LU R50, [R1+0x4e78] ;  /* 0x004e780001327983 */ /* 0x001ea80000300800 */
[----:B-1----:R-:W3:Y:S04]  /*4a600*/  LDL.LU R52, [R1+0x4e74] ;  /* 0x004e740001347983 */ /* 0x002ee80000300800 */
[----:B----4-:R-:W4:Y:S04]  /*4a610*/  LDL.LU R54, [R1+0x4e70] ;  /* 0x004e700001367983 */ /* 0x010f280000300800 */
[----:B------:R-:W2:Y:S04]  /*4a620*/  LDL.LU R56, [R1+0x4e6c] ;  /* 0x004e6c0001387983 */ /* 0x000ea80000300800 */
[----:B------:R-:W3:Y:S04]  /*4a630*/  LDL.LU R58, [R1+0x4e68] ;  /* 0x004e6800013a7983 */ /* 0x000ee80000300800 */
[----:B------:R-:W4:Y:S04]  /*4a640*/  LDL.LU R60, [R1+0x4e64] ;  /* 0x004e6400013c7983 */ /* 0x000f280000300800 */
[----:B------:R0:W-:Y:S04]  /*4a650*/  STS.U8 [R0+UR4+0x7040], R2 ;  /* 0x0070400200007988 */ /* 0x0001e80008000004 */
[----:B------:R1:W-:Y:S04]  /*4a660*/  STS.U8 [R0+UR4+0x7060], R31 ;  /* 0x0070601f00007988 */ /* 0x0003e80008000004 */
[----:B------:R1:W-:Y:S04]  /*4a670*/  STS.U8 [R0+UR4+0x7000], R30 ;  /* 0x0070001e00007988 */ /* 0x0003e80008000004 */
[----:B------:R1:W-:Y:S04]  /*4a680*/  STS.U8 [R0+UR4+0x7020], R61 ;  /* 0x0070203d00007988 */ /* 0x0003e80008000004 */
[----:B------:R1:W-:Y:S04]  /*4a690*/  STS.U8 [R0+UR4+0x70c0], R59 ;  /* 0x0070c03b00007988 */ /* 0x0003e80008000004 */
[----:B------:R1:W-:Y:S04]  /*4a6a0*/  STS.U8 [R0+UR4+0x70e0], R57 ;  /* 0x0070e03900007988 */ /* 0x0003e80008000004 */
[----:B0-----:R-:W2:Y:S04]  /*4a6b0*/  LDL.LU R2, [R1+0x1f84] ;  /* 0x001f840001027983 */ /* 0x001ea80000300800 */
[----:B-1----:R-:W2:Y:S04]  /*4a6c0*/  LDL.LU R31, [R1+0x1f80] ;  /* 0x001f8000011f7983 */ /* 0x002ea80000300800 */
[----:B------:R-:W2:Y:S04]  /*4a6d0*/  LDL.LU R30, [R1+0x1f7c] ;  /* 0x001f7c00011e7983 */ /* 0x000ea80000300800 */
[----:B------:R-:W2:Y:S04]  /*4a6e0*/  LDL.LU R61, [R1+0x1f78] ;  /* 0x001f7800013d7983 */ /* 0x000ea80000300800 */
[----:B------:R-:W2:Y:S04]  /*4a6f0*/  LDL.LU R59, [R1+0x1f74] ;  /* 0x001f7400013b7983 */ /* 0x000ea80000300800 */
[----:B------:R0:W-:Y:S04]  /*4a700*/  STS.U8 [R0+UR4+0x7080], R55 ;  /* 0x0070803700007988 */ /* 0x0001e80008000004 */
[----:B------:R-:W2:Y:S04]  /*4a710*/  LDL.LU R57, [R1+0x1f70] ;  /* 0x001f700001397983 */ /* 0x000ea80000300800 */
        /* <DEDUP_REMOVED lines=33> */
[----:B----4-:R-:W-:Y:S04]  /*4a930*/  STS.U8 [R0+UR4+0x7880], R60 ;  /* 0x0078803c00007988 */ /* 0x010fe80008000004 */
[----:B------:R0:W-:Y:S02]  /*4a940*/  STL [R1+0x4e28], R60 ;  /* 0x004e283c01007387 */ /* 0x0001e40000100800 */
[----:B0-----:R-:W0:Y:S02]  /*4a950*/  S2R R60, SR_TID.X ;  /* 0x00000000003c7919 */ /* 0x001e240000002100 */
[----:B---3--:R-:W-:Y:S04]  /*4a960*/  STS.U8 [R0+UR4+0x7960], R58 ;  /* 0x0079603a00007988 */ /* 0x008fe80008000004 */
[----:B------:R-:W-:Y:S04]  /*4a970*/  STL [R1+0x4e2c], R58 ;  /* 0x004e2c3a01007387 */ /* 0x000fe80000100800 */
[----:B--2---:R-:W-:Y:S04]  /*4a980*/  STS.U8 [R0+UR4+0x7940], R56 ;  /* 0x0079403800007988 */ /* 0x004fe80008000004 */
[----:B------:R-:W-:Y:S04]  /*4a990*/  STL [R1+0x4e30], R56 ;  /* 0x004e303801007387 */ /* 0x000fe80000100800 */
[----:B------:R-:W-:Y:S04]  /*4a9a0*/  STS.U8 [R0+UR4+0x7920], R54 ;  /* 0x0079203600007988 */ /* 0x000fe80008000004 */
        /* <DEDUP_REMOVED lines=10> */
[----:B------:R1:W-:Y:S04]  /*4aa50*/  STL [R1+0x4e48], R44 ;  /* 0x004e482c01007387 */ /* 0x0003e80000100800 */
[----:B-1----:R-:W2:Y:S04]  /*4aa60*/  LDL.LU R44, [R1+0x1e68] ;  /* 0x001e6800012c7983 */ /* 0x002ea80000300800 */
[----:B------:R-:W3:Y:S04]  /*4aa70*/  LDL.LU R46, [R1+0x1e64] ;  /* 0x001e6400012e7983 */ /* 0x000ee80000300800 */
[----:B------:R-:W4:Y:S04]  /*4aa80*/  LDL.LU R48, [R1+0x1e60] ;  /* 0x001e600001307983 */ /* 0x000f280000300800 */
[----:B------:R-:W4:Y:S04]  /*4aa90*/  LDL.LU R50, [R1+0x1e5c] ;  /* 0x001e5c0001327983 */ /* 0x000f280000300800 */
[----:B------:R-:W4:Y:S04]  /*4aaa0*/  LDL.LU R52, [R1+0x1e58] ;  /* 0x001e580001347983 */ /* 0x000f280000300800 */
[----:B------:R-:W4:Y:S01]  /*4aab0*/  LDL.LU R56, [R1+0x1e54] ;  /* 0x001e540001387983 */ /* 0x000f220000300800 */
[----:B0-----:R-:W-:-:S03]  /*4aac0*/  LOP3.LUT R60, R60, 0x1f, RZ, 0xc0, !PT ;  /* 0x0000001f3c3c7812 */ /* 0x001fc600078ec0ff */
[----:B------:R-:W4:Y:S01]  /*4aad0*/  LDL.LU R58, [R1+0x1e50] ;  /* 0x001e5000013a7983 */ /* 0x000f220000300800 */
[----:B------:R-:W-:-:S03]  /*4aae0*/  LOP3.LUT R54, R60, 0x8, RZ, 0x3c, !PT ;  /* 0x000000083c367812 */ /* 0x000fc600078e3cff */
[----:B------:R-:W4:Y:S04]  /*4aaf0*/  LDL.LU R60, [R1+0x1e4c] ;  /* 0x001e4c00013c7983 */ /* 0x000f280000300800 */
[----:B------:R0:W-:Y:S04]  /*4ab00*/  STS.U8 [R54+UR4+0x200], R2 ;  /* 0x0002000236007988 */ /* 0x0001e80008000004 */
        /* <DEDUP_REMOVED lines=45> */
[----:B--2---:R0:W-:Y:S04]  /*4ade0*/  STS.U8 [R54+UR4+0xac0], R44 ;  /* 0x000ac02c36007988 */ /* 0x0041e80008000004 */
        /* <DEDUP_REMOVED lines=14> */
[----:B0-----:R-:W4:Y:S04]  /*4aed0*/  LDL.LU R58, [R1+0xfe8] ;  /* 0x000fe800013a7983 */ /* 0x001f280000300800 */
[----:B-1----:R-:W4:Y:S04]  /*4aee0*/  LDL.LU R60, [R1+0xfe4] ;  /* 0x000fe400013c7983 */ /* 0x002f280000300800 */
[----:B------:R0:W-:Y:S04]  /*4aef0*/  STS.U8 [R54+UR4+0x1240], R31 ;  /* 0x0012401f36007988 */ /* 0x0001e80008000004 */
[----:B------:R1:W-:Y:S04]  /*4af00*/  STS.U8 [R54+UR4+0x1260], R30 ;  /* 0x0012601e36007988 */ /* 0x0003e80008000004 */
[----:B------:R1:W-:Y:S04]  /*4af10*/  STS.U8 [R54+UR4+0x1200], R61 ;  /* 0x0012003d36007988 */ /* 0x0003e80008000004 */
[----:B------:R1:W-:Y:S04]  /*4af20*/  STS.U8 [R54+UR4+0x1220], R59 ;  /* 0x0012203b36007988 */ /* 0x0003e80008000004 */
[----:B------:R-:W4:Y:S04]  /*4af30*/  LDL.LU R2, [R1+0xfe0] ;  /* 0x000fe00001027983 */ /* 0x000f280000300800 */
[----:B0-----:R-:W4:Y:S04]  /*4af40*/  LDL.LU R31, [R1+0xb9c] ;  /* 0x000b9c00011f7983 */ /* 0x001f280000300800 */
[----:B------:R0:W-:Y:S04]  /*4af50*/  STS.U8 [R54+UR4+0x12c0], R57 ;  /* 0x0012c03936007988 */ /* 0x0001e80008000004 */
[----:B-1----:R-:W4:Y:S04]  /*4af60*/  LDL.LU R30, [R1+0xad8] ;  /* 0x000ad800011e7983 */ /* 0x002f280000300800 */
[----:B------:R-:W4:Y:S04]  /*4af70*/  LDL.LU R61, [R1+0xad4] ;  /* 0x000ad400013d7983 */ /* 0x000f280000300800 */
[----:B------:R-:W4:Y:S04]  /*4af80*/  LDL.LU R59, [R1+0xad0] ;  /* 0x000ad000013b7983 */ /* 0x000f280000300800 */
[----:B------:R1:W-:Y:S04]  /*4af90*/  STS.U8 [R54+UR4+0x12e0], R55 ;  /* 0x0012e03736007988 */ /* 0x0003e80008000004 */
[----:B------:R1:W-:Y:S04]  /*4afa0*/  STS.U8 [R54+UR4+0x1280], R53 ;  /* 0x0012803536007988 */ /* 0x0003e80008000004 */
[----:B------:R1:W-:Y:S04]  /*4afb0*/  STS.U8 [R54+UR4+0x12a0], R51 ;  /* 0x0012a03336007988 */ /* 0x0003e80008000004 */
[----:B0-----:R-:W4:Y:S04]  /*4afc0*/  LDL.LU R57, [R1+0xacc] ;  /* 0x000acc0001397983 */ /* 0x001f280000300800 */
[----:B------:R0:W-:Y:S04]  /*4afd0*/  STS.U8 [R54+UR4+0x1340], R49 ;  /* 0x0013403136007988 */ /* 0x0001e80008000004 */
[----:B------:R0:W-:Y:S04]  /*4afe0*/  STS.U8 [R54+UR4+0x1360], R47 ;  /* 0x0013602f36007988 */ /* 0x0001e80008000004 */
[----:B-1----:R-:W4:Y:S04]  /*4aff0*/  LDL.LU R55, [R1+0xac8] ;  /* 0x000ac80001377983 */ /* 0x002f280000300800 */
[----:B------:R-:W4:Y:S04]  /*4b000*/  LDL.LU R53, [R1+0xac4] ;  /* 0x000ac40001357983 */ /* 0x000f280000300800 */
[----:B------:R-:W4:Y:S04]  /*4b010*/  LDL.LU R51, [R1+0xac0] ;  /* 0x000ac00001337983 */ /* 0x000f280000300800 */
[----:B------:R1:W-:Y:S04]  /*4b020*/  STS.U8 [R54+UR4+0x1300], R45 ;  /* 0x0013002d36007988 */ /* 0x0003e80008000004 */
[----:B------:R1:W-:Y:S04]  /*4b030*/  STS.U8 [R54+UR4+0x1320], R43 ;  /* 0x0013202b36007988 */ /* 0x0003e80008000004 */
[----:B0-----:R-:W4:Y:S04]  /*4b040*/  LDL.LU R49, [R1+0xabc] ;  /* 0x000abc0001317983 */ /* 0x001f280000300800 */
[----:B------:R-:W4:Y:S04]  /*4b050*/  LDL.LU R47, [R1+0xab8] ;  /* 0x000ab800012f7983 */ /* 0x000f280000300800 */
[----:B------:R0:W-:Y:S04]  /*4b060*/  STS.U8 [R54+UR4+0x13c0], R41 ;  /* 0x0013c02936007988 */ /* 0x0001e80008000004 */
[----:B------:R0:W-:Y:S04]  /*4b070*/  STS.U8 [R54+UR4+0x13e0], R39 ;  /* 0x0013e02736007988 */ /* 0x0001e80008000004 */
[----:B------:R0:W-:Y:S04]  /*4b080*/  STS.U8 [R54+UR4+0x1380], R37 ;  /* 0x0013802536007988 */ /* 0x0001e80008000004 */
[----:B-1----:R-:W4:Y:S04]  /*4b090*/  LDL.LU R45, [R1+0xab4] ;  /* 0x000ab400012d7983 */ /* 0x002f280000300800 */
[----:B------:R-:W4:Y:S04]  /*4b0a0*/  LDL.LU R43, [R1+0xab0] ;  /* 0x000ab000012b7983 */ /* 0x000f280000300800 */
[----:B------:R1:W-:Y:S04]  /*4b0b0*/  STS.U8 [R54+UR4+0x13a0], R35 ;  /* 0x0013a02336007988 */ /* 0x0003e80008000004 */
[----:B0-----:R-:W4:Y:S04]  /*4b0c0*/  LDL.LU R41, [R1+0xaac] ;  /* 0x000aac0001297983 */ /* 0x001f280000300800 */
[----:B------:R-:W4:Y:S04]  /*4b0d0*/  LDL.LU R39, [R1+0xaa8] ;  /* 0x000aa80001277983 */ /* 0x000f280000300800 */
[----:B------:R-:W4:Y:S04]  /*4b0e0*/  LDL.LU R37, [R1+0xaa4] ;  /* 0x000aa40001257983 */ /* 0x000f280000300800 */
[----:B------:R0:W-:Y:S04]  /*4b0f0*/  STS.U8 [R54+UR4+0x1a60], R33 ;  /* 0x001a602136007988 */ /* 0x0001e80008000004 */
[----:B------:R0:W-:Y:S04]  /*4b100*/  STS.U8 [R54+UR4+0x1a40], R29 ;  /* 0x001a401d36007988 */ /* 0x0001e80008000004 */
[----:B------:R0:W-:Y:S04]  /*4b110*/  STS.U8 [R54+UR4+0x1a20], R13 ;  /* 0x001a200d36007988 */ /* 0x0001e80008000004 */
[----:B-1----:R-:W4:Y:S04]  /*4b120*/  LDL.LU R35, [R1+0xaa0] ;  /* 0x000aa00001237983 */ /* 0x002f280000300800 */
[----:B------:R1:W-:Y:S04]  /*4b130*/  STS.U8 [R54+UR4+0x1a00], R38 ;  /* 0x001a002636007988 */ /* 0x0003e80008000004 */
[----:B------:R1:W-:Y:S04]  /*4b140*/  STS.U8 [R54+UR4+0x1ae0], R40 ;  /* 0x001ae02836007988 */ /* 0x0003e80008000004 */
[----:B0-----:R-:W4:Y:S04]  /*4b150*/  LDL.LU R33, [R1+0xa9c] ;  /* 0x000a9c0001217983 */ /* 0x001f280000300800 */
[----:B------:R-:W4:Y:S04]  /*4b160*/  LDL.LU R29, [R1+0x9d8] ;  /* 0x0009d800011d7983 */ /* 0x000f280000300800 */
[----:B------:R-:W4:Y:S04]  /*4b170*/  LDL.LU R13, [R1+0x9d4] ;  /* 0x0009d400010d7983 */ /* 0x000f280000300800 */
[----:B------:R0:W-:Y:S04]  /*4b180*/  STS.U8 [R54+UR4+0x1ac0], R42 ;  /* 0x001ac02a36007988 */ /* 0x0001e80008000004 */
[----:B-1----:R-:W4:Y:S04]  /*4b190*/  LDL.LU R38, [R1+0x9d0] ;  /* 0x0009d00001267983 */ /* 0x002f280000300800 */
[----:B------:R-:W4:Y:S04]  /*4b1a0*/  LDL.LU R40, [R1+0x9cc] ;  /* 0x0009cc0001287983 */ /* 0x000f280000300800 */
        /* <DEDUP_REMOVED lines=38> */
[----:B0-----:R-:W4:Y:S04]  /*4b410*/  LDL.LU R49, [R1+0x8c0] ;  /* 0x0008c00001317983 */ /* 0x001f280000300800 */
[----:B------:R-:W4:Y:S04]  /*4b420*/  LDL.LU R47, [R1+0x8bc] ;  /* 0x0008bc00012f7983 */ /* 0x000f280000300800 */
[----:B------:R0:W-:Y:S04]  /*4b430*/  STS.U8 [R54+UR4+0x2340], R43 ;  /* 0x0023402b36007988 */ /* 0x0001e80008000004 */
[----:B------:R0:W-:Y:S04]  /*4b440*/  STS.U8 [R54+UR4+0x2360], R41 ;  /* 0x0023602936007988 */ /* 0x0001e80008000004 */
[----:B------:R0:W-:Y:S04]  /*4b450*/  STS.U8 [R54+UR4+0x2380], R39 ;  /* 0x0023802736007988 */ /* 0x0001e80008000004 */
[----:B------:R0:W-:Y:S04]  /*4b460*/  STS.U8 [R54+UR4+0x23a0], R37 ;  /* 0x0023a02536007988 */ /* 0x0001e80008000004 */
[----:B-1----:R-:W4:Y:S04]  /*4b470*/  LDL.LU R45, [R1+0x8b8] ;  /* 0x0008b800012d7983 */ /* 0x002f280000300800 */
[----:B0-----:R-:W4:Y:S04]  /*4b480*/  LDL.LU R43, [R1+0x8b4] ;  /* 0x0008b400012b7983 */ /* 0x001f280000300800 */
[----:B------:R0:W-:Y:S04]  /*4b490*/  STS.U8 [R54+UR4+0x23c0], R35 ;  /* 0x0023c02336007988 */ /* 0x0001e80008000004 */
[----:B------:R-:W4:Y:S04]  /*4b4a0*/  LDL.LU R41, [R1+0x8b0] ;  /* 0x0008b00001297983 */ /* 0x000f280000300800 */
        /* <DEDUP_REMOVED lines=14> */
[----:B-1----:R-:W4:Y:S04]  /*4b590*/  LDL.LU R42, [R1+0x7cc] ;  /* 0x0007cc00012a7983 */ /* 0x002f280000300800 */
        /* <DEDUP_REMOVED lines=216> */
[----:B------:R2:W-:Y:S04]  /*4c320*/  STS.U8 [R54+UR4+0x6a20], R42 ;  /* 0x006a202a36007988 */ /* 0x0005e80008000004 */
[----:B0-----:R-:W3:Y:S04]  /*4c330*/  LDL.LU R38, [R1+0x1d4] ;  /* 0x0001d40001267983 */ /* 0x001ee80000300800 */
[----:B-1----:R-:W4:Y:S04]  /*4c340*/  LDL.LU R40, [R1+0x1d0] ;  /* 0x0001d00001287983 */ /* 0x002f280000300800 */
[----:B--2---:R-:W2:Y:S04]  /*4c350*/  LDL.LU R42, [R1+0x1cc] ;  /* 0x0001cc00012a7983 */ /* 0x004ea80000300800 */
[----:B------:R-:W2:Y:S04]  /*4c360*/  LDL.LU R44, [R1+0x1c8] ;  /* 0x0001c800012c7983 */ /* 0x000ea80000300800 */
        /* <DEDUP_REMOVED lines=27> */
[----:B---3--:R0:W-:Y:S04]  /*4c520*/  STS.U8 [R54+UR4+0x6a00], R38 ;  /* 0x006a002636007988 */ /* 0x0081e80008000004 */
[----:B----4-:R1:W-:Y:S04]  /*4c530*/  STS.U8 [R54+UR4+0x6a60], R40 ;  /* 0x006a602836007988 */ /* 0x0103e80008000004 */
[----:B--2---:R2:W-:Y:S04]  /*4c540*/  STS.U8 [R54+UR4+0x6a40], R42 ;  /* 0x006a402a36007988 */ /* 0x0045e80008000004 */
[----:B0-----:R-:W3:Y:S04]  /*4c550*/  LDL.LU R38, [R1+0x4e60] ;  /* 0x004e600001267983 */ /* 0x001ee80000300800 */
[----:B-1----:R-:W4:Y:S04]  /*4c560*/  LDL.LU R40, [R1+0x4e5c] ;  /* 0x004e5c0001287983 */ /* 0x002f280000300800 */
[----:B--2---:R-:W2:Y:S04]  /*4c570*/  LDL.LU R42, [R1+0x4e58] ;  /* 0x004e5800012a7983 */ /* 0x004ea80000300800 */
        /* <DEDUP_REMOVED lines=8> */
[----:B------:R1:W-:Y:S04]  /*4c600*/  STS.U8 [R54+UR4+0x6ba0], R2 ;  /* 0x006ba00236007988 */ /* 0x0003e80008000004 */
[----:B------:R1:W-:Y:S04]  /*4c610*/  STS.U8 [R54+UR4+0x6b80], R31 ;  /* 0x006b801f36007988 */ /* 0x0003e80008000004 */
[----:B------:R1:W-:Y:S04]  /*4c620*/  STS.U8 [R54+UR4+0x6be0], R30 ;  /* 0x006be01e36007988 */ /* 0x0003e80008000004 */
[----:B0-----:R-:W3:Y:S04]  /*4c630*/  LDL.LU R56, [R1+0x1f44] ;  /* 0x001f440001387983 */ /* 0x001ee80000300800 */
[----:B-1----:R-:W3:Y:S04]  /*4c640*/  LDL.LU R58, [R1+0x1f40] ;  /* 0x001f4000013a7983 */ /* 0x002ee80000300800 */
[----:B------:R-:W3:Y:S04]  /*4c650*/  LDL.LU R60, [R1+0x1f3c] ;  /* 0x001f3c00013c7983 */ /* 0x000ee80000300800 */
[----:B------:R-:W3:Y:S04]  /*4c660*/  LDL.LU R2, [R1+0x1f38] ;  /* 0x001f380001027983 */ /* 0x000ee80000300800 */
[----:B------:R-:W3:Y:S04]  /*4c670*/  LDL.LU R31, [R1+0x1f34] ;  /* 0x001f3400011f7983 */ /* 0x000ee80000300800 */
[----:B------:R0:W-:Y:S04]  /*4c680*/  STS.U8 [R54+UR4+0x6bc0], R61 ;  /* 0x006bc03d36007988 */ /* 0x0001e80008000004 */
[----:B------:R-:W3:Y:S04]  /*4c690*/  LDL.LU R30, [R1+0x1f30] ;  /* 0x001f3000011e7983 */ /* 0x000ee80000300800 */
        /* <DEDUP_REMOVED lines=32> */
[----:B------:R-:W3:Y:S01]  /*4c8a0*/  LDL.LU R13, [R1+0x1e2c] ;  /* 0x001e2c00010d7983 */ /* 0x000ee20000300800 */
[----:B------:R-:W-:-:S03]  /*4c8b0*/  LOP3.LUT R44, R0, 0x10, RZ, 0x3c, !PT ;  /* 0x00000010002c7812 */ /* 0x000fc600078e3cff */
[----:B--2---:R-:W-:Y:S04]  /*4c8c0*/  STS.U8 [R54+UR4+0x7a60], R42 ;  /* 0x007a602a36007988 */ /* 0x004fe80008000004 */
[----:B----4-:R-:W-:Y:S04]  /*4c8d0*/  STS.U8 [R54+UR4+0x7a40], R40 ;  /* 0x007a402836007988 */ /* 0x010fe80008000004 */
[----:B---3--:R-:W-:Y:S04]  /*4c8e0*/  STS.U8 [R54+UR4+0x7a20], R38 ;  /* 0x007a202636007988 */ /* 0x008fe80008000004 */
[----:B------:R-:W-:Y:S04]  /*4c8f0*/  STS.U8 [R54+UR4+0x7a00], R36 ;  /* 0x007a002436007988 */ /* 0x000fe80008000004 */
[----:B------:R-:W-:Y:S04]  /*4c900*/  STS.U8 [R54+UR4+0x7ae0], R34 ;  /* 0x007ae02236007988 */ /* 0x000fe80008000004 */
[----:B------:R-:W-:Y:S04]  /*4c910*/  STS.U8 [R54+UR4+0x7ac0], R32 ;  /* 0x007ac02036007988 */ /* 0x000fe80008000004 */
[----:B------:R0:W-:Y:S04]  /*4c920*/  STS.U8 [R54+UR4+0x7aa0], R3 ;  /* 0x007aa00336007988 */ /* 0x0001e80008000004 */
[----:B------:R-:W-:Y:S04]  /*4c930*/  STL [R1+0x4e4c], R42 ;  /* 0x004e4c2a01007387 */ /* 0x000fe80000100800 */
[----:B------:R-:W-:Y:S04]  /*4c940*/  STS.U8 [R54+UR4+0x7a80], R4 ;  /* 0x007a800436007988 */ /* 0x000fe80008000004 */
[----:B------:R1:W-:Y:S04]  /*4c950*/  STL [R1+0x4e50], R40 ;  /* 0x004e502801007387 */ /* 0x0003e80000100800 */
[----:B------:R-:W-:Y:S04]  /*4c960*/  STS.U8 [R54+UR4+0x7b60], R5 ;  /* 0x007b600536007988 */ /* 0x000fe80008000004 */
[----:B------:R-:W-:Y:S04]  /*4c970*/  STS.U8 [R54+UR4+0x7b40], R6 ;  /* 0x007b400636007988 */ /* 0x000fe80008000004 */
[----:B------:R-:W-:Y:S04]  /*4c980*/  STS.U8 [R54+UR4+0x7b20], R7 ;  /* 0x007b200736007988 */ /* 0x000fe80008000004 */
[----:B------:R-:W-:Y:S04]  /*4c990*/  STS.U8 [R54+UR4+0x7b00], R8 ;  /* 0x007b000836007988 */ /* 0x000fe80008000004 */
[----:B0-----:R-:W2:Y:S04]  /*4c9a0*/  LDL.LU R3, [R1+0x1e28] ;  /* 0x001e280001037983 */ /* 0x001ea80000300800 */
[----:B-1----:R-:W3:Y:S04]  /*4c9b0*/  LDL.LU R40, [R1+0x1e24] ;  /* 0x001e240001287983 */ /* 0x002ee80000300800 */
[----:B------:R-:W4:Y:S04]  /*4c9c0*/  LDL.LU R42, [R1+0x1e20] ;  /* 0x001e2000012a7983 */ /* 0x000f280000300800 */
[----:B------:R-:W-:Y:S04]  /*4c9d0*/  STS.U8 [R54+UR4+0x7be0], R9 ;  /* 0x007be00936007988 */ /* 0x000fe80008000004 */
[----:B------:R-:W4:Y:S04]  /*4c9e0*/  LDL.LU R46, [R1+0x1e1c] ;  /* 0x001e1c00012e7983 */ /* 0x000f280000300800 */
[----:B------:R-:W-:Y:S04]  /*4c9f0*/  STS.U8 [R54+UR4+0x7bc0], R10 ;  /* 0x007bc00a36007988 */ /* 0x000fe80008000004 */
[----:B------:R-:W4:Y:S04]  /*4ca00*/  LDL.LU R48, [R1+0x1e18] ;  /* 0x001e180001307983 */ /* 0x000f280000300800 */
[----:B------:R-:W-:Y:S04]  /*4ca10*/  STS.U8 [R54+UR4+0x7ba0], R11 ;  /* 0x007ba00b36007988 */ /* 0x000fe80008000004 */
        /* <DEDUP_REMOVED lines=55> */
[----:B0-----:R-:W4:Y:S04]  /*4cd90*/  LDL.LU R3, [R1+0xb80] ;  /* 0x000b800001037983 */ /* 0x001f280000300800 */
[----:B-1----:R-:W4:Y:S04]  /*4cda0*/  LDL.LU R40, [R1+0xb7c] ;  /* 0x000b7c0001287983 */ /* 0x002f280000300800 */
[----:B--2---:R-:W2:Y:S04]  /*4cdb0*/  LDL.LU R42, [R1+0xb78] ;  /* 0x000b7800012a7983 */ /* 0x004ea80000300800 */
[----:B------:R0:W-:Y:S04]  /*4cdc0*/  STS.U8 [R44+UR4+0xda0], R50 ;  /* 0x000da0322c007988 */ /* 0x0001e80008000004 */
[----:B---3--:R-:W3:Y:S04]  /*4cdd0*/  LDL.LU R46, [R1+0xb74] ;  /* 0x000b7400012e7983 */ /* 0x008ee80000300800 */
[----:B----4-:R-:W4:Y:S04]  /*4cde0*/  LDL.LU R48, [R1+0xb70] ;  /* 0x000b700001307983 */ /* 0x010f280000300800 */
[----:B------:R1:W-:Y:S04]  /*4cdf0*/  STS.U8 [R44+UR4+0xd80], R52 ;  /* 0x000d80342c007988 */ /* 0x0003e80008000004 */
[----:B------:R1:W-:Y:S04]  /*4ce00*/  STS.U8 [R44+UR4+0xde0], R54 ;  /* 0x000de0362c007988 */ /* 0x0003e80008000004 */
[----:B------:R1:W-:Y:S04]  /*4ce10*/  STS.U8 [R44+UR4+0xdc0], R56 ;  /* 0x000dc0382c007988 */ /* 0x0003e80008000004 */
[----:B0-----:R-:W4:Y:S04]  /*4ce20*/  LDL.LU R50, [R1+0xb6c] ;  /* 0x000b6c0001327983 */ /* 0x001f280000300800 */
[----:B-1----:R-:W4:Y:S04]  /*4ce30*/  LDL.LU R52, [R1+0xb68] ;  /* 0x000b680001347983 */ /* 0x002f280000300800 */
[----:B------:R0:W-:Y:S04]  /*4ce40*/  STS.U8 [R44+UR4+0x1440], R58 ;  /* 0x0014403a2c007988 */ /* 0x0001e80008000004 */
[----:B------:R1:W-:Y:S04]  /*4ce50*/  STS.U8 [R44+UR4+0x1460], R60 ;  /* 0x0014603c2c007988 */ /* 0x0003e80008000004 */
[----:B------:R-:W4:Y:S04]  /*4ce60*/  LDL.LU R54, [R1+0xb64] ;  /* 0x000b640001367983 */ /* 0x000f280000300800 */
[----:B------:R-:W4:Y:S04]  /*4ce70*/  LDL.LU R56, [R1+0xb60] ;  /* 0x000b600001387983 */ /* 0x000f280000300800 */
        /* <DEDUP_REMOVED lines=40> */
[----:B0-----:R-:W4:Y:S04]  /*4d100*/  LDL.LU R29, [R1+0x98c] ;  /* 0x00098c00011d7983 */ /* 0x001f280000300800 */
[----:B-1----:R-:W4:Y:S04]  /*4d110*/  LDL.LU R13, [R1+0x988] ;  /* 0x00098800010d7983 */ /* 0x002f280000300800 */
[----:B------:R0:W-:Y:S04]  /*4d120*/  STS.U8 [R44+UR4+0x1ca0], R3 ;  /* 0x001ca0032c007988 */ /* 0x0001e80008000004 */
[----:B------:R1:W-:Y:S04]  /*4d130*/  STS.U8 [R44+UR4+0x1c80], R40 ;  /* 0x001c80282c007988 */ /* 0x0003e80008000004 */
[----:B--2---:R2:W-:Y:S04]  /*4d140*/  STS.U8 [R44+UR4+0x1d60], R42 ;  /* 0x001d602a2c007988 */ /* 0x0045e80008000004 */
[----:B---3--:R3:W-:Y:S04]  /*4d150*/  STS.U8 [R44+UR4+0x1d40], R46 ;  /* 0x001d402e2c007988 */ /* 0x0087e80008000004 */
[----:B----4-:R4:W-:Y:S04]  /*4d160*/  STS.U8 [R44+UR4+0x1d20], R48 ;  /* 0x001d20302c007988 */ /* 0x0109e80008000004 */
        /* <DEDUP_REMOVED lines=305> */
[----:B--2---:R0:W-:Y:S04]  /*4e480*/  STS.U8 [R44+UR4+0x6c00], R13 ;  /* 0x006c000d2c007988 */ /* 0x0041e80008000004 */
[----:B0-----:R-:W2:Y:S04]  /*4e490*/  LDL.LU R13, [R1+0x4e54] ;  /* 0x004e5400010d7983 */ /* 0x001ea80000300800 */
[----:B---3--:R-:W-:Y:S04]  /*4e4a0*/  STS.U8 [R44+UR4+0x6c60], R3 ;  /* 0x006c60032c007988 */ /* 0x008fe80008000004 */
[----:B----4-:R-:W-:Y:S04]  /*4e4b0*/  STS.U8 [R44+UR4+0x6c40], R40 ;  /* 0x006c40282c007988 */ /* 0x010fe80008000004 */
        /* <DEDUP_REMOVED lines=13> */
[----:B---3--:R-:W3:Y:S04]  /*4e590*/  LDL.LU R58, [R1+0x1efc] ;  /* 0x001efc00013a7983 */ /* 0x008ee80000300800 */
[----:B----4-:R-:W4:Y:S04]  /*4e5a0*/  LDL.LU R60, [R1+0x1ef8] ;  /* 0x001ef800013c7983 */ /* 0x010f280000300800 */
        /* <DEDUP_REMOVED lines=10> */
[----:B------:R0:W-:Y:S04]  /*4e650*/  STS.U8 [R44+UR4+0x74c0], R53 ;  /* 0x0074c0352c007988 */ /* 0x0001e80008000004 */
[----:B------:R-:W4:Y:S04]  /*4e660*/  LDL.LU R57, [R1+0x1ee0] ;  /* 0x001ee00001397983 */ /* 0x000f280000300800 */
[----:B------:R-:W4:Y:S04]  /*4e670*/  LDL.LU R55, [R1+0x1edc] ;  /* 0x001edc0001377983 */ /* 0x000f280000300800 */
[----:B------:R1:W-:Y:S04]  /*4e680*/  STS.U8 [R44+UR4+0x74e0], R51 ;  /* 0x0074e0332c007988 */ /* 0x0003e80008000004 */
[----:B------:R1:W-:Y:S04]  /*4e690*/  STS.U8 [R44+UR4+0x7480], R49 ;  /* 0x007480312c007988 */ /* 0x0003e80008000004 */
[----:B------:R1:W-:Y:S04]  /*4e6a0*/  STS.U8 [R44+UR4+0x74a0], R47 ;  /* 0x0074a02f2c007988 */ /* 0x0003e80008000004 */
[----:B------:R1:W-:Y:S04]  /*4e6b0*/  STS.U8 [R44+UR4+0x7540], R45 ;  /* 0x0075402d2c007988 */ /* 0x0003e80008000004 */
[----:B0-----:R-:W4:Y:S04]  /*4e6c0*/  LDL.LU R53, [R1+0x1ed8] ;  /* 0x001ed80001357983 */ /* 0x001f280000300800 */
[----:B-1----:R-:W4:Y:S04]  /*4e6d0*/  LDL.LU R51, [R1+0x1ed4] ;  /* 0x001ed40001337983 */ /* 0x002f280000300800 */
[----:B------:R0:W-:Y:S04]  /*4e6e0*/  STS.U8 [R44+UR4+0x7560], R43 ;  /* 0x0075602b2c007988 */ /* 0x0001e80008000004 */
[----:B------:R-:W4:Y:S04]  /*4e6f0*/  LDL.LU R49, [R1+0x1ed0] ;  /* 0x001ed00001317983 */ /* 0x000f280000300800 */
[----:B------:R-:W4:Y:S04]  /*4e700*/  LDL.LU R47, [R1+0x1ecc] ;  /* 0x001ecc00012f7983 */ /* 0x000f280000300800 */
[----:B------:R-:W4:Y:S04]  /*4e710*/  LDL.LU R45, [R1+0x1ec8] ;  /* 0x001ec800012d7983 */ /* 0x000f280000300800 */
[----:B------:R1:W-:Y:S04]  /*4e720*/  STS.U8 [R44+UR4+0x7500], R41 ;  /* 0x007500292c007988 */ /* 0x0003e80008000004 */
[----:B------:R1:W-:Y:S04]  /*4e730*/  STS.U8 [R44+UR4+0x7520], R39 ;  /* 0x007520272c007988 */ /* 0x0003e80008000004 */
[----:B------:R1:W-:Y:S04]  /*4e740*/  STS.U8 [R44+UR4+0x75c0], R37 ;  /* 0x0075c0252c007988 */ /* 0x0003e80008000004 */
[----:B------:R1:W-:Y:S04]  /*4e750*/  STS.U8 [R44+UR4+0x75e0], R35 ;  /* 0x0075e0232c007988 */ /* 0x0003e80008000004 */
[----:B0-----:R-:W4:Y:S04]  /*4e760*/  LDL.LU R43, [R1+0x1e04] ;  /* 0x001e0400012b7983 */ /* 0x001f280000300800 */
[----:B------:R0:W-:Y:S04]  /*4e770*/  STS.U8 [R44+UR4+0x7580], R33 ;  /* 0x007580212c007988 */ /* 0x0001e80008000004 */
[----:B-1----:R-:W4:Y:S04]  /*4e780*/  LDL.LU R41, [R1+0x1e00] ;  /* 0x001e000001297983 */ /* 0x002f280000300800 */
[----:B------:R-:W4:Y:S04]  /*4e790*/  LDL.LU R39, [R1+0x1dfc] ;  /* 0x001dfc0001277983 */ /* 0x000f280000300800 */
[----:B------:R-:W4:Y:S04]  /*4e7a0*/  LDL.LU R37, [R1+0x1df8] ;  /* 0x001df80001257983 */ /* 0x000f280000300800 */
[----:B------:R-:W4:Y:S04]  /*4e7b0*/  LDL.LU R35, [R1+0x1df4] ;  /* 0x001df40001237983 */ /* 0x000f280000300800 */
[----:B------:R1:W-:Y:S04]  /*4e7c0*/  STS.U8 [R44+UR4+0x75a0], R29 ;  /* 0x0075a01d2c007988 */ /* 0x0003e80008000004 */
[----:B0-----:R-:W4:Y:S04]  /*4e7d0*/  LDL.LU R33, [R1+0x1df0] ;  /* 0x001df00001217983 */ /* 0x001f280000300800 */
[----:B-1----:R-:W4:Y:S04]  /*4e7e0*/  LDL.LU R29, [R1+0x1dec] ;  /* 0x001dec00011d7983 */ /* 0x002f280000300800 */
[----:B------:R-:W4:Y:S04]  /*4e7f0*/  LDL.LU R3, [R1+0x1de8] ;  /* 0x001de80001037983 */ /* 0x000f280000300800 */
[----:B------:R-:W4:Y:S01]  /*4e800*/  LDL.LU R40, [R1+0x1de4] ;  /* 0x001de40001287983 */ /* 0x000f220000300800 */
[----:B------:R-:W-:-:S03]  /*4e810*/  LOP3.LUT R0, R0, 0x18, RZ, 0x3c, !PT ;  /* 0x0000001800007812 */ /* 0x000fc600078e3cff */
[----:B------:R-:W4:Y:S04]  /*4e820*/  LDL.LU R42, [R1+0x1de0] ;  /* 0x001de000012a7983 */ /* 0x000f280000300800 */
[----:B--2---:R-:W-:Y:S04]  /*4e830*/  STS.U8 [R44+UR4+0x7c60], R13 ;  /* 0x007c600d2c007988 */ /* 0x004fe80008000004 */
        /* <DEDUP_REMOVED lines=17> */
[----:B0-----:R-:W4:Y:S04]  /*4e950*/  LDL.LU R44, [R1+0x1ddc] ;  /* 0x001ddc00012c7983 */ /* 0x001f280000300800 */
[----:B------:R-:W4:Y:S04]  /*4e960*/  LDL.LU R46, [R1+0x1dd8] ;  /* 0x001dd800012e7983 */ /* 0x000f280000300800 */
[----:B------:R-:W4:Y:S04]  /*4e970*/  LDL.LU R48, [R1+0x1dd4] ;  /* 0x001dd40001307983 */ /* 0x000f280000300800 */
[----:B------:R-:W4:Y:S04]  /*4e980*/  LDL.LU R50, [R1+0x1dd0] ;  /* 0x001dd00001327983 */ /* 0x000f280000300800 */
[----:B------:R-:W4:Y:S04]  /*4e990*/  LDL.LU R52, [R1+0x1dcc] ;  /* 0x001dcc0001347983 */ /* 0x000f280000300800 */
[----:B-1----:R-:W4:Y:S04]  /*4e9a0*/  LDL.LU R54, [R1+0x1dc8] ;  /* 0x001dc80001367983 */ /* 0x002f280000300800 */
[----:B---3--:R0:W-:Y:S04]  /*4e9b0*/  STS.U8 [R0+UR4+0x640], R58 ;  /* 0x0006403a00007988 */ /* 0x0081e80008000004 */
[----:B--2---:R-:W2:Y:S04]  /*4e9c0*/  LDL.LU R56, [R1+0x1c84] ;  /* 0x001c840001387983 */ /* 0x004ea80000300800 */
[----:B----4-:R1:W-:Y:S04]  /*4e9d0*/  STS.U8 [R0+UR4+0x660], R60 ;  /* 0x0006603c00007988 */ /* 0x0103e80008000004 */
        /* <DEDUP_REMOVED lines=37> */
[----:B0-----:R-:W4:Y:S04]  /*4ec30*/  LDL.LU R35, [R1+0xb4c] ;  /* 0x000b4c0001237983 */ /* 0x001f280000300800 */
[----:B-1----:R-:W4:Y:S04]  /*4ec40*/  LDL.LU R33, [R1+0xb48] ;  /* 0x000b480001217983 */ /* 0x002f280000300800 */
[----:B------:R-:W4:Y:S04]  /*4ec50*/  LDL.LU R29, [R1+0xb44] ;  /* 0x000b4400011d7983 */ /* 0x000f280000300800 */
[----:B------:R0:W-:Y:S04]  /*4ec60*/  STS.U8 [R0+UR4+0xec0], R3 ;  /* 0x000ec00300007988 */ /* 0x0001e80008000004 */
        /* <DEDUP_REMOVED lines=17> */
[----:B------:R-:W2:Y:S04]  /*4ed80*/  LDL.LU R54, [R1+0xb20] ;  /* 0x000b200001367983 */ /* 0x000ea80000300800 */
[----:B------:R1:W-:Y:S04]  /*4ed90*/  STS.U8 [R0+UR4+0x1660], R58 ;  /* 0x0016603a00007988 */ /* 0x0003e80008000004 */
[----:B------:R1:W-:Y:S04]  /*4eda0*/  STS.U8 [R0+UR4+0x1600], R60 ;  /* 0x0016003c00007988 */ /* 0x0003e80008000004 */
[----:B---3--:R3:W-:Y:S04]  /*4edb0*/  STS.U8 [R0+UR4+0x1620], R2 ;  /* 0x0016200200007988 */ /* 0x0087e80008000004 */
[----:B----4-:R4:W-:Y:S04]  /*4edc0*/  STS.U8 [R0+UR4+0x16c0], R31 ;  /* 0x0016c01f00007988 */ /* 0x0109e80008000004 */
[----:B------:R4:W-:Y:S04]  /*4edd0*/  STS.U8 [R0+UR4+0x16e0], R30 ;  /* 0x0016e01e00007988 */ /* 0x0009e80008000004 */
[----:B0-----:R-:W2:Y:S04]  /*4ede0*/  LDL.LU R56, [R1+0xb1c] ;  /* 0x000b1c0001387983 */ /* 0x001ea80000300800 */
[----:B-1----:R-:W2:Y:S04]  /*4edf0*/  LDL.LU R58, [R1+0xa58] ;  /* 0x000a5800013a7983 */ /* 0x002ea80000300800 */
[----:B------:R-:W2:Y:S04]  /*4ee00*/  LDL.LU R60, [R1+0xa54] ;  /* 0x000a5400013c7983 */ /* 0x000ea80000300800 */
        /* <DEDUP_REMOVED lines=33> */
[----:B0-----:R-:W4:Y:S04]  /*4f020*/  LDL.LU R33, [R1+0x94c] ;  /* 0x00094c0001217983 */ /* 0x001f280000300800 */
        /* <DEDUP_REMOVED lines=12> */
[----:B--2---:R2:W-:Y:S04]  /*4f0f0*/  STS.U8 [R0+UR4+0x1fa0], R54 ;  /* 0x001fa03600007988 */ /* 0x0045e80008000004 */
[----:B0-----:R-:W4:Y:S04]  /*4f100*/  LDL.LU R44, [R1+0x938] ;  /* 0x00093800012c7983 */ /* 0x001f280000300800 */
[----:B-1----:R-:W4:Y:S04]  /*4f110*/  LDL.LU R46, [R1+0x934] ;  /* 0x00093400012e7983 */ /* 0x002f280000300800 */
[----:B------:R-:W4:Y:S04]  /*4f120*/  LDL.LU R48, [R1+0x930] ;  /* 0x0009300001307983 */ /* 0x000f280000300800 */
[----:B------:R-:W4:Y:S04]  /*4f130*/  LDL.LU R50, [R1+0x92c] ;  /* 0x00092c0001327983 */ /* 0x000f280000300800 */
[----:B------:R-:W4:Y:S04]  /*4f140*/  LDL.LU R52, [R1+0x928] ;  /* 0x0009280001347983 */ /* 0x000f280000300800 */
[----:B------:R0:W-:Y:S04]  /*4f150*/  STS.U8 [R0+UR4+0x1f80], R56 ;  /* 0x001f803800007988 */ /* 0x0001e80008000004 */
[----:B--2---:R-:W2:Y:S04]  /*4f160*/  LDL.LU R54, [R1+0x924] ;  /* 0x0009240001367983 */ /* 0x004ea80000300800 */
        /* <DEDUP_REMOVED lines=229> */
[----:B------:R-:W-:Y:S04]  /*4ffc0*/  STS.U8 [R0+UR4+0x5e20], R3 ;  /* 0x005e200300007988 */ /* 0x000fe80008000004 */
        /* <DEDUP_REMOVED lines=16> */
[----:B------:R1:W-:Y:S04]  /*500d0*/  STS.U8 [R0+UR4+0x5fe0], R58 ;  /* 0x005fe03a00007988 */ /* 0x0003e80008000004 */
[----:B------:R1:W-:Y:S04]  /*500e0*/  STS.U8 [R0+UR4+0x5fc0], R60 ;  /* 0x005fc03c00007988 */ /* 0x0003e80008000004 */
[----:B--2---:R-:W2:Y:S04]  /*500f0*/  LDL.LU R54, [R1+0x138] ;  /* 0x0001380001367983 */ /* 0x004ea80000300800 */
[----:B---3--:R-:W-:Y:S04]  /*50100*/  STS.U8 [R0+UR4+0x5fa0], R2 ;  /* 0x005fa00200007988 */ /* 0x008fe80008000004 */
[----:B----4-:R-:W-:Y:S04]  /*50110*/  STS.U8 [R0+UR4+0x5f80], R31 ;  /* 0x005f801f00007988 */ /* 0x010fe80008000004 */
[----:B------:R-:W-:Y:S04]  /*50120*/  STS.U8 [R0+UR4+0x6600], R30 ;  /* 0x0066001e00007988 */ /* 0x000fe80008000004 */
[----:B0-----:R-:W3:Y:S04]  /*50130*/  LDL.LU R56, [R1+0x134] ;  /* 0x0001340001387983 */ /* 0x001ee80000300800 */
[----:B-1----:R-:W4:Y:S04]  /*50140*/  LDL.LU R58, [R1+0x130] ;  /* 0x00013000013a7983 */ /* 0x002f280000300800 */
[----:B------:R-:W4:Y:S04]  /*50150*/  LDL.LU R60, [R1+0x12c] ;  /* 0x00012c00013c7983 */ /* 0x000f280000300800 */
[----:B------:R0:W-:Y:S04]  /*50160*/  STS.U8 [R0+UR4+0x6620], R61 ;  /* 0x0066203d00007988 */ /* 0x0001e80008000004 */
[----:B------:R1:W-:Y:S04]  /*50170*/  STS.U8 [R0+UR4+0x6640], R59 ;  /* 0x0066403b00007988 */ /* 0x0003e80008000004 */
[----:B------:R1:W-:Y:S04]  /*50180*/  STS.U8 [R0+UR4+0x6660], R57 ;  /* 0x0066603900007988 */ /* 0x0003e80008000004 */
[----:B------:R1:W-:Y:S04]  /*50190*/  STS.U8 [R0+UR4+0x6680], R55 ;  /* 0x0066803700007988 */ /* 0x0003e80008000004 */
[----:B------:R1:W-:Y:S04]  /*501a0*/  STS.U8 [R0+UR4+0x66a0], R53 ;  /* 0x0066a03500007988 */ /* 0x0003e80008000004 */
[----:B0-----:R-:W4:Y:S04]  /*501b0*/  LDL.LU R61, [R1+0x128] ;  /* 0x00012800013d7983 */ /* 0x001f280000300800 */
[----:B------:R-:W4:Y:S04]  /*501c0*/  LDL.LU R30, [R1+0x124] ;  /* 0x00012400011e7983 */ /* 0x000f280000300800 */
[----:B------:R-:W4:Y:S04]  /*501d0*/  LDL.LU R31, [R1+0x120] ;  /* 0x00012000011f7983 */ /* 0x000f280000300800 */
[----:B-1----:R-:W4:Y:S04]  /*501e0*/  LDL.LU R59, [R1+0x11c] ;  /* 0x00011c00013b7983 */ /* 0x002f280000300800 */
        /* <DEDUP_REMOVED lines=24> */
[----:B0-----:R-:W4:Y:S04]  /*50370*/  LDL.LU R29, [R1+0x24] ;  /* 0x00002400011d7983 */ /* 0x001f280000300800 */
        /* <DEDUP_REMOVED lines=15> */
[----:B--2---:R-:W2:Y:S04]  /*50470*/  LDL.LU R52, [R1+0x4e38] ;  /* 0x004e380001347983 */ /* 0x004ea80000300800 */
[----:B------:R0:W-:Y:S04]  /*50480*/  STS.U8 [R0+UR4+0x6f20], R54 ;  /* 0x006f203600007988 */ /* 0x0001e80008000004 */
[----:B---3--:R1:W-:Y:S04]  /*50490*/  STS.U8 [R0+UR4+0x6f00], R56 ;  /* 0x006f003800007988 */ /* 0x0083e80008000004 */
[----:B----4-:R3:W-:Y:S04]  /*504a0*/  STS.U8 [R0+UR4+0x6f60], R58 ;  /* 0x006f603a00007988 */ /* 0x0107e80008000004 */
[----:B------:R4:W-:Y:S04]  /*504b0*/  STS.U8 [R0+UR4+0x6f40], R60 ;  /* 0x006f403c00007988 */ /* 0x0009e80008000004 */
[----:B0-----:R-:W2:Y:S04]  /*504c0*/  LDL.LU R54, [R1+0x4e34] ;  /* 0x004e340001367983 */ /* 0x001ea80000300800 */
[----:B-1----:R-:W2:Y:S04]  /*504d0*/  LDL.LU R56, [R1+0x4e30] ;  /* 0x004e300001387983 */ /* 0x002ea80000300800 */
[----:B---3--:R-:W3:Y:S04]  /*504e0*/  LDL.LU R58, [R1+0x4e2c] ;  /* 0x004e2c00013a7983 */ /* 0x008ee80000300800 */
[----:B----4-:R-:W4:Y:S04]  /*504f0*/  LDL.LU R60, [R1+0x4e28] ;  /* 0x004e2800013c7983 */ /* 0x010f280000300800 */
[----:B------:R0:W-:Y:S04]  /*50500*/  STS.U8 [R0+UR4+0x6fa0], R61 ;  /* 0x006fa03d00007988 */ /* 0x0001e80008000004 */
[----:B------:R1:W-:Y:S04]  /*50510*/  STS.U8 [R0+UR4+0x6f80], R30 ;  /* 0x006f801e00007988 */ /* 0x0003e80008000004 */
[----:B------:R1:W-:Y:S04]  /*50520*/  STS.U8 [R0+UR4+0x6fe0], R31 ;  /* 0x006fe01f00007988 */ /* 0x0003e80008000004 */
[----:B------:R1:W-:Y:S04]  /*50530*/  STS.U8 [R0+UR4+0x6fc0], R59 ;  /* 0x006fc03b00007988 */ /* 0x0003e80008000004 */
[----:B------:R1:W-:Y:S04]  /*50540*/  STS.U8 [R0+UR4+0x7640], R57 ;  /* 0x0076403900007988 */ /* 0x0003e80008000004 */
[----:B------:R1:W-:Y:S04]  /*50550*/  STS.U8 [R0+UR4+0x7660], R55 ;  /* 0x0076603700007988 */ /* 0x0003e80008000004 */
[----:B0-----:R-:W2:Y:S04]  /*50560*/  LDL.LU R61, [R1+0x4e24] ;  /* 0x004e2400013d7983 */ /* 0x001ea80000300800 */
[----:B-1----:R-:W3:Y:S04]  /*50570*/  LDL.LU R30, [R1+0x4e20] ;  /* 0x004e2000011e7983 */ /* 0x002ee80000300800 */
[----:B------:R-:W3:Y:S04]  /*50580*/  LDL.LU R31, [R1+0x4e1c] ;  /* 0x004e1c00011f7983 */ /* 0x000ee80000300800 */
[----:B------:R-:W4:Y:S04]  /*50590*/  LDL.LU R59, [R1+0x4e18] ;  /* 0x004e1800013b7983 */ /* 0x000f280000300800 */
[----:B------:R-:W2:Y:S04]  /*505a0*/  LDL.LU R57, [R1+0x4e14] ;  /* 0x004e140001397983 */ /* 0x000ea80000300800 */
[----:B------:R-:W3:Y:S04]  /*505b0*/  LDL.LU R55, [R1+0x4e10] ;  /* 0x004e100001377983 */ /* 0x000ee80000300800 */
[----:B------:R0:W-:Y:S04]  /*505c0*/  STS.U8 [R0+UR4+0x7600], R53 ;  /* 0x0076003500007988 */ /* 0x0001e80008000004 */
[----:B------:R1:W-:Y:S04]  /*505d0*/  STS.U8 [R0+UR4+0x7620], R51 ;  /* 0x0076203300007988 */ /* 0x0003e80008000004 */
[----:B------:R1:W-:Y:S04]  /*505e0*/  STS.U8 [R0+UR4+0x76c0], R49 ;  /* 0x0076c03100007988 */ /* 0x0003e80008000004 */
[----:B------:R1:W-:Y:S04]  /*505f0*/  STS.U8 [R0+UR4+0x76e0], R47 ;  /* 0x0076e02f00007988 */ /* 0x0003e80008000004 */
[----:B------:R1:W-:Y:S04]  /*50600*/  STS.U8 [R0+UR4+0x7680], R45 ;  /* 0x0076802d00007988 */ /* 0x0003e80008000004 */
[----:B------:R1:W-:Y:S04]  /*50610*/  STS.U8 [R0+UR4+0x76a0], R43 ;  /* 0x0076a02b00007988 */ /* 0x0003e80008000004 */
[----:B0-----:R-:W4:Y:S04]  /*50620*/  LDL.LU R53, [R1+0x4e0c] ;  /* 0x004e0c0001357983 */ /* 0x001f280000300800 */
[----:B-1----:R-:W2:Y:S04]  /*50630*/  LDL.LU R51, [R1+0x4e08] ;  /* 0x004e080001337983 */ /* 0x002ea80000300800 */
        /* <DEDUP_REMOVED lines=14> */
[----:B------:R0:W-:Y:S04]  /*50720*/  STS.U8 [R0+UR4+0x77e0], R29 ;  /* 0x0077e01d00007988 */ /* 0x0001e80008000004 */
[----:B0-----:R-:W3:Y:S04]  /*50730*/  LDL.LU R29, [R1+0x4de0] ;  /* 0x004de000011d7983 */ /* 0x001ee80000300800 */
[----:B------:R0:W-:Y:S04]  /*50740*/  STS.U8 [R0+UR4+0x7780], R3 ;  /* 0x0077800300007988 */ /* 0x0001e80008000004 */
[----:B------:R1:W-:Y:S04]  /*50750*/  STS.U8 [R0+UR4+0x77a0], R2 ;  /* 0x0077a00200007988 */ /* 0x0003e80008000004 */
[----:B0-----:R-:W4:Y:S04]  /*50760*/  LDL R3, [R1+0x4888] ;  /* 0x0048880001037983 */ /* 0x001f280000100800 */
[----:B-1----:R-:W4:Y:S04]  /*50770*/  LDL R2, [R1+0x488c] ;  /* 0x00488c0001027983 */ /* 0x002f280000100800 */
[----:B---3--:R-:W-:Y:S04]  /*50780*/  STS.U8 [R0+UR4+0x7e60], R29 ;  /* 0x007e601d00007988 */ /* 0x008fe80008000004 */
[----:B--2---:R-:W-:Y:S04]  /*50790*/  STS.U8 [R0+UR4+0x7e40], R33 ;  /* 0x007e402100007988 */ /* 0x004fe80008000004 */
        /* <DEDUP_REMOVED lines=14> */
[----:B0-----:R-:W2:Y:S02]  /*50880*/  LDL.LU R0, [R1+0x4ddc] ;  /* 0x004ddc0001007983 */ /* 0x001ea40000300800 */
[----:B--2---:R-:W-:-:S05]  /*50890*/  PRMT R0, RZ, 0x7610, R0 ;  /* 0x00007610ff007816 */ /* 0x004fca0000000000 */
[----:B------:R0:W-:Y:S04]  /*508a0*/  STL.S16 [R1+0x114], R0 ;  /* 0x0001140001007387 */ /* 0x0001e80000100600 */
[----:B0-----:R-:W2:Y:S02]  /*508b0*/  LDL.LU R0, [R1+0x4dd8] ;  /* 0x004dd80001007983 */ /* 0x001ea40000300800 */
[----:B--2---:R-:W-:-:S05]  /*508c0*/  PRMT R0, RZ, 0x7610, R0 ;  /* 0x00007610ff007816 */ /* 0x004fca0000000000 */
[----:B------:R0:W-:Y:S04]  /*508d0*/  STL.S16 [R1+0x110], R0 ;  /* 0x0001100001007387 */ /* 0x0001e80000100600 */
[----:B0-----:R-:W2:Y:S04]  /*508e0*/  LDL.LU R0, [R1+0x4dd4] ;  /* 0x004dd40001007983 */ /* 0x001ea80000300800 */
[----:B------:R0:W-:Y:S04]  /*508f0*/  STL [R1+0x6c1c], R22 ;  /* 0x006c1c1601007387 */ /* 0x0001e80000100800 */
[----:B0-----:R-:W3:Y:S01]  /*50900*/  LDL R22, [R1+0x114] ;  /* 0x0001140001167983 */ /* 0x001ee20000100800 */
[----:B------:R-:W-:Y:S06]  /*50910*/  BAR.SYNC.DEFER_BLOCKING 0x0 ;  /* 0x0000000000007b1d */ /* 0x000fec0000010000 */
[----:B------:R0:W-:Y:S04]  /*50920*/  STL [R1+0x6c18], R21 ;  /* 0x006c181501007387 */ /* 0x0001e80000100800 */
[----:B0-----:R-:W4:Y:S04]  /*50930*/  LDL R21, [R1+0x110] ;  /* 0x0001100001157983 */ /* 0x001f280000100800 */
        /* <DEDUP_REMOVED lines=39> */
[----:B--2---:R-:W-:Y:S04]  /*50bb0*/  STL [R1+0x6b78], R0 ;  /* 0x006b780001007387 */ /* 0x004fe80000100800 */
[----:B---3--:R-:W2:Y:S04]  /*50bc0*/  @!P2 LDG.E.U8 R22, desc[UR32][R2.64] ;  /* 0x000000200216a981 */ /* 0x008ea8000c1e1100 */
[----:B--2---:R0:W-:Y:S04]  /*50bd0*/  @!P2 STL [R1+0x114], R22 ;  /* 0x000114160100a387 */ /* 0x0041e80000100800 */
[----:B0-----:R-:W2:Y:S04]  /*50be0*/  LDL.LU R22, [R1+0x6c1c] ;  /* 0x006c1c0001167983 */ /* 0x001ea80000300800 */
[----:B------:R-:W3:Y:S04]  /*50bf0*/  LDL R2, [R1+0x4818] ;  /* 0x0048180001027983 */ /* 0x000ee80000100800 */
[----:B------:R-:W3:Y:S01]  /*50c00*/  LDL R3, [R1+0x483c] ;  /* 0x00483c0001037983 */ /* 0x000ee20000100800 */
[----:B------:R-:W-:-:S02]  /*50c10*/  PRMT R20, RZ, 0x7610, R20 ;  /* 0x00007610ff147816 */ /* 0x000fc40000000014 */
[----:B---3--:R-:W-:-:S04]  /*50c20*/  @!P0 LOP3.LUT R3, R3, R2, RZ, 0x3c, !PT ;  /* 0x0000000203038212 */ /* 0x008fc800078e3cff */
[----:B------:R-:W-:-:S04]  /*50c30*/  @!P0 LOP3.LUT R2, R3, R2, RZ, 0x3c, !PT ;  /* 0x0000000203028212 */ /* 0x000fc800078e3cff */
[----:B------:R-:W-:-:S05]  /*50c40*/  @!P0 LOP3.LUT R3, R3, R2, RZ, 0x3c, !PT ;  /* 0x0000000203038212 */ /* 0x000fca00078e3cff */
[----:B----4-:R-:W3:Y:S04]  /*50c50*/  @!P0 LDG.E.U8 R21, desc[UR32][R2.64] ;  /* 0x0000002002158981 */ /* 0x010ee8000c1e1100 */
[----:B---3--:R0:W-:Y:S04]  /*50c60*/  @!P0 STL [R1+0x110], R21 ;  /* 0x0001101501008387 */ /* 0x0081e80000100800 */
[----:B0-----:R-:W3:Y:S04]  /*50c70*/  LDL.LU R21, [R1+0x6c18] ;  /* 0x006c180001157983 */ /* 0x001ee80000300800 */
[----:B------:R-:W4:Y:S04]  /*50c80*/  LDL R2, [R1+0x4828] ;  /* 0x0048280001027983 */ /* 0x000f280000100800 */
[----:B------:R-:W4:Y:S01]  /*50c90*/  LDL R3, [R1+0x4844] ;  /* 0x0048440001037983 */ /* 0x000f220000100800 */
[----:B------:R-:W-:-:S02]  /*50ca0*/  PRMT R19, RZ, 0x7610, R19 ;  /* 0x00007610ff137816 */ /* 0x000fc40000000013 */
[----:B----4-:R-:W-:-:S04]  /*50cb0*/  @!P1 LOP3.LUT R3, R3, R2, RZ, 0x3c, !PT ;  /* 0x0000000203039212 */ /* 0x010fc800078e3cff */
[----:B------:R-:W-:-:S04]  /*50cc0*/  @!P1 LOP3.LUT R2, R3, R2, RZ, 0x3c, !PT ;  /* 0x0000000203029212 */ /* 0x000fc800078e3cff */
[----:B------:R-:W-:-:S05]  /*50cd0*/  @!P1 LOP3.LUT R3, R3, R2, RZ, 0x3c, !PT ;  /* 0x0000000203039212 */ /* 0x000fca00078e3cff */
[----:B------:R-:W4:Y:S04]  /*50ce0*/  @!P1 LDG.E.U8 R20, desc[UR32][R2.64] ;  /* 0x0000002002149981 */ /* 0x000f28000c1e1100 */
[----:B----4-:R0:W-:Y:S04]  /*50cf0*/  STL [R1+0x10c], R20 ;  /* 0x00010c1401007387 */ /* 0x0101e80000100800 */
[----:B0-----:R-:W4:Y:S04]  /*50d00*/  LDL.LU R20, [R1+0x6c14] ;  /* 0x006c140001147983 */ /* 0x001f280000300800 */
[----:B------:R-:W2:Y:S04]  /*50d10*/  LDL R2, [R1+0x24d0] ;  /* 0x0024d00001027983 */ /* 0x000ea80000100800 */
[----:B------:R-:W2:Y:S01]  /*50d20*/  LDL R3, [R1+0x4468] ;  /* 0x0044680001037983 */ /* 0x000ea20000100800 */
[----:B------:R-:W-:-:S02]  /*50d30*/  PRMT R18, RZ, 0x7610, R18 ;  /* 0x00007610ff127816 */ /* 0x000fc40000000012 */
[----:B--2---:R-:W-:-:S04]  /*50d40*/  @!P0 LOP3.LUT R3, R3, R2, RZ, 0x3c, !PT ;  /* 0x0000000203038212 */ /* 0x004fc800078e3cff */
[----:B------:R-:W-:-:S04]  /*50d50*/  @!P0 LOP3.LUT R2, R3, R2, RZ, 0x3c, !PT ;  /* 0x0000000203028212 */ /* 0x000fc800078e3cff */
[----:B------:R-:W-:-:S05]  /*50d60*/  @!P0 LOP3.LUT R3, R3, R2, RZ, 0x3c, !PT ;  /* 0x0000000203038212 */ /* 0x000fca00078e3cff */
[----:B------:R-:W2:Y:S04]  /*50d70*/  @!P0 LDG.E.U8 R19, desc[UR32][R2.64] ;  /* 0x0000002002138981 */ /* 0x000ea8000c1e1100 */
[----:B--2---:R0:W-:Y:S04]  /*50d80*/  STL [R1+0x108], R19 ;  /* 0x0001081301007387 */ /* 0x0041e80000100800 */
[----:B0-----:R-:W2:Y:S04]  /*50d90*/  LDL.LU R19, [R1+0x6c10] ;  /* 0x006c100001137983 */ /* 0x001ea80000300800 */
[----:B------:R-:W3:Y:S04]  /*50da0*/  LDL R2, [R1+0x4454] ;  /* 0x0044540001027983 */ /* 0x000ee80000100800 */
[----:B------:R-:W3:Y:S01]  /*50db0*/  LDL R3, [R1+0x4474] ;  /* 0x0044740001037983 */ /* 0x000ee20000100800 */
[----:B------:R-:W-:-:S02]  /*50dc0*/  PRMT R17, RZ, 0x7610, R17 ;  /* 0x00007610ff117816 */ /* 0x000fc40000000011 */
[----:B---3--:R-:W-:-:S04]  /*50dd0*/  @!P0 LOP3.LUT R3, R3, R2, RZ, 0x3c, !PT ;  /* 0x0000000203038212 */ /* 0x008fc800078e3cff */
[----:B------:R-:W-:-:S04]  /*50de0*/  @!P0 LOP3.LUT R2, R3, R2, RZ, 0x3c, !PT ;  /* 0x0000000203028212 */ /* 0x000fc800078e3cff */
[----:B------:R-:W-:-:S05]  /*50df0*/  @!P0 LOP3.LUT R3, R3, R2, RZ, 0x3c, !PT ;  /* 0x0000000203038212 */ /* 0x000fca00078e3cff */
[----:B------:R-:W3:Y:S04]  /*50e00*/  @!P0 LDG.E.U8 R18, desc[UR32][R2.64] ;  /* 0x0000002002128981 */ /* 0x000ee8000c1e1100 */
[----:B---3--:R0:W-:Y:S04]  /*50e10*/  STL [R1+0x104], R18 ;  /* 0x0001041201007387 */ /* 0x0081e80000100800 */
        /* <DEDUP_REMOVED lines=260> */
[----:B------:R-:W3:Y:S04]  /*51e60*/  LDL R2, [R1+0x4528] ;  /* 0x0045280001027983 */ /* 0x000ee80000100800 */
[----:B------:R-:W3:Y:S04]  /*51e70*/  LDL R3, [R1+0x4564] ;  /* 0x0045640001037983 */ /* 0x000ee80000100800 */
[----:B--2---:R0:W-:Y:S04]  /*51e80*/  STL [R1+0x90], R29 ;  /* 0x0000901d01007387 */ /* 0x0041e80000100800 */
[----:B0-----:R-:W2:Y:S01]  /*51e90*/  LDL R29, [R1+0x4590] ;  /* 0x00459000011d7983 */ /* 0x001ea20000100800 */
        /* <DEDUP_REMOVED lines=43> */
[----:B------:R-:W2:Y:S01]  /*52150*/  LDL R3, [R1+0x455c] ;  /* 0x00455c0001037983 */ /* 0x000ea20000100800 */
[----:B------:R-:W-:Y:S01]  /*52160*/  @!P1 IMAD.MOV.U32 R2, RZ, RZ, R29 ;  /* 0x000000ffff029224 */ /* 0x000fe200078e001d */
[----:B------:R-:W-:-:S02]  /*52170*/  PRMT R56, RZ, 0x7610, R56 ;  /* 0x00007610ff387816 */ /* 0x000fc40000000038 */
[----:B------:R-:W3:Y:S04]  /*52180*/  LDL R29, [R1+0x45b4] ;  /* 0x0045b400011d7983 */ /* 0x000ee80000100800 */
[----:B--2---:R-:W2:Y:S04]  /*52190*/  @!P1 LDG.E.U8 R55, desc[UR32][R2.64] ;  /* 0x0000002002379981 */ /* 0x004ea8000c1e1100 */
[----:B--2---:R0:W-:Y:S04]  /*521a0*/  STL [R1+0x78], R55 ;  /* 0x0000783701007387 */ /* 0x0041e80000100800 */
[----:B0-----:R-:W2:Y:S04]  /*521b0*/  LDL.LU R55, [R1+0x6b84] ;  /* 0x006b840001377983 */ /* 0x001ea80000300800 */
        /* <DEDUP_REMOVED lines=9> */
[----:B------:R-:W3:Y:S04]  /*52250*/  LDL R2, [R1+0x456c] ;  /* 0x00456c0001027983 */ /* 0x000ee80000100800 */
[----:B------:R-:W3:Y:S01]  /*52260*/  LDL R3, [R1+0x45a0] ;  /* 0x0045a00001037983 */ /* 0x000ee20000100800 */
[----:B------:R-:W-:-:S02]  /*52270*/  PRMT R30, RZ, 0x7610, R30 ;  /* 0x00007610ff1e7816 */ /* 0x000fc4000000001e */
[----:B---3--:R-:W-:-:S04]  /*52280*/  @!P1 LOP3.LUT R3, R3, R2, RZ, 0x3c, !PT ;  /* 0x0000000203039212 */ /* 0x008fc800078e3cff */
[----:B------:R-:W-:-:S04]  /*52290*/  @!P1 LOP3.LUT R2, R3, R2, RZ, 0x3c, !PT ;  /* 0x0000000203029212 */ /* 0x000fc800078e3cff */
[----:B------:R-:W-:-:S05]  /*522a0*/  @!P1 LOP3.LUT R3, R3, R2, RZ, 0x3c, !PT ;  /* 0x0000000203039212 */ /* 0x000fca00078e3cff */
[----:B------:R-:W3:Y:S04]  /*522b0*/  @!P1 LDG.E.U8 R31, desc[UR32][R2.64] ;  /* 0x00000020021f9981 */ /* 0x000ee8000c1e1100 */
[----:B------:R-:W2:Y:S04]  /*522c0*/  LDL R2, [R1+0x4568] ;  /* 0x0045680001027983 */ /* 0x000ea80000100800 */
[----:B------:R-:W2:Y:S04]  /*522d0*/  LDL R3, [R1+0x45a4] ;  /* 0x0045a40001037983 */ /* 0x000ea80000100800 */
[----:B---3--:R0:W-:Y:S01]  /*522e0*/  STL [R1+0x70], R31 ;  /* 0x0000701f01007387 */ /* 0x0081e20000100800 */
[----:B------:R-:W-:-:S03]  /*522f0*/  PRMT R57, RZ, 0x7610, R57 ;  /* 0x00007610ff397816 */ /* 0x000fc60000000039 */
[----:B0-----:R-:W3:Y:S01]  /*52300*/  LDL R31, [R1+0x45c4] ;  /* 0x0045c400011f7983 */ /* 0x001ee20000100800 */
[----:B--2---:R-:W-:-:S04]  /*52310*/  @!P0 LOP3.LUT R3, R3, R2, RZ, 0x3c, !PT ;  /* 0x0000000203038212 */ /* 0x004fc800078e3cff */
[----:B------:R-:W-:-:S04]  /*52320*/  @!P0 LOP3.LUT R2, R3, R2, RZ, 0x3c, !PT ;  /* 0x0000000203028212 */ /* 0x000fc800078e3cff */
[----:B------:R-:W-:-:S05]  /*52330*/  @!P0 LOP3.LUT R3, R3, R2, RZ, 0x3c, !PT ;  /* 0x0000000203038212 */ /* 0x000fca00078e3cff */
[----:B------:R-:W2:Y:S04]  /*52340*/  @!P0 LDG.E.U8 R30, desc[UR32][R2.64] ;  /* 0x00000020021e8981 */ /* 0x000ea8000c1e1100 */
[----:B------:R-:W4:Y:S04]  /*52350*/  LDL R2, [R1+0x457c] ;  /* 0x00457c0001027983 */ /* 0x000f280000100800 */
[----:B------:R-:W4:Y:S04]  /*52360*/  LDL R3, [R1+0x45b0] ;  /* 0x0045b00001037983 */ /* 0x000f280000100800 */
[----:B--2---:R0:W-:Y:S04]  /*52370*/  STL [R1+0x6c], R30 ;  /* 0x00006c1e01007387 */ /* 0x0041e80000100800 */
[----:B0-----:R-:W2:Y:S01]  /*52380*/  LDL R30, [R1+0x45d0] ;  /* 0x0045d000011e7983 */ /* 0x001ea20000100800 */
[----:B------:R-:W-:-:S02]  /*52390*/  PRMT R0, RZ, 0x7610, R0 ;  /* 0x00007610ff007816 */ /* 0x000fc40000000000 */
[----:B----4-:R-:W-:-:S04]  /*523a0*/  @!P1 LOP3.LUT R3, R3, R2, RZ, 0x3c, !PT ;  /* 0x0000000203039212 */ /* 0x010fc800078e3cff */
[----:B------:R-:W-:-:S04]  /*523b0*/  @!P1 LOP3.LUT R2, R3, R2, RZ, 0x3c, !PT ;  /* 0x0000000203029212 */ /* 0x000fc800078e3cff */
[----:B------:R-:W-:-:S05]  /*523c0*/  @!P1 LOP3.LUT R3, R3, R2, RZ, 0x3c, !PT ;  /* 0x0000000203039212 */ /* 0x000fca00078e3cff */
[----:B------:R-:W4:Y:S04]  /*523d0*/  @!P1 LDG.E.U8 R57, desc[UR32][R2.64] ;  /* 0x0000002002399981 */ /* 0x000f28000c1e1100 */
[----:B----4-:R0:W-:Y:S04]  /*523e0*/  STL [R1+0x68], R57 ;  /* 0x0000683901007387 */ /* 0x0101e80000100800 */
[----:B0-----:R-:W4:Y:S04]  /*523f0*/  LDL.LU R57, [R1+0x6b7c] ;  /* 0x006b7c0001397983 */ /* 0x001f280000300800 */
[----:B------:R-:W3:Y:S01]  /*52400*/  LDL R3, [R1+0x4578] ;  /* 0x0045780001037983 */ /* 0x000ee20000100800 */
[----:B------:R-:W-:Y:S01]  /*52410*/  @!P0 IMAD.MOV.U32 R2, RZ, RZ, R29 ;  /* 0x000000ffff028224 */ /* 0x000fe200078e001d */
[----:B------:R-:W-:-:S02]  /*52420*/  PRMT R28, RZ, 0x7610, R28 ;  /* 0x00007610ff1c7816 */ /* 0x000fc4000000001c */
[----:B------:R-:W4:Y:S04]  /*52430*/  LDL R29, [R1+0x45d4] ;  /* 0x0045d400011d7983 */ /* 0x000f280000100800 */
[----:B---3--:R-:W3:Y:S04]  /*52440*/  @!P0 LDG.E.U8 R0, desc[UR32][R2.64] ;  /* 0x0000002002008981 */ /* 0x008ee8000c1e1100 */
[----:B---3--:R0:W-:Y:S04]  /*52450*/  STL [R1+0x64], R0 ;  /* 0x0000640001007387 */ /* 0x0081e80000100800 */
[----:B0-----:R-:W3:Y:S04]  /*52460*/  LDL.LU R0, [R1+0x6b78] ;  /* 0x006b780001007983 */ /* 0x001ee80000300800 */
[----:B------:R-:W2:Y:S04]  /*52470*/  LDL R2, [R1+0x458c] ;  /* 0x00458c0001027983 */ /* 0x000ea80000100800 */
[----:B------:R-:W2:Y:S01]  /*52480*/  LDL R3, [R1+0x45c0] ;  /* 0x0045c00001037983 */ /* 0x000ea20000100800 */
[----:B------:R-:W-:-:S02]  /*52490*/  PRMT R27, RZ, 0x7610, R27 ;  /* 0x00007610ff1b7816 */ /* 0x000fc4000000001b */
[----:B--2---:R-:W-:-:S04]  /*524a0*/  @!P1 LOP3.LUT R3, R3, R2, RZ, 0x3c, !PT ;  /* 0x0000000203039212 */ /* 0x004fc800078e3cff */
[----:B------:R-:W-:-:S04]  /*524b0*/  @!P1 LOP3.LUT R2, R3, R2, RZ, 0x3c, !PT ;  /* 0x0000000203029212 */ /* 0x000fc800078e3cff */
[----:B------:R-:W-:-:S05]  /*524c0*/  @!P1 LOP3.LUT R3, R3, R2, RZ, 0x3c, !PT ;  /* 0x0000000203039212 */ /* 0x000fca00078e3cff */
[----:B------:R0:W2:Y:S04]  /*524d0*/  @!P1 LDG.E.U8 R28, desc[UR32][R2.64] ;  /* 0x00000020021c9981 */ /* 0x0000a8000c1e1100 */
[----:B------:R-:W4:Y:S01]  /*524e0*/  LDL R3, [R1+0x4588] ;  /* 0x0045880001037983 */ /* 0x000f220000100800 */
[----:B0-----:R-:W-:-:S03]  /*524f0*/  @!P0 IMAD.MOV.U32 R2, RZ, RZ, R31 ;  /* 0x000000ffff028224 */ /* 0x001fc600078e001f */
[----:B--2---:R0:W-:Y:S01]  /*52500*/  STL [R1+0x60], R28 ;  /* 0x0000601c01007387 */ /* 0x0041e20000100800 */
[----:B------:R-:W-:-:S03]  /*52510*/  PRMT R26, RZ, 0x7610, R26 ;  /* 0x00007610ff1a7816 */ /* 0x000fc6000000001a */
[----:B------:R-:W2:Y:S04]  /*52520*/  LDL R31, [R1+0x45a8] ;  /* 0x0045a800011f7983 */ /* 0x000ea80000100800 */
[----:B----4-:R1:W4:Y:S04]  /*52530*/  @!P0 LDG.E.U8 R27, desc[UR32][R2.64] ;  /* 0x00000020021b8981 */ /* 0x010328000c1e1100 */
[----:B0-----:R-:W3:Y:S04]  /*52540*/  LDL R28, [R1+0x45e0] ;  /* 0x0045e000011c7983 */ /* 0x001ee80000100800 */
[----:B------:R-:W2:Y:S01]  /*52550*/  LDL R3, [R1+0x459c] ;  /* 0x00459c0001037983 */ /* 0x000ea20000100800 */
[----:B-1----:R-:W-:-:S03]  /*52560*/  @!P1 IMAD.MOV.U32 R2, RZ, RZ, R30 ;  /* 0x000000ffff029224 */ /* 0x002fc600078e001e */
[----:B----4-:R0:W-:Y:S01]  /*52570*/  STL [R1+0x5c], R27 ;  /* 0x00005c1b01007387 */ /* 0x0101e20000100800 */
[----:B------:R-:W-:-:S03]  /*52580*/  PRMT R8, RZ, 0x7610, R8 ;  /* 0x00007610ff087816 */ /* 0x000fc60000000008 */
[----:B------:R-:W4:Y:S04]  /*52590*/  LDL R30, [R1+0x45bc] ;  /* 0x0045bc00011e7983 */ /* 0x000f280000100800 */
[----:B--2---:R1:W2:Y:S04]  /*525a0*/  @!P1 LDG.E.U8 R26, desc[UR32][R2.64] ;  /* 0x00000020021a9981 */ /* 0x0042a8000c1e1100 */
[----:B0-----:R-:W4:Y:S04]  /*525b0*/  LDL R27, [R1+0x45e4] ;  /* 0x0045e400011b7983 */ /* 0x001f280000100800 */
[----:B------:R-:W3:Y:S01]  /*525c0*/  LDL R3, [R1+0x4598] ;  /* 0x0045980001037983 */ /* 0x000ee20000100800 */
[----:B-1----:R-:W-:-:S03]  /*525d0*/  @!P0 IMAD.MOV.U32 R2, RZ, RZ, R29 ;  /* 0x000000ffff028224 */ /* 0x002fc600078e001d */
[----:B--2---:R0:W-:Y:S01]  /*525e0*/  STL [R1+0x58], R26 ;  /* 0x0000581a01007387 */ /* 0x0041e20000100800 */
[----:B------:R-:W-:Y:S02]  /*525f0*/  PRMT R12, RZ, 0x7610, R12 ;  /* 0x00007610ff0c7816 */ /* 0x000fe4000000000c */
[----:B------:R-:W-:Y:S01]  /*52600*/  PRMT R7, RZ, 0x7610, R7 ;  /* 0x00007610ff077816 */ /* 0x000fe20000000007 */
[----:B------:R-:W2:Y:S04]  /*52610*/  LDL R29, [R1+0x45b8] ;  /* 0x0045b800011d7983 */ /* 0x000ea80000100800 */
[----:B---3--:R1:W3:Y:S04]  /*52620*/  @!P0 LDG.E.U8 R8, desc[UR32][R2.64] ;  /* 0x0000002002088981 */ /* 0x0082e8000c1e1100 */
[----:B0-----:R-:W2:Y:S04]  /*52630*/  LDL R26, [R1+0x45f0] ;  /* 0x0045f000011a7983 */ /* 0x001ea80000100800 */
[----:B------:R-:W4:Y:S01]  /*52640*/  LDL R3, [R1+0x45ac] ;  /* 0x0045ac0001037983 */ /* 0x000f220000100800 */
[----:B-1----:R-:W-:Y:S01]  /*52650*/  @!P1 IMAD.MOV.U32 R2, RZ, RZ, R28 ;  /* 0x000000ffff029224 */ /* 0x002fe200078e001c */
[----:B------:R-:W-:-:S04]  /*52660*/  PRMT R10, RZ, 0x7610, R10 ;  /* 0x00007610ff0a7816 */ /* 0x000fc8000000000a */
[----:B----4-:R0:W4:Y:S02]  /*52670*/  @!P1 LDG.E.U8 R12, desc[UR32][R2.64] ;  /* 0x00000020020c9981 */ /* 0x010124000c1e1100 */
[----:B0-----:R-:W-:Y:S02]  /*52680*/  @!P0 IMAD.MOV.U32 R2, RZ, RZ, R27 ;  /* 0x000000ffff028224 */ /* 0x001fe400078e001b */
[----:B------:R-:W-:-:S05]  /*52690*/  @!P0 IMAD.MOV.U32 R3, RZ, RZ, R31 ;  /* 0x000000ffff038224 */ /* 0x000fca00078e001f */
[----:B------:R2:W4:Y:S02]  /*526a0*/  @!P0 LDG.E.U8 R7, desc[UR32][R2.64] ;  /* 0x0000002002078981 */ /* 0x000524000c1e1100 */
[----:B--2---:R-:W-:Y:S02]  /*526b0*/  @!P1 IMAD.MOV.U32 R2, RZ, RZ, R26 ;  /* 0x000000ffff029224 */ /* 0x004fe400078e001a */
[----:B------:R-:W-:-:S05]  /*526c0*/  @!P1 IMAD.MOV.U32 R3, RZ, RZ, R30 ;  /* 0x000000ffff039224 */ /* 0x000fca00078e001e */
[----:B------:R-:W2:Y:S04]  /*526d0*/  @!P1 LDG.E.U8 R10, desc[UR32][R2.64] ;  /* 0x00000020020a9981 */ /* 0x000ea8000c1e1100 */
[----:B---3--:R0:W-:Y:S04]  /*526e0*/  STL [R1+0x54], R8 ;  /* 0x0000540801007387 */ /* 0x0081e80000100800 */
[----:B------:R-:W3:Y:S04]  /*526f0*/  LDL R28, [R1+0x45cc] ;  /* 0x0045cc00011c7983 */ /* 0x000ee80000100800 */
[----:B0-----:R-:W3:Y:S04]  /*52700*/  LDL R8, [R1+0x45f4] ;  /* 0x0045f40001087983 */ /* 0x001ee80000100800 */
[----:B----4-:R0:W-:Y:S04]  /*52710*/  STL [R1+0x50], R12 ;  /* 0x0000500c01007387 */ /* 0x0101e80000100800 */
[----:B------:R-:W4:Y:S04]  /*52720*/  LDL R27, [R1+0x45c8] ;  /* 0x0045c800011b7983 */ /* 0x000f280000100800 */
[----:B0-----:R-:W4:Y:S04]  /*52730*/  LDL R12, [R1+0x4600] ;  /* 0x00460000010c7983 */ /* 0x001f280000100800 */
[----:B------:R0:W-:Y:S04]  /*52740*/  STL [R1+0x4c], R7 ;  /* 0x00004c0701007387 */ /* 0x0001e80000100800 */
[----:B------:R-:W4:Y:S04]  /*52750*/  LDL R26, [R1+0x45dc] ;  /* 0x0045dc00011a7983 */ /* 0x000f280000100800 */
[----:B0-----:R-:W4:Y:S04]  /*52760*/  LDL R7, [R1+0x4604] ;  /* 0x0046040001077983 */ /* 0x001f280000100800 */
[----:B--2---:R0:W-:Y:S04]  /*52770*/  STL [R1+0x48], R10 ;  /* 0x0000480a01007387 */ /* 0x0041e80000100800 */
[----:B0-----:R-:W2:Y:S01]  /*52780*/  LDL R10, [R1+0x4610] ;  /* 0x00461000010a7983 */ /* 0x001ea20000100800 */
[----:B------:R-:W-:Y:S01]  /*52790*/  PRMT R4, RZ, 0x7610, R4 ;  /* 0x00007610ff047816 */ /* 0x000fe20000000004 */
[----:B------:R-:W-:-:S02]  /*527a0*/  @!P0 IMAD.MOV.U32 R3, RZ, RZ, R29 ;  /* 0x000000ffff038224 */ /* 0x000fc400078e001d */
[----:B---3--:R-:W-:Y:S01]  /*527b0*/  @!P0 IMAD.MOV.U32 R2, RZ, RZ, R8 ;  /* 0x000000ffff028224 */ /* 0x008fe200078e0008 */
[----:B------:R-:W-:Y:S01]  /*527c0*/  PRMT R5, RZ, 0x7610, R5 ;  /* 0x00007610ff057816 */ /* 0x000fe20000000005 */
[----:B------:R-:W3:Y:S04]  /*527d0*/  LDL R8, [R1+0x45d8] ;  /* 0x0045d80001087983 */ /* 0x000ee80000100800 */
[----:B------:R0:W3:Y:S01]  /*527e0*/  @!P0 LDG.E.U8 R4, desc[UR32][R2.64] ;  /* 0x0000002002048981 */ /* 0x0000e2000c1e1100 */
[----:B------:R-:W-:Y:S01]  /*527f0*/  PRMT R6, RZ, 0x7610, R6 ;  /* 0x00007610ff067816 */ /* 0x000fe20000000006 */
[----:B0-----:R-:W-:Y:S01]  /*52800*/  @!P1 IMAD.MOV.U32 R3, RZ, RZ, R28 ;  /* 0x000000ffff039224 */ /* 0x001fe200078e001c */
[----:B------:R-:W-:Y:S01]  /*52810*/  PRMT R11, RZ, 0x7610, R11 ;  /* 0x00007610ff0b7816 */ /* 0x000fe2000000000b */
[----:B----4-:R-:W-:-:S05]  /*52820*/  @!P1 IMAD.MOV.U32 R2, RZ, RZ, R12 ;  /* 0x000000ffff029224 */ /* 0x010fca00078e000c */
[----:B------:R0:W4:Y:S02]  /*52830*/  @!P1 LDG.E.U8 R5, desc[UR32][R2.64] ;  /* 0x0000002002059981 */ /* 0x000124000c1e1100 */
[----:B0-----:R-:W-:Y:S02]  /*52840*/  @!P0 IMAD.MOV.U32 R3, RZ, RZ, R27 ;  /* 0x000000ffff038224 */ /* 0x001fe400078e001b */
[----:B------:R-:W-:-:S05]  /*52850*/  @!P0 IMAD.MOV.U32 R2, RZ, RZ, R7 ;  /* 0x000000ffff028224 */ /* 0x000fca00078e0007 */
[----:B------:R0:W4:Y:S02]  /*52860*/  @!P0 LDG.E.U8 R6, desc[UR32][R2.64] ;  /* 0x0000002002068981 */ /* 0x000124000c1e1100 */
[----:B0-----:R-:W-:Y:S02]  /*52870*/  @!P1 IMAD.MOV.U32 R3, RZ, RZ, R26 ;  /* 0x000000ffff039224 */ /* 0x001fe400078e001a */
[----:B--2---:R-:W-:-:S05]  /*52880*/  @!P1 IMAD.MOV.U32 R2, RZ, RZ, R10 ;  /* 0x000000ffff029224 */ /* 0x004fca00078e000a */
        /* <DEDUP_REMOVED lines=14> */
[----:B------:R-:W2:Y:S01]  /*52970*/  LDL R8, [R1+0x45f8] ;  /* 0x0045f80001087983 */ /* 0x000ea20000100800 */
[----:B---3--:R-:W-:-:S03]  /*52980*/  @!P0 IMAD.MOV.U32 R2, RZ, RZ, R4 ;  /* 0x000000ffff028224 */ /* 0x008fc600078e0004 */
[----:B------:R-:W3:Y:S01]  /*52990*/  LDL R4, [R1+0x4634] ;  /* 0x0046340001047983 */ /* 0x000ee20000100800 */
[----:B------:R-:W-:-:S03]  /*529a0*/  PRMT R24, RZ, 0x7610, R24 ;  /* 0x00007610ff187816 */ /* 0x000fc60000000018 */
[----:B------:R0:W3:Y:S01]  /*529b0*/  @!P0 LDG.E.U8 R25, desc[UR32][R2.64] ;  /* 0x0000002002198981 */ /* 0x0000e2000c1e1100 */
[----:B------:R-:W-:Y:S01]  /*529c0*/  PRMT R23, RZ, 0x7610, R23 ;  /* 0x00007610ff177816 */ /* 0x000fe20000000017 */
[----:B0-----:R-:W-:Y:S02]  /*529d0*/  @!P1 IMAD.MOV.U32 R3, RZ, RZ, R12 ;  /* 0x000000ffff039224 */ /* 0x001fe400078e000c */
[----:B------:R-:W3:Y:S01]  /*529e0*/  LDL R12, [R1+0x460c] ;  /* 0x00460c00010c7983 */ /* 0x000ee20000100800 */
[----:B----4-:R-:W-:-:S03]  /*529f0*/  @!P1 IMAD.MOV.U32 R2, RZ, RZ, R5 ;  /* 0x000000ffff029224 */ /* 0x010fc600078e0005 */
[----:B------:R-:W4:Y:S04]  /*52a00*/  LDL R5, [R1+0x4640] ;  /* 0x0046400001057983 */ /* 0x000f280000100800 */
[----:B------:R0:W4:Y:S02]  /*52a10*/  @!P1 LDG.E.U8 R24, desc[UR32][R2.64] ;  /* 0x0000002002189981 */ /* 0x000124000c1e1100 */
[----:B0-----:R-:W-:Y:S02]  /*52a20*/  @!P0 IMAD.MOV.U32 R3, RZ, RZ, R7 ;  /* 0x000000ffff038224 */ /* 0x001fe400078e0007 */
[----:B------:R-:W-:Y:S01]  /*52a30*/  @!P0 IMAD.MOV.U32 R2, RZ, RZ, R6 ;  /* 0x000000ffff028224 */ /* 0x000fe200078e0006 */
[----:B------:R-:W4:Y:S04]  /*52a40*/  LDL R7, [R1+0x4608] ;  /* 0x0046080001077983 */ /* 0x000f280000100800 */
[----:B------:R-:W4:Y:S04]  /*52a50*/  LDL R6, [R1+0x4644] ;  /* 0x0046440001067983 */ /* 0x000f280000100800 */
[----:B------:R0:W4:Y:S02]  /*52a60*/  @!P0 LDG.E.U8 R23, desc[UR32][R2.64] ;  /* 0x0000002002178981 */ /* 0x000124000c1e1100 */
[----:B0-----:R-:W-:-:S02]  /*52a70*/  @!P1 IMAD.MOV.U32 R2, RZ, RZ, R10 ;  /* 0x000000ffff029224 */ /* 0x001fc400078e000a */
[----:B--2---:R-:W-:Y:S01]  /*52a80*/  @!P1 IMAD.MOV.U32 R3, RZ, RZ, R11 ;  /* 0x000000ffff039224 */ /* 0x004fe200078e000b */
[----:B------:R-:W2:Y:S04]  /*52a90*/  LDL R10, [R1+0x4650] ;  /* 0x00465000010a7983 */ /* 0x000ea80000100800 */
[----:B------:R-:W2:Y:S01]  /*52aa0*/  LDL R11, [R1+0x461c] ;  /* 0x00461c00010b7983 */ /* 0x000ea20000100800 */
[----:B------:R-:W-:Y:S02]  /*52ab0*/  PRMT R22, RZ, 0x7610, R22 ;  /* 0x00007610ff167816 */ /* 0x000fe40000000016 */
[----:B------:R-:W-:-:S04]  /*52ac0*/  PRMT R21, RZ, 0x7610, R21 ;  /* 0x00007610ff157816 */ /* 0x000fc80000000015 */
[----:B------:R3:W2:Y:S01]  /*52ad0*/  @!P1 LDG.E.U8 R22, desc[UR32][R2.64] ;  /* 0x0000002002169981 */ /* 0x0006a2000c1e1100 */
[----:B------:R-:W-:Y:S01]  /*52ae0*/  PRMT R20, RZ, 0x7610, R20 ;  /* 0x00007610ff147816 */ /* 0x000fe20000000014 */
[----:B---3--:R-:W-:Y:S02]  /*52af0*/  @!P0 IMAD.MOV.U32 R2, RZ, RZ, R4 ;  /* 0x000000ffff028224 */ /* 0x008fe400078e0004 */
[----:B------:R-:W-:Y:S01]  /*52b00*/  @!P0 IMAD.MOV.U32 R3, RZ, RZ, R8 ;  /* 0x000000ffff038224 */ /* 0x000fe200078e0008 */
[----:B------:R-:W3:Y:S04]  /*52b10*/  LDL R4, [R1+0x4654] ;  /* 0x0046540001047983 */ /* 0x000ee80000100800 */
[----:B------:R-:W3:Y:S04]  /*52b20*/  LDL R8, [R1+0x4618] ;  /* 0x0046180001087983 */ /* 0x000ee80000100800 */
[----:B------:R0:W3:Y:S01]  /*52b30*/  @!P0 LDG.E.U8 R21, desc[UR32][R2.64] ;  /* 0x0000002002158981 */ /* 0x0000e2000c1e1100 */
[----:B------:R-:W-:Y:S01]  /*52b40*/  PRMT R19, RZ, 0x7610, R19 ;  /* 0x00007610ff137816 */ /* 0x000fe20000000013 */
[----:B0-----:R-:W-:-:S02]  /*52b50*/  @!P1 IMAD.MOV.U32 R3, RZ, RZ, R12 ;  /* 0x000000ffff039224 */ /* 0x001fc400078e000c */
[----:B------:R-:W3:Y:S01]  /*52b60*/  LDL R12, [R1+0x462c] ;  /* 0x00462c00010c7983 */ /* 0x000ee20000100800 */
[----:B----4-:R-:W-:-:S03]  /*52b70*/  @!P1 IMAD.MOV.U32 R2, RZ, RZ, R5 ;  /* 0x000000ffff029224 */ /* 0x010fc600078e0005 */
[----:B------:R-:W4:Y:S04]  /*52b80*/  LDL R5, [R1+0x4660] ;  /* 0x0046600001057983 */ /* 0x000f280000100800 */
[----:B------:R0:W4:Y:S02]  /*52b90*/  @!P1 LDG.E.U8 R20, desc[UR32][R2.64] ;  /* 0x0000002002149981 */ /* 0x000124000c1e1100 */
[----:B0-----:R-:W-:Y:S02]  /*52ba0*/  @!P0 IMAD.MOV.U32 R3, RZ, RZ, R7 ;  /* 0x000000ffff038224 */ /* 0x001fe400078e0007 */
[----:B------:R-:W4:Y:S01]  /*52bb0*/  LDL R7, [R1+0x4628] ;  /* 0x0046280001077983 */ /* 0x000f220000100800 */
[----:B------:R-:W-:-:S03]  /*52bc0*/  @!P0 IMAD.MOV.U32 R2, RZ, RZ, R6 ;  /* 0x000000ffff028224 */ /* 0x000fc600078e0006 */
[----:B------:R-:W4:Y:S04]  /*52bd0*/  LDL R6, [R1+0x4664] ;  /* 0x0046640001067983 */ /* 0x000f280000100800 */
[----:B------:R2:W4:Y:S04]  /*52be0*/  @!P0 LDG.E.U8 R19, desc[UR32][R2.64] ;  /* 0x0000002002138981 */ /* 0x000528000c1e1100 */
[----:B------:R-:W-:Y:S01]  /*52bf0*/  STL [R1+0x34], R25 ;  /* 0x0000341901007387 */ /* 0x000fe20000100800 */
[----:B--2---:R-:W-:-:S03]  /*52c00*/  @!P1 IMAD.MOV.U32 R2, RZ, RZ, R10 ;  /* 0x000000ffff029224 */ /* 0x004fc600078e000a */
[----:B------:R-:W2:Y:S01]  /*52c10*/  LDL R10, [R1+0x4670] ;  /* 0x00467000010a7983 */ /* 0x000ea20000100800 */
[----:B------:R-:W-:-:S03]  /*52c20*/  @!P1 IMAD.MOV.U32 R3, RZ, RZ, R11 ;  /* 0x000000ffff039224 */ /* 0x000fc600078e000b */
[----:B------:R-:W2:Y:S01]  /*52c30*/  LDL R11, [R1+0x463c] ;  /* 0x00463c00010b7983 */ /* 0x000ea20000100800 */
[----:B------:R-:W-:Y:S02]  /*52c40*/  PRMT R18, RZ, 0x7610, R18 ;  /* 0x00007610ff127816 */ /* 0x000fe40000000012 */
[----:B------:R-:W-:-:S04]  /*52c50*/  PRMT R17, RZ, 0x7610, R17 ;  /* 0x00007610ff117816 */ /* 0x000fc80000000011 */
[----:B------:R3:W2:Y:S01]  /*52c60*/  @!P1 LDG.E.U8 R18, desc[UR32][R2.64] ;  /* 0x0000002002129981 */ /* 0x0006a2000c1e1100 */
[----:B------:R-:W-:Y:S01]  /*52c70*/  PRMT R16, RZ, 0x7610, R16 ;  /* 0x00007610ff107816 */ /* 0x000fe20000000010 */
[----:B---3--:R-:W-:Y:S02]  /*52c80*/  @!P0 IMAD.MOV.U32 R2, RZ, RZ, R4 ;  /* 0x000000ffff028224 */ /* 0x008fe400078e0004 */
[----:B------:R-:W-:-:S05]  /*52c90*/  @!P0 IMAD.MOV.U32 R3, RZ, RZ, R8 ;  /* 0x000000ffff038224 */ /* 0x000fca00078e0008 */
[----:B------:R0:W3:Y:S01]  /*52ca0*/  @!P0 LDG.E.U8 R17, desc[UR32][R2.64] ;  /* 0x0000002002118981 */ /* 0x0000e2000c1e1100 */
[----:B------:R-:W-:Y:S01]  /*52cb0*/  PRMT R15, RZ, 0x7610, R15 ;  /* 0x00007610ff0f7816 */ /* 0x000fe2000000000f */
[----:B0-----:R-:W-:Y:S01]  /*52cc0*/  @!P1 IMAD.MOV.U32 R3, RZ, RZ, R12 ;  /* 0x000000ffff039224 */ /* 0x001fe200078e000c */
[----:B------:R-:W-:Y:S01]  /*52cd0*/  PRMT R9, RZ, 0x7610, R9 ;  /* 0x00007610ff097816 */ /* 0x000fe20000000009 */
[----:B------:R-:W-:Y:S04]  /*52ce0*/  STL [R1+0x30], R24 ;  /* 0x0000301801007387 */ /* 0x000fe80000100800 */
[----:B------:R-:W3:Y:S04]  /*52cf0*/  LDL R8, [R1+0x4638] ;  /* 0x0046380001087983 */ /* 0x000ee80000100800 */
[----:B------:R-:W3:Y:S01]  /*52d00*/  LDL R4, [R1+0x4674] ;  /* 0x0046740001047983 */ /* 0x000ee20000100800 */
[----:B----4-:R-:W-:-:S05]  /*52d10*/  @!P1 IMAD.MOV.U32 R2, RZ, RZ, R5 ;  /* 0x000000ffff029224 */ /* 0x010fca00078e0005 */
[----:B------:R0:W4:Y:S02]  /*52d20*/  @!P1 LDG.E.U8 R16, desc[UR32][R2.64] ;  /* 0x0000002002109981 */ /* 0x000124000c1e1100 */
[----:B0-----:R-:W-:Y:S02]  /*52d30*/  @!P0 IMAD.MOV.U32 R3, RZ, RZ, R7 ;  /* 0x000000ffff038224 */ /* 0x001fe400078e0007 */
[----:B------:R-:W-:-:S05]  /*52d40*/  @!P0 IMAD.MOV.U32 R2, RZ, RZ, R6 ;  /* 0x000000ffff028224 */ /* 0x000fca00078e0006 */
[----:B------:R2:W4:Y:S02]  /*52d50*/  @!P0 LDG.E.U8 R15, desc[UR32][R2.64] ;  /* 0x00000020020f8981 */ /* 0x000524000c1e1100 */
[----:B--2---:R-:W-:Y:S02]  /*52d60*/  @!P1 IMAD.MOV.U32 R2, RZ, RZ, R10 ;  /* 0x000000ffff029224 */ /* 0x004fe400078e000a */
[----:B------:R-:W-:-:S05]  /*52d70*/  @!P1 IMAD.MOV.U32 R3, RZ, RZ, R11 ;  /* 0x000000ffff039224 */ /* 0x000fca00078e000b */
[----:B------:R3:W2:Y:S04]  /*52d80*/  @!P1 LDG.E.U8 R9, desc[UR32][R2.64] ;  /* 0x0000002002099981 */ /* 0x0006a8000c1e1100 */
[----:B------:R-:W-:Y:S04]  /*52d90*/  STL [R1+0x2c], R23 ;  /* 0x00002c1701007387 */ /* 0x000fe80000100800 */
[----:B------:R-:W4:Y:S04]  /*52da0*/  LDL R12, [R1+0x464c] ;  /* 0x00464c00010c7983 */ /* 0x000f280000100800 */
[----:B------:R-:W4:Y:S04]  /*52db0*/  LDL R5, [R1+0x4680] ;  /* 0x0046800001057983 */ /* 0x000f280000100800 */
[----:B------:R-:W-:Y:S04]  /*52dc0*/  STL [R1+0x28], R22 ;  /* 0x0000281601007387 */ /* 0x000fe80000100800 */
[----:B------:R-:W4:Y:S04]  /*52dd0*/  LDL R7, [R1+0x4648] ;  /* 0x0046480001077983 */ /* 0x000f280000100800 */
[----:B------:R-:W4:Y:S04]  /*52de0*/  LDL R6, [R1+0x4684] ;  /* 0x0046840001067983 */ /* 0x000f280000100800 */
[----:B------:R-:W-:Y:S04]  /*52df0*/  STL [R1+0x24], R21 ;  /* 0x0000241501007387 */ /* 0x000fe80000100800 */
[----:B------:R-:W4:Y:S04]  /*52e00*/  LDL R11, [R1+0x465c] ;  /* 0x00465c00010b7983 */ /* 0x000f280000100800 */
[----:B------:R-:W4:Y:S01]  /*52e10*/  LDL R10, [R1+0x4690] ;  /* 0x00469000010a7983 */ /* 0x000f220000100800 */
[----:B---3--:R-:W-:-:S03]  /*52e20*/  @!P0 IMAD.MOV.U32 R3, RZ, RZ, R8 ;  /* 0x000000ffff038224 */ /* 0x008fc600078e0008 */
[----:B------:R-:W-:Y:S01]  /*52e30*/  STL [R1+0x20], R20 ;  /* 0x0000201401007387 */ /* 0x000fe20000100800 */
[----:B------:R-:W-:Y:S01]  /*52e40*/  PRMT R13, RZ, 0x7610, R13 ;  /* 0x00007610ff0d7816 */ /* 0x000fe2000000000d */
[----:B------:R-:W-:-:S05]  /*52e50*/  @!P0 IMAD.MOV.U32 R2, RZ, RZ, R4 ;  /* 0x000000ffff028224 */ /* 0x000fca00078e0004 */
[----:B------:R4:W3:Y:S04]  /*52e60*/  @!P0 LDG.E.U8 R13, desc[UR32][R2.64] ;  /* 0x00000020020d8981 */ /* 0x0008e8000c1e1100 */
[----:B--2---:R0:W-:Y:S04]  /*52e70*/  STL [R1+0x8], R9 ;  /* 0x0000080901007387 */ /* 0x0041e80000100800 */
[----:B------:R-:W2:Y:S01]  /*52e80*/  LDL R8, [R1+0x4694] ;  /* 0x0046940001087983 */ /* 0x000ea20000100800 */
[----:B------:R-:W-:Y:S01]  /*52e90*/  PRMT R14, RZ, 0x7610, R14 ;  /* 0x00007610ff0e7816 */ /* 0x000fe2000000000e */
[----:B----4-:R-:W-:Y:S01]  /*52ea0*/  @!P1 IMAD.MOV.U32 R3, RZ, RZ, R12 ;  /* 0x000000ffff039224 */ /* 0x010fe200078e000c */
[----:B------:R-:W-:Y:S01]  /*52eb0*/  PRMT R61, RZ, 0x7610, R61 ;  /* 0x00007610ff3d7816 */ /* 0x000fe2000000003d */
[----:B0-----:R-:W4:Y:S01]  /*52ec0*/  LDL R9, [R1+0x4658] ;  /* 0x0046580001097983 */ /* 0x001f220000100800 */
[----:B------:R-:W-:Y:S01]  /*52ed0*/  @!P1 IMAD.MOV.U32 R2, RZ, RZ, R5 ;  /* 0x000000ffff029224 */ /* 0x000fe200078e0005 */
[----:B------:R-:W-:-:S02]  /*52ee0*/  PRMT R60, RZ, 0x7610, R60 ;  /* 0x00007610ff3c7816 */ /* 0x000fc4000000003c */
[----:B------:R-:W4:Y:S04]  /*52ef0*/  LDL R4, [R1+0x46a0] ;  /* 0x0046a00001047983 */ /* 0x000f280000100800 */
[----:B------:R0:W4:Y:S02]  /*52f00*/  @!P1 LDG.E.U8 R14, desc[UR32][R2.64] ;  /* 0x00000020020e9981 */ /* 0x000124000c1e1100 */
[----:B0-----:R-:W-:Y:S02]  /*52f10*/  @!P0 IMAD.MOV.U32 R2, RZ, RZ, R6 ;  /* 0x000000ffff028224 */ /* 0x001fe400078e0006 */
[----:B------:R-:W-:-:S05]  /*52f20*/  @!P0 IMAD.MOV.U32 R3, RZ, RZ, R7 ;  /* 0x000000ffff038224 */ /* 0x000fca00078e0007 */
[----:B------:R0:W4:Y:S01]  /*52f30*/  @!P0 LDG.E.U8 R61, desc[UR32][R2.64] ;  /* 0x00000020023d8981 */ /* 0x000122000c1e1100 */
[----:B------:R-:W-:Y:S01]  /*52f40*/  PRMT R59, RZ, 0x7610, R59 ;  /* 0x00007610ff3b7816 */ /* 0x000fe2000000003b */
[----:B0-----:R-:W-:Y:S02]  /*52f50*/  @!P1 IMAD.MOV.U32 R2, RZ, RZ, R10 ;  /* 0x000000ffff029224 */ /* 0x001fe400078e000a */
[----:B------:R-:W-:-:S05]  /*52f60*/  @!P1 IMAD.MOV.U32 R3, RZ, RZ, R11 ;  /* 0x000000ffff039224 */ /* 0x000fca00078e000b */
[----:B------:R2:W4:Y:S04]  /*52f70*/  @!P1 LDG.E.U8 R60, desc[UR32][R2.64] ;  /* 0x00000020023c9981 */ /* 0x000528000c1e1100 */
[----:B------:R-:W-:Y:S04]  /*52f80*/  STL [R1+0x1c], R19 ;  /* 0x00001c1301007387 */ /* 0x000fe80000100800 */
[----:B------:R-:W4:Y:S04]  /*52f90*/  LDL R5, [R1+0x466c] ;  /* 0x00466c0001057983 */ /* 0x000f280000100800 */
[----:B---3--:R0:W-:Y:S04]  /*52fa0*/  STL [R1+0x4], R13 ;  /* 0x0000040d01007387 */ /* 0x0081e80000100800 */
[----:B------:R-:W-:Y:S04]  /*52fb0*/  STL [R1+0x18], R18 ;  /* 0x0000181201007387 */ /* 0x000fe80000100800 */
[----:B------:R-:W3:Y:S04]  /*52fc0*/  LDL R12, [R1+0x46a4] ;  /* 0x0046a400010c7983 */ /* 0x000ee80000100800 */
[----:B0-----:R-:W3:Y:S01]  /*52fd0*/  LDL R13, [R1+0x4668] ;  /* 0x00466800010d7983 */ /* 0x001ee20000100800 */
[----:B--2---:R-:W-:-:S02]  /*52fe0*/  @!P0 IMAD.MOV.U32 R2, RZ, RZ, R8 ;  /* 0x000000ffff028224 */ /* 0x004fc400078e0008 */
[----:B----4-:R-:W-:-:S05]  /*52ff0*/  @!P0 IMAD.MOV.U32 R3, RZ, RZ, R9 ;  /* 0x000000ffff038224 */ /* 0x010fca00078e0009 */
[----:B------:R0:W2:Y:S04]  /*53000*/  @!P0 LDG.E.U8 R59, desc[UR32][R2.64] ;  /* 0x00000020023b8981 */ /* 0x0000a8000c1e1100 */
[----:B------:R-:W-:Y:S04]  /*53010*/  STL [R1+0x14], R17 ;  /* 0x0000141101007387 */ /* 0x000fe80000100800 */
[----:B------:R-:W4:Y:S04]  /*53020*/  LDL R7, [R1+0x467c] ;  /* 0x00467c0001077983 */ /* 0x000f280000100800 */
[----:B------:R-:W4:Y:S04]  /*53030*/  LDL R6, [R1+0x46b0] ;  /* 0x0046b00001067983 */ /* 0x000f280000100800 */
[----:B------:R-:W-:Y:S04]  /*53040*/  STL [R1+0x6b00], R61 ;  /* 0x006b003d01007387 */ /* 0x000fe80000100800 */
[----:B------:R-:W-:Y:S04]  /*53050*/  STL [R1+0x10], R16 ;  /* 0x0000101001007387 */ /* 0x000fe80000100800 */
[----:B------:R1:W-:Y:S04]  /*53060*/  STL [R1+0xc], R15 ;  /* 0x00000c0f01007387 */ /* 0x0003e80000100800 */
[----:B-1----:R-:W4:Y:S04]  /*53070*/  LDL R15, [R1+0x4678] ;  /* 0x00467800010f7983 */ /* 0x002f280000100800 */
[----:B------:R1:W-:Y:S04]  /*53080*/  STL [R1], R14 ;  /* 0x0000000e01007387 */ /* 0x0003e80000100800 */
[----:B-1----:R-:W4:Y:S04]  /*53090*/  LDL R14, [R1+0x46b4] ;  /* 0x0046b400010e7983 */ /* 0x002f280000100800 */
[----:B------:R-:W-:Y:S04]  /*530a0*/  STL [R1+0x6b04], R60 ;  /* 0x006b043c01007387 */ /* 0x000fe80000100800 */
[----:B------:R-:W4:Y:S04]  /*530b0*/  LDL R9, [R1+0x468c] ;  /* 0x00468c0001097983 */ /* 0x000f280000100800 */
[----:B------:R-:W4:Y:S01]  /*530c0*/  LDL R8, [R1+0x46c0] ;  /* 0x0046c00001087983 */ /* 0x000f220000100800 */
[----:B------:R-:W-:Y:S01]  /*530d0*/  PRMT R58, RZ, 0x7610, R58 ;  /* 0x00007610ff3a7816 */ /* 0x000fe2000000003a */
[----:B0-----:R-:W-:-:S02]  /*530e0*/  @!P1 IMAD.MOV.U32 R2, RZ, RZ, R4 ;  /* 0x000000ffff029224 */ /* 0x001fc400078e0004 */
[----:B------:R-:W4:Y:S01]  /*530f0*/  LDL R10, [R1+0x46c4] ;  /* 0x0046c400010a7983 */ /* 0x000f220000100800 */
[----:B------:R-:W-:Y:S01]  /*53100*/  @!P1 IMAD.MOV.U32 R3, RZ, RZ, R5 ;  /* 0x000000ffff039224 */ /* 0x000fe200078e0005 */
[----:B------:R-:W-:-:S04]  /*53110*/  PRMT R54, RZ, 0x7610, R54 ;  /* 0x00007610ff367816 */ /* 0x000fc80000000036 */
[----:B------:R3:W4:Y:S02]  /*53120*/  @!P1 LDG.E.U8 R58, desc[UR32][R2.64] ;  /* 0x00000020023a9981 */ /* 0x000724000c1e1100 */
[----:B---3--:R-:W-:Y:S02]  /*53130*/  @!P0 IMAD.MOV.U32 R2, RZ, RZ, R12 ;  /* 0x000000ffff028224 */ /* 0x008fe400078e000c */
[----:B------:R-:W-:-:S05]  /*53140*/  @!P0 IMAD.MOV.U32 R3, RZ, RZ, R13 ;  /* 0x000000ffff038224 */ /* 0x000fca00078e000d */
[----:B------:R4:W3:Y:S04]  /*53150*/  @!P0 LDG.E.U8 R54, desc[UR32][R2.64] ;  /* 0x0000002002368981 */ /* 0x0008e8000c1e1100 */
[----:B--2---:R-:W-:Y:S04]  /*53160*/  STL [R1+0x6b08], R59 ;  /* 0x006b083b01007387 */ /* 0x004fe80000100800 */
[----:B------:R-:W2:Y:S04]  /*53170*/  LDL R11, [R1+0x4688] ;  /* 0x00468800010b7983 */ /* 0x000ea80000100800 */
[----:B------:R-:W2:Y:S04]  /*53180*/  LDL R5, [R1+0x469c] ;  /* 0x00469c0001057983 */ /* 0x000ea80000100800 */
[----:B------:R-:W2:Y:S01]  /*53190*/  LDL R4, [R1+0x46d0] ;  /* 0x0046d00001047983 */ /* 0x000ea20000100800 */
[----:B------:R-:W-:Y:S01]  /*531a0*/  PRMT R52, RZ, 0x7610, R52 ;  /* 0x00007610ff347816 */ /* 0x000fe20000000034 */
[----:B----4-:R-:W-:-:S02]  /*531b0*/  @!P1 IMAD.MOV.U32 R2, RZ, RZ, R6 ;  /* 0x000000ffff029224 */ /* 0x010fc400078e0006 */
[----:B------:R-:W-:Y:S01]  /*531c0*/  @!P1 IMAD.MOV.U32 R3, RZ, RZ, R7 ;  /* 0x000000ffff039224 */ /* 0x000fe200078e0007 */
[----:B------:R-:W-:-:S04]  /*531d0*/  PRMT R50, RZ, 0x7610, R50 ;  /* 0x00007610ff327816 */ /* 0x000fc80000000032 */
[----:B------:R0:W4:Y:S01]  /*531e0*/  @!P1 LDG.E.U8 R52, desc[UR32][R2.64] ;  /* 0x0000002002349981 */ /* 0x000122000c1e1100 */
[----:B------:R-:W-:Y:S02]  /*531f0*/  PRMT R48, RZ, 0x7610, R48 ;  /* 0x00007610ff307816 */ /* 0x000fe40000000030 */
[----:B------:R-:W-:Y:S01]  /*53200*/  PRMT R46, RZ, 0x7610, R46 ;  /* 0x00007610ff2e7816 */ /* 0x000fe2000000002e */
[----:B0-----:R-:W-:Y:S02]  /*53210*/  @!P0 IMAD.MOV.U32 R3, RZ, RZ, R15 ;  /* 0x000000ffff038224 */ /* 0x001fe400078e000f */
[----:B------:R-:W-:-:S05]  /*53220*/  @!P0 IMAD.MOV.U32 R2, RZ, RZ, R14 ;  /* 0x000000ffff028224 */ /* 0x000fca00078e000e */
[----:B------:R0:W4:Y:S02]  /*53230*/  @!P0 LDG.E.U8 R50, desc[UR32][R2.64] ;  /* 0x0000002002328981 */ /* 0x000124000c1e1100 */
[----:B0-----:R-:W-:Y:S02]  /*53240*/  @!P1 IMAD.MOV.U32 R2, RZ, RZ, R8 ;  /* 0x000000ffff029224 */ /* 0x001fe400078e0008 */
[----:B------:R-:W-:-:S05]  /*53250*/  @!P1 IMAD.MOV.U32 R3, RZ, RZ, R9 ;  /* 0x000000ffff039224 */ /* 0x000fca00078e0009 */
[----:B------:R0:W4:Y:S04]  /*53260*/  @!P1 LDG.E.U8 R48, desc[UR32][R2.64] ;  /* 0x0000002002309981 */ /* 0x000128000c1e1100 */
[----:B------:R-:W-:Y:S04]  /*53270*/  STL [R1+0x6b0c], R58 ;  /* 0x006b0c3a01007387 */ /* 0x000fe80000100800 */
[----:B------:R-:W4:Y:S01]  /*53280*/  LDL R13, [R1+0x4698] ;  /* 0x00469800010d7983 */ /* 0x000f220000100800 */
[----:B0-----:R-:W-:-:S03]  /*53290*/  @!P0 IMAD.MOV.U32 R2, RZ, RZ, R10 ;  /* 0x000000ffff028224 */ /* 0x001fc600078e000a */
[----:B------:R-:W4:Y:S01]  /*532a0*/  LDL R12, [R1+0x46d4] ;  /* 0x0046d400010c7983 */ /* 0x000f220000100800 */
[----:B------:R-:W-:-:S03]  /*532b0*/  PRMT R44, RZ, 0x7610, R44 ;  /* 0x00007610ff2c7816 */ /* 0x000fc6000000002c */
[----:B---3--:R-:W-:Y:S04]  /*532c0*/  STL [R1+0x6b10], R54 ;  /* 0x006b103601007387 */ /* 0x008fe80000100800 */
[----:B------:R-:W3:Y:S04]  /*532d0*/  LDL R7, [R1+0x46ac] ;  /* 0x0046ac0001077983 */ /* 0x000ee80000100800 */
[----:B------:R-:W3:Y:S01]  /*532e0*/  LDL R6, [R1+0x46e0] ;  /* 0x0046e00001067983 */ /* 0x000ee20000100800 */
[----:B--2---:R-:W-:-:S05]  /*532f0*/  @!P0 IMAD.MOV.U32 R3, RZ, RZ, R11 ;  /* 0x000000ffff038224 */ /* 0x004fca00078e000b */
[----:B------:R0:W2:Y:S02]  /*53300*/  @!P0 LDG.E.U8 R46, desc[UR32][R2.64] ;  /* 0x00000020022e8981 */ /* 0x0000a4000c1e1100 */
[----:B0-----:R-:W-:Y:S02]  /*53310*/  @!P1 IMAD.MOV.U32 R2, RZ, RZ, R4 ;  /* 0x000000ffff029224 */ /* 0x001fe400078e0004 */
[----:B------:R-:W-:-:S05]  /*53320*/  @!P1 IMAD.MOV.U32 R3, RZ, RZ, R5 ;  /* 0x000000ffff039224 */ /* 0x000fca00078e0005 */
[----:B------:R0:W2:Y:S04]  /*53330*/  @!P1 LDG.E.U8 R44, desc[UR32][R2.64] ;  /* 0x00000020022c9981 */ /* 0x0000a8000c1e1100 */
[----:B----4-:R-:W-:Y:S04]  /*53340*/  STL [R1+0x6b14], R52 ;  /* 0x006b143401007387 */ /* 0x010fe80000100800 */
[----:B------:R-:W4:Y:S04]  /*53350*/  LDL R15, [R1+0x46a8] ;  /* 0x0046a800010f7983 */ /* 0x000f280000100800 */
[----:B------:R-:W4:Y:S01]  /*53360*/  LDL R14, [R1+0x46e4] ;  /* 0x0046e400010e7983 */ /* 0x000f220000100800 */
[----:B------:R-:W-:-:S03]  /*53370*/  PRMT R42, RZ, 0x7610, R42 ;  /* 0x00007610ff2a7816 */ /* 0x000fc6000000002a */
[----:B------:R-:W-:Y:S04]  /*53380*/  STL [R1+0x6b18], R50 ;  /* 0x006b183201007387 */ /* 0x000fe80000100800 */
[----:B------:R-:W4:Y:S04]  /*53390*/  LDL R9, [R1+0x46bc] ;  /* 0x0046bc0001097983 */ /* 0x000f280000100800 */
[----:B------:R-:W4:Y:S04]  /*533a0*/  LDL R8, [R1+0x46f0] ;  /* 0x0046f00001087983 */ /* 0x000f280000100800 */
[----:B------:R-:W-:Y:S04]  /*533b0*/  STL [R1+0x6b1c], R48 ;  /* 0x006b1c3001007387 */ /* 0x000fe80000100800 */
[----:B------:R-:W4:Y:S04]  /*533c0*/  LDL R11, [R1+0x46b8] ;  /* 0x0046b800010b7983 */ /* 0x000f280000100800 */
[----:B------:R-:W4:Y:S01]  /*533d0*/  LDL R10, [R1+0x46f4] ;  /* 0x0046f400010a7983 */ /* 0x000f220000100800 */
[----:B0-----:R-:W-:-:S02]  /*533e0*/  @!P0 IMAD.MOV.U32 R3, RZ, RZ, R13 ;  /* 0x000000ffff038224 */ /* 0x001fc400078e000d */
        /* <DEDUP_REMOVED lines=9> */
[----:B------:R-:W-:Y:S04]  /*53480*/  STL [R1+0x6b24], R44 ;  /* 0x006b242c01007387 */ /* 0x000fe80000100800 */
        /* <DEDUP_REMOVED lines=17> */
[----:B0-----:R-:W-:-:S03]  /*535a0*/  PRMT R2, RZ, 0x7610, R2 ;  /* 0x00007610ff027816 */ /* 0x001fc60000000002 */
[----:B------:R-:W4:Y:S04]  /*535b0*/  LDL R6, [R1+0x4710] ;  /* 0x0047100001067983 */ /* 0x000f280000100800 */
[----:B---3--:R-:W-:Y:S04]  /*535c0*/  STL [R1+0x6b2c], R40 ;  /* 0x006b2c2801007387 */ /* 0x008fe80000100800 */
[----:B------:R-:W3:Y:S04]  /*535d0*/  LDL R15, [R1+0x46d8] ;  /* 0x0046d800010f7983 */ /* 0x000ee80000100800 */
[----:B------:R-:W3:Y:S04]  /*535e0*/  LDL R14, [R1+0x4714] ;  /* 0x00471400010e7983 */ /* 0x000ee80000100800 */
[----:B--2---:R0:W2:Y:S02]  /*535f0*/  @!P1 LDG.E.U8 R32, desc[UR32][R4.64] ;  /* 0x0000002004209981 */ /* 0x0040a4000c1e1100 */
[----:B0-----:R-:W-:-:S02]  /*53600*/  @!P0 IMAD.MOV.U32 R5, RZ, RZ, R13 ;  /* 0x000000ffff058224 */ /* 0x001fc400078e000d */
[----:B------:R-:W-:-:S05]  /*53610*/  @!P0 IMAD.MOV.U32 R4, RZ, RZ, R12 ;  /* 0x000000ffff048224 */ /* 0x000fca00078e000c */
[----:B------:R0:W2:Y:S04]  /*53620*/  @!P0 LDG.E.U8 R2, desc[UR32][R4.64] ;  /* 0x0000002004028981 */ /* 0x0000a8000c1e1100 */
[----:B----4-:R-:W-:Y:S04]  /*53630*/  STL [R1+0x6b30], R38 ;  /* 0x006b302601007387 */ /* 0x010fe80000100800 */
[----:B------:R-:W4:Y:S04]  /*53640*/  LDL R9, [R1+0x46ec] ;  /* 0x0046ec0001097983 */ /* 0x000f280000100800 */
[----:B------:R-:W4:Y:S01]  /*53650*/  LDL R8, [R1+0x4720] ;  /* 0x0047200001087983 */ /* 0x000f220000100800 */
[----:B------:R-:W-:-:S02]  /*53660*/  PRMT R3, RZ, 0x7610, R3 ;  /* 0x00007610ff037816 */ /* 0x000fc40000000003 */
[----:B0-----:R-:W-:Y:S01]  /*53670*/  PRMT R4, RZ, 0x7610, R4 ;  /* 0x00007610ff047816 */ /* 0x001fe20000000004 */
[----:B------:R-:W-:Y:S04]  /*53680*/  STL [R1+0x6b34], R36 ;  /* 0x006b342401007387 */ /* 0x000fe80000100800 */
[----:B------:R-:W4:Y:S04]  /*53690*/  LDL R17, [R1+0x46e8] ;  /* 0x0046e80001117983 */ /* 0x000f280000100800 */
[----:B------:R-:W4:Y:S04]  /*536a0*/  LDL R16, [R1+0x4724] ;  /* 0x0047240001107983 */ /* 0x000f280000100800 */
[----:B------:R-:W-:Y:S04]  /*536b0*/  STL [R1+0x6b38], R34 ;  /* 0x006b382201007387 */ /* 0x000fe80000100800 */
[----:B------:R-:W4:Y:S04]  /*536c0*/  LDL R11, [R1+0x46fc] ;  /* 0x0046fc00010b7983 */ /* 0x000f280000100800 */
[----:B------:R-:W4:Y:S04]  /*536d0*/  LDL R10, [R1+0x4730] ;  /* 0x00473000010a7983 */ /* 0x000f280000100800 */
[----:B------:R3:W4:Y:S02]  /*536e0*/  @!P1 LDG.E.U8 R3, desc[UR32][R6.64] ;  /* 0x0000002006039981 */ /* 0x000724000c1e1100 */
[----:B---3--:R-:W-:-:S02]  /*536f0*/  @!P0 IMAD.MOV.U32 R7, RZ, RZ, R15 ;  /* 0x000000ffff078224 */ /* 0x008fc400078e000f */
        /* <DEDUP_REMOVED lines=8> */
[----:B------:R-:W-:-:S02]  /*53780*/  PRMT R5, RZ, 0x7610, R5 ;  /* 0x00007610ff057816 */ /* 0x000fc40000000005 */
[----:B0-----:R-:W-:Y:S02]  /*53790*/  PRMT R6, RZ, 0x7610, R6 ;  /* 0x00007610ff067816 */ /* 0x001fe40000000006 */
[----:B------:R-:W-:Y:S02]  /*537a0*/  PRMT R7, RZ, 0x7610, R7 ;  /* 0x00007610ff077816 */ /* 0x000fe40000000007 */
[----:B----4-:R0:W4:Y:S02]  /*537b0*/  @!P1 LDG.E.U8 R5, desc[UR32][R8.64] ;  /* 0x0000002008059981 */ /* 0x010124000c1e1100 */
[----:B0-----:R-:W-:Y:S02]  /*537c0*/  @!P0 IMAD.MOV.U32 R9, RZ, RZ, R17 ;  /* 0x000000ffff098224 */ /* 0x001fe400078e0011 */
[----:B------:R-:W-:-:S05]  /*537d0*/  @!P0 IMAD.MOV.U32 R8, RZ, RZ, R16 ;  /* 0x000000ffff088224 */ /* 0x000fca00078e0010 */
[----:B------:R0:W4:Y:S02]  /*537e0*/  @!P0 LDG.E.U8 R6, desc[UR32][R8.64] ;  /* 0x0000002008068981 */ /* 0x000124000c1e1100 */
[----:B0-----:R-:W-:Y:S02]  /*537f0*/  PRMT R8, RZ, 0x7610, R8 ;  /* 0x00007610ff087816 */ /* 0x001fe40000000008 */
[----:B------:R2:W4:Y:S01]  /*53800*/  @!P1 LDG.E.U8 R7, desc[UR32][R10.64] ;  /* 0x000000200a079981 */ /* 0x000522000c1e1100 */
[----:B------:R-:W-:-:S03]  /*53810*/  PRMT R9, RZ, 0x7610, R9 ;  /* 0x00007610ff097816 */ /* 0x000fc60000000009 */
[----:B------:R-:W-:Y:S04]  /*53820*/  STL [R1+0x6b44], R3 ;  /* 0x006b440301007387 */ /* 0x000fe80000100800 */
[----:B------:R-:W4:Y:S04]  /*53830*/  LDL R18, [R1+0x4708] ;  /* 0x0047080001127983 */ /* 0x000f280000100800 */
[----:B------:R-:W4:Y:S04]  /*53840*/  LDL R15, [R1+0x4744] ;  /* 0x00474400010f7983 */ /* 0x000f280000100800 */
[----:B---3--:R0:W-:Y:S04]  /*53850*/  STL [R1+0x6b48], R4 ;  /* 0x006b480401007387 */ /* 0x0081e80000100800 */
[----:B------:R-:W3:Y:S04]  /*53860*/  LDL R14, [R1+0x471c] ;  /* 0x00471c00010e7983 */ /* 0x000ee80000100800 */
[----:B0-----:R-:W3:Y:S01]  /*53870*/  LDL R4, [R1+0x4750] ;  /* 0x0047500001047983 */ /* 0x001ee20000100800 */
[----:B--2---:R-:W-:-:S02]  /*53880*/  @!P0 IMAD.MOV.U32 R11, RZ, RZ, R20 ;  /* 0x000000ffff0b8224 */ /* 0x004fc400078e0014 */
[----:B------:R-:W-:-:S05]  /*53890*/  @!P0 IMAD.MOV.U32 R10, RZ, RZ, R19 ;  /* 0x000000ffff0a8224 */ /* 0x000fca00078e0013 */
[----:B------:R0:W2:Y:S04]  /*538a0*/  @!P0 LDG.E.U8 R8, desc[UR32][R10.64] ;  /* 0x000000200a088981 */ /* 0x0000a8000c1e1100 */
[----:B------:R1:W2:Y:S04]  /*538b0*/  @!P1 LDG.E.U8 R9, desc[UR32][R12.64] ;  /* 0x000000200c099981 */ /* 0x0002a8000c1e1100 */
[----:B----4-:R-:W-:Y:S04]  /*538c0*/  STL [R1+0x6b4c], R5 ;  /* 0x006b4c0501007387 */ /* 0x010fe80000100800 */
[----:B------:R-:W4:Y:S04]  /*538d0*/  LDL R3, [R1+0x4718] ;  /* 0x0047180001037983 */ /* 0x000f280000100800 */
[----:B------:R-:W4:Y:S01]  /*538e0*/  LDL R2, [R1+0x4754] ;  /* 0x0047540001027983 */ /* 0x000f220000100800 */
[----:B0-----:R-:W-:-:S02]  /*538f0*/  PRMT R10, RZ, 0x7610, R10 ;  /* 0x00007610ff0a7816 */ /* 0x001fc4000000000a */
[----:B------:R-:W-:Y:S01]  /*53900*/  PRMT R11, RZ, 0x7610, R11 ;  /* 0x00007610ff0b7816 */ /* 0x000fe2000000000b */
[----:B------:R-:W-:Y:S04]  /*53910*/  STL [R1+0x6b50], R6 ;  /* 0x006b500601007387 */ /* 0x000fe80000100800 */
[----:B------:R-:W4:Y:S04]  /*53920*/  LDL R17, [R1+0x472c] ;  /* 0x00472c0001117983 */ /* 0x000f280000100800 */
[----:B------:R-:W4:Y:S04]  /*53930*/  LDL R16, [R1+0x4760] ;  /* 0x0047600001107983 */ /* 0x000f280000100800 */
[----:B------:R0:W-:Y:S01]  /*53940*/  STL [R1+0x6b54], R7 ;  /* 0x006b540701007387 */ /* 0x0001e20000100800 */
[----:B-1----:R-:W-:-:S02]  /*53950*/  @!P0 IMAD.MOV.U32 R13, RZ, RZ, R18 ;  /* 0x000000ffff0d8224 */ /* 0x002fc400078e0012 */
[----:B------:R-:W-:-:S05]  /*53960*/  @!P0 IMAD.MOV.U32 R12, RZ, RZ, R15 ;  /* 0x000000ffff0c8224 */ /* 0x000fca00078e000f */
[----:B------:R1:W4:Y:S01]  /*53970*/  @!P0 LDG.E.U8 R10, desc[UR32][R12.64] ;  /* 0x000000200c0a8981 */ /* 0x000322000c1e1100 */
[----:B---3--:R-:W-:Y:S02]  /*53980*/  @!P1 IMAD.MOV.U32 R15, RZ, RZ, R14 ;  /* 0x000000ffff0f9224 */ /* 0x008fe400078e000e */
[----:B------:R-:W-:-:S05]  /*53990*/  @!P1 IMAD.MOV.U32 R14, RZ, RZ, R4 ;  /* 0x000000ffff0e9224 */ /* 0x000fca00078e0004 */
[----:B------:R4:W3:Y:S04]  /*539a0*/  @!P1 LDG.E.U8 R11, desc[UR32][R14.64] ;  /* 0x000000200e0b9981 */ /* 0x0008e8000c1e1100 */
[----:B--2---:R-:W-:Y:S04]  /*539b0*/  STL [R1+0x6b58], R8 ;  /* 0x006b580801007387 */ /* 0x004fe80000100800 */
[----:B0-----:R-:W2:Y:S04]  /*539c0*/  LDL R7, [R1+0x4728] ;  /* 0x0047280001077983 */ /* 0x001ea80000100800 */
[----:B------:R-:W2:Y:S04]  /*539d0*/  LDL R6, [R1+0x4764] ;  /* 0x0047640001067983 */ /* 0x000ea80000100800 */
[----:B------:R-:W-:Y:S04]  /*539e0*/  STL [R1+0x6b5c], R9 ;  /* 0x006b5c0901007387 */ /* 0x000fe80000100800 */
[----:B------:R-:W2:Y:S04]  /*539f0*/  LDL R19, [R1+0x473c] ;  /* 0x00473c0001137983 */ /* 0x000ea80000100800 */
[----:B------:R-:W2:Y:S01]  /*53a00*/  LDL R18, [R1+0x4770] ;  /* 0x0047700001127983 */ /* 0x000ea20000100800 */
[----:B-1----:R-:W-:Y:S01]  /*53a10*/  PRMT R12, RZ, 0x7610, R12 ;  /* 0x00007610ff0c7816 */ /* 0x002fe2000000000c */
[----:B----4-:R-:W-:-:S02]  /*53a20*/  @!P0 IMAD.MOV.U32 R15, RZ, RZ, R3 ;  /* 0x000000ffff0f8224 */ /* 0x010fc400078e0003 */
[----:B------:R-:W-:Y:S01]  /*53a30*/  @!P0 IMAD.MOV.U32 R14, RZ, RZ, R2 ;  /* 0x000000ffff0e8224 */ /* 0x000fe200078e0002 */
[----:B------:R-:W-:-:S04]  /*53a40*/  PRMT R13, RZ, 0x7610, R13 ;  /* 0x00007610ff0d7816 */ /* 0x000fc8000000000d */
[----:B------:R0:W4:Y:S02]  /*53a50*/  @!P0 LDG.E.U8 R12, desc[UR32][R14.64] ;  /* 0x000000200e0c8981 */ /* 0x000124000c1e1100 */
[----:B0-----:R-:W-:Y:S02]  /*53a60*/  PRMT R14, RZ, 0x7610, R14 ;  /* 0x00007610ff0e7816 */ /* 0x001fe4000000000e */
[----:B------:R-:W-:Y:S01]  /*53a70*/  PRMT R15, RZ, 0x7610, R15 ;  /* 0x00007610ff0f7816 */ /* 0x000fe2000000000f */
[----:B------:R2:W4:Y:S04]  /*53a80*/  @!P1 LDG.E.U8 R13, desc[UR32][R16.64] ;  /* 0x00000020100d9981 */ /* 0x000528000c1e1100 */
[----:B------:R-:W-:Y:S04]  /*53a90*/  STL [R1+0x6b60], R10 ;  /* 0x006b600a01007387 */ /* 0x000fe80000100800 */
[----:B------:R-:W4:Y:S04]  /*53aa0*/  LDL R5, [R1+0x4738] ;  /* 0x0047380001057983 */ /* 0x000f280000100800 */
[----:B------:R-:W4:Y:S04]  /*53ab0*/  LDL R4, [R1+0x4774] ;  /* 0x0047740001047983 */ /* 0x000f280000100800 */
[----:B---3--:R0:W-:Y:S04]  /*53ac0*/  STL [R1+0x6b64], R11 ;  /* 0x006b640b01007387 */ /* 0x0081e80000100800 */
[----:B------:R-:W3:Y:S04]  /*53ad0*/  LDL R21, [R1+0x474c] ;  /* 0x00474c0001157983 */ /* 0x000ee80000100800 */
[----:B------:R-:W3:Y:S04]  /*53ae0*/  LDL R20, [R1+0x4780] ;  /* 0x0047800001147983 */ /* 0x000ee80000100800 */
[----:B------:R-:W3:Y:S04]  /*53af0*/  LDL R2, [R1+0x4784] ;  /* 0x0047840001027983 */ /* 0x000ee80000100800 */
[----:B------:R-:W3:Y:S01]  /*53b00*/  LDL R3, [R1+0x4748] ;  /* 0x0047480001037983 */ /* 0x000ee20000100800 */
[----:B--2---:R-:W-:-:S02]  /*53b10*/  @!P0 IMAD.MOV.U32 R17, RZ, RZ, R7 ;  /* 0x000000ffff118224 */ /* 0x004fc400078e0007 */
[----:B------:R-:W-:-:S05]  /*53b20*/  @!P0 IMAD.MOV.U32 R16, RZ, RZ, R6 ;  /* 0x000000ffff108224 */ /* 0x000fca00078e0006 */
[----:B------:R1:W2:Y:S04]  /*53b30*/  @!P0 LDG.E.U8 R14, desc[UR32][R16.64] ;  /* 0x00000020100e8981 */ /* 0x0002a8000c1e1100 */
[----:B------:R1:W2:Y:S04]  /*53b40*/  @!P1 LDG.E.U8 R15, desc[UR32][R18.64] ;  /* 0x00000020120f9981 */ /* 0x0002a8000c1e1100 */
[----:B----4-:R-:W-:Y:S04]  /*53b50*/  STL [R1+0x6b68], R12 ;  /* 0x006b680c01007387 */ /* 0x010fe80000100800 */
[----:B0-----:R-:W4:Y:S04]  /*53b60*/  LDL R11, [R1+0x475c] ;  /* 0x00475c00010b7983 */ /* 0x001f280000100800 */
[----:B------:R-:W4:Y:S04]  /*53b70*/  LDL R10, [R1+0x4790] ;  /* 0x00479000010a7983 */ /* 0x000f280000100800 */
[----:B------:R-:W4:Y:S04]  /*53b80*/  LDL R9, [R1+0x4758] ;  /* 0x0047580001097983 */ /* 0x000f280000100800 */
[----:B------:R-:W4:Y:S04]  /*53b90*/  LDL R8, [R1+0x4794] ;  /* 0x0047940001087983 */ /* 0x000f280000100800 */
[----:B------:R0:W-:Y:S04]  /*53ba0*/  STL [R1+0x6b6c], R13 ;  /* 0x006b6c0d01007387 */ /* 0x0001e80000100800 */
[----:B------:R-:W4:Y:S04]  /*53bb0*/  LDL R7, [R1+0x476c] ;  /* 0x00476c0001077983 */ /* 0x000f280000100800 */
[----:B------:R-:W4:Y:S01]  /*53bc0*/  LDL R6, [R1+0x47a0] ;  /* 0x0047a00001067983 */ /* 0x000f220000100800 */
[----:B-1----:R-:W-:Y:S01]  /*53bd0*/  PRMT R17, RZ, 0x7610, R17 ;  /* 0x00007610ff117816 */ /* 0x002fe20000000011 */
[----:B------:R-:W-:-:S02]  /*53be0*/  @!P0 IMAD.MOV.U32 R19, RZ, RZ, R5 ;  /* 0x000000ffff138224 */ /* 0x000fc400078e0005 */
[----:B------:R-:W-:-:S03]  /*53bf0*/  @!P0 IMAD.MOV.U32 R18, RZ, RZ, R4 ;  /* 0x000000ffff128224 */ /* 0x000fc600078e0004 */
[----:B---3--:R1:W3:Y:S02]  /*53c00*/  @!P1 LDG.E.U8 R17, desc[UR32][R20.64] ;  /* 0x0000002014119981 */ /* 0x0082e4000c1e1100 */
[----:B-1----:R-:W-:Y:S02]  /*53c10*/  @!P0 IMAD.MOV.U32 R20, RZ, RZ, R2 ;  /* 0x000000ffff148224 */ /* 0x002fe400078e0002 */
[----:B------:R-:W-:Y:S01]  /*53c20*/  @!P0 IMAD.MOV.U32 R21, RZ, RZ, R3 ;  /* 0x000000ffff158224 */ /* 0x000fe200078e0003 */
[----:B--2---:R-:W-:Y:S04]  /*53c30*/  STL [R1+0x6b70], R14 ;  /* 0x006b700e01007387 */ /* 0x004fe80000100800 */
[----:B0-----:R-:W2:Y:S04]  /*53c40*/  LDL R13, [R1+0x4768] ;  /* 0x00476800010d7983 */ /* 0x001ea80000100800 */
[----:B------:R-:W3:Y:S04]  /*53c50*/  LDL R12, [R1+0x47a4] ;  /* 0x0047a400010c7983 */ /* 0x000ee80000100800 */
[----:B------:R0:W-:Y:S04]  /*53c60*/  STL [R1+0x6b74], R15 ;  /* 0x006b740f01007387 */ /* 0x0001e80000100800 */
[----:B------:R-:W3:Y:S04]  /*53c70*/  LDL R5, [R1+0x477c] ;  /* 0x00477c0001057983 */ /* 0x000ee80000100800 */
[----:B------:R-:W3:Y:S04]  /*53c80*/  LDL R4, [R1+0x47b0] ;  /* 0x0047b00001047983 */ /* 0x000ee80000100800 */
[----:B------:R-:W3:Y:S04]  /*53c90*/  LDL R2, [R1+0x47b4] ;  /* 0x0047b40001027983 */ /* 0x000ee80000100800 */
[----:B------:R-:W3:Y:S01]  /*53ca0*/  LDL R3, [R1+0x4778] ;  /* 0x0047780001037983 */ /* 0x000ee20000100800 */
[----:B------:R-:W-:Y:S01]  /*53cb0*/  PRMT R16, RZ, 0x7610, R16 ;  /* 0x00007610ff107816 */ /* 0x000fe20000000010 */
[----:B----4-:R-:W-:-:S02]  /*53cc0*/  @!P1 IMAD.MOV.U32 R23, RZ, RZ, R11 ;  /* 0x000000ffff179224 */ /* 0x010fc400078e000b */
[----:B------:R-:W-:Y:S01]  /*53cd0*/  @!P1 IMAD.MOV.U32 R22, RZ, RZ, R10 ;  /* 0x000000ffff169224 */ /* 0x000fe200078e000a */
[----:B------:R-:W4:Y:S04]  /*53ce0*/  LDL R11, [R1+0x478c] ;  /* 0x00478c00010b7983 */ /* 0x000f280000100800 */
[----:B------:R1:W4:Y:S04]  /*53cf0*/  @!P0 LDG.E.U8 R16, desc[UR32][R18.64] ;  /* 0x0000002012108981 */ /* 0x000328000c1e1100 */
[----:B------:R-:W4:Y:S04]  /*53d00*/  LDL R10, [R1+0x47c0] ;  /* 0x0047c000010a7983 */ /* 0x000f280000100800 */
[----:B------:R-:W4:Y:S01]  /*53d10*/  LDL R34, [R1+0x47d8] ;  /* 0x0047d80001227983 */ /* 0x000f220000100800 */
[----:B-1----:R-:W-:-:S02]  /*53d20*/  PRMT R18, RZ, 0x7610, R18 ;  /* 0x00007610ff127816 */ /* 0x002fc40000000012 */
[----:B------:R-:W-:Y:S01]  /*53d30*/  PRMT R19, RZ, 0x7610, R19 ;  /* 0x00007610ff137816 */ /* 0x000fe20000000013 */
[----:B------:R-:W4:Y:S01]  /*53d40*/  LDL R32, [R1+0x4814] ;  /* 0x0048140001207983 */ /* 0x000f220000100800 */
[----:B------:R-:W-:-:S03]  /*53d50*/  @!P1 IMAD.MOV.U32 R25, RZ, RZ, R7 ;  /* 0x000000ffff199224 */ /* 0x000fc600078e0007 */
[----:B------:R1:W4:Y:S01]  /*53d60*/  @!P0 LDG.E.U8 R18, desc[UR32][R20.64] ;  /* 0x0000002014128981 */ /* 0x000322000c1e1100 */
[----:B------:R-:W-:-:S03]  /*53d70*/  @!P1 IMAD.MOV.U32 R24, RZ, RZ, R6 ;  /* 0x000000ffff189224 */ /* 0x000fc600078e0006 */
[----:B------:R0:W4:Y:S04]  /*53d80*/  @!P1 LDG.E.U8 R19, desc[UR32][R22.64] ;  /* 0x0000002016139981 */ /* 0x000128000c1e1100 */
[----:B------:R-:W4:Y:S01]  /*53d90*/  LDL R7, [R1+0x479c] ;  /* 0x00479c0001077983 */ /* 0x000f220000100800 */
[----:B-1----:R-:W-:-:S03]  /*53da0*/  PRMT R21, RZ, 0x7610, R21 ;  /* 0x00007610ff157816 */ /* 0x002fc60000000015 */
[----:B------:R-:W4:Y:S01]  /*53db0*/  LDL R6, [R1+0x47d0] ;  /* 0x0047d00001067983 */ /* 0x000f220000100800 */
[----:B0-----:R-:W-:Y:S02]  /*53dc0*/  @!P0 IMAD.MOV.U32 R22, RZ, RZ, R8 ;  /* 0x000000ffff168224 */ /* 0x001fe400078e0008 */
[----:B------:R-:W-:Y:S01]  /*53dd0*/  @!P0 IMAD.MOV.U32 R23, RZ, RZ, R9 ;  /* 0x000000ffff178224 */ /* 0x000fe200078e0009 */
[----:B------:R-:W4:Y:S04]  /*53de0*/  LDL R8, [R1+0x47c4] ;  /* 0x0047c40001087983 */ /* 0x000f280000100800 */
[----:B------:R-:W4:Y:S01]  /*53df0*/  LDL R9, [R1+0x4788] ;  /* 0x0047880001097983 */ /* 0x000f220000100800 */
[----:B------:R-:W-:-:S03]  /*53e00*/  PRMT R20, RZ, 0x7610, R20 ;  /* 0x00007610ff147816 */ /* 0x000fc60000000014 */
[----:B------:R-:W4:Y:S04]  /*53e10*/  @!P1 LDG.E.U8 R21, desc[UR32][R24.64] ;  /* 0x0000002018159981 */ /* 0x000f28000c1e1100 */
[----:B------:R0:W4:Y:S04]  /*53e20*/  @!P0 LDG.E.U8 R20, desc[UR32][R22.64] ;  /* 0x0000002016148981 */ /* 0x000128000c1e1100 */
[----:B------:R-:W4:Y:S04]  /*53e30*/  LDL R15, [R1+0x47ec] ;  /* 0x0047ec00010f7983 */ /* 0x000f280000100800 */
[----:B------:R-:W4:Y:S01]  /*53e40*/  LDL R14, [R1+0x4820] ;  /* 0x00482000010e7983 */ /* 0x000f220000100800 */
[----:B0-----:R-:W-:Y:S01]  /*53e50*/  PRMT R23, RZ, 0x7610, R23 ;  /* 0x00007610ff177816 */ /* 0x001fe20000000017 */
[----:B--2---:R-:W-:-:S02]  /*53e60*/  @!P0 IMAD.MOV.U32 R25, RZ, RZ, R13 ;  /* 0x000000ffff198224 */ /* 0x004fc400078e000d */
[----:B------:R-:W2:Y:S01]  /*53e70*/  LDL R13, [R1+0x4798] ;  /* 0x00479800010d7983 */ /* 0x000ea20000100800 */
[----:B---3--:R-:W-:-:S03]  /*53e80*/  @!P0 IMAD.MOV.U32 R24, RZ, RZ, R12 ;  /* 0x000000ffff188224 */ /* 0x008fc600078e000c */
[----:B------:R-:W3:Y:S01]  /*53e90*/  LDL R12, [R1+0x47d4] ;  /* 0x0047d400010c7983 */ /* 0x000ee20000100800 */
[----:B------:R-:W-:-:S03]  /*53ea0*/  @!P1 IMAD.MOV.U32 R27, RZ, RZ, R5 ;  /* 0x000000ffff1b9224 */ /* 0x000fc600078e0005 */
[----:B------:R-:W3:Y:S01]  /*53eb0*/  LDL R5, [R1+0x47ac] ;  /* 0x0047ac0001057983 */ /* 0x000ee20000100800 */
[----:B------:R-:W-:-:S03]  /*53ec0*/  @!P1 IMAD.MOV.U32 R26, RZ, RZ, R4 ;  /* 0x000000ffff1a9224 */ /* 0x000fc600078e0004 */
[----:B------:R-:W3:Y:S04]  /*53ed0*/  LDL R4, [R1+0x47e0] ;  /* 0x0047e00001047983 */ /* 0x000ee80000100800 */
[----:B------:R0:W3:Y:S02]  /*53ee0*/  @!P1 LDG.E.U8 R23, desc[UR32][R26.64] ;  /* 0x000000201a179981 */ /* 0x0000e4000c1e1100 */
[----:B0-----:R-:W-:Y:S02]  /*53ef0*/  @!P0 IMAD.MOV.U32 R26, RZ, RZ, R2 ;  /* 0x000000ffff1a8224 */ /* 0x001fe400078e0002 */
[----:B------:R-:W3:Y:S01]  /*53f00*/  LDL R2, [R1+0x47e4] ;  /* 0x0047e40001027983 */ /* 0x000ee20000100800 */
[----:B------:R-:W-:-:S03]  /*53f10*/  @!P0 IMAD.MOV.U32 R27, RZ, RZ, R3 ;  /* 0x000000ffff1b8224 */ /* 0x000fc600078e0003 */
[----:B------:R-:W3:Y:S01]  /*53f20*/  LDL R3, [R1+0x47a8] ;  /* 0x0047a80001037983 */ /* 0x000ee20000100800 */
[----:B------:R-:W-:Y:S01]  /*53f30*/  PRMT R22, RZ, 0x7610, R22 ;  /* 0x00007610ff167816 */ /* 0x000fe20000000016 */
[----:B----4-:R-:W-:Y:S02]  /*53f40*/  @!P1 IMAD.MOV.U32 R28, RZ, RZ, R10 ;  /* 0x000000ffff1c9224 */ /* 0x010fe400078e000a */
[----:B------:R-:W-:Y:S01]  /*53f50*/  @!P1 IMAD.MOV.U32 R29, RZ, RZ, R11 ;  /* 0x000000ffff1d9224 */ /* 0x000fe200078e000b */
[----:B------:R-:W4:Y:S04]  /*53f60*/  LDL R10, [R1+0x47f0] ;  /* 0x0047f000010a7983 */ /* 0x000f280000100800 */
[----:B------:R0:W4:Y:S04]  /*53f70*/  @!P0 LDG.E.U8 R22, desc[UR32][R24.64] ;  /* 0x0000002018168981 */ /* 0x000128000c1e1100 */
[----:B------:R-:W4:Y:S01]  /*53f80*/  LDL R11, [R1+0x47bc] ;  /* 0x0047bc00010b7983 */ /* 0x000f220000100800 */
[----:B0-----:R-:W-:-:S02]  /*53f90*/  PRMT R24, RZ, 0x7610, R24 ;  /* 0x00007610ff187816 */ /* 0x001fc40000000018 */
[----:B------:R-:W-:Y:S01]  /*53fa0*/  PRMT R25, RZ, 0x7610, R25 ;  /* 0x00007610ff197816 */ /* 0x000fe20000000019 */
[----:B------:R-:W-:Y:S02]  /*53fb0*/  @!P1 IMAD.MOV.U32 R31, RZ, RZ, R7 ;  /* 0x000000ffff1f9224 */ /* 0x000fe400078e0007 */
[----:B------:R-:W-:Y:S01]  /*53fc0*/  @!P1 IMAD.MOV.U32 R30, RZ, RZ, R6 ;  /* 0x000000ffff1e9224 */ /* 0x000fe200078e0006 */
[----:B------:R0:W4:Y:S04]  /*53fd0*/  @!P0 LDG.E.U8 R24, desc[UR32][R26.64] ;  /* 0x000000201a188981 */ /* 0x000128000c1e1100 */
[----:B------:R1:W4:Y:S04]  /*53fe0*/  @!P1 LDG.E.U8 R25, desc[UR32][R28.64] ;  /* 0x000000201c199981 */ /* 0x000328000c1e1100 */
[----:B------:R-:W4:Y:S01]  /*53ff0*/  LDL R7, [R1+0x47cc] ;  /* 0x0047cc0001077983 */ /* 0x000f220000100800 */
[----:B0-----:R-:W-:-:S02]  /*54000*/  PRMT R26, RZ, 0x7610, R26 ;  /* 0x00007610ff1a7816 */ /* 0x001fc4000000001a */
[----:B------:R-:W-:Y:S01]  /*54010*/  PRMT R27, RZ, 0x7610, R27 ;  /* 0x00007610ff1b7816 */ /* 0x000fe2000000001b */
[----:B------:R-:W4:Y:S01]  /*54020*/  LDL R6, [R1+0x4800] ;  /* 0x0048000001067983 */ /* 0x000f220000100800 */
[----:B-1----:R-:W-:Y:S02]  /*54030*/  @!P0 IMAD.MOV.U32 R28, RZ, RZ, R8 ;  /* 0x000000ffff1c8224 */ /* 0x002fe400078e0008 */
[----:B------:R-:W-:Y:S01]  /*54040*/  @!P0 IMAD.MOV.U32 R29, RZ, RZ, R9 ;  /* 0x000000ffff1d8224 */ /* 0x000fe200078e0009 */
[----:B------:R-:W4:Y:S04]  /*54050*/  LDL R8, [R1+0x47f4] ;  /* 0x0047f40001087983 */ /* 0x000f280000100800 */
[----:B------:R-:W4:Y:S04]  /*54060*/  LDL R9, [R1+0x47b8] ;  /* 0x0047b80001097983 */ /* 0x000f280000100800 */
[----:B------:R0:W4:Y:S04]  /*54070*/  @!P0 LDG.E.U8 R26, desc[UR32][R28.64] ;  /* 0x000000201c1a8981 */ /* 0x000128000c1e1100 */
[----:B------:R2:W4:Y:S01]  /*54080*/  @!P1 LDG.E.U8 R27, desc[UR32][R30.64] ;  /* 0x000000201e1b9981 */ /* 0x000522000c1e1100 */
[----:B0-----:R-:W-:-:S02]  /*54090*/  PRMT R28, RZ, 0x7610, R28 ;  /* 0x00007610ff1c7816 */ /* 0x001fc4000000001c */
[----:B------:R-:W-:Y:S01]  /*540a0*/  PRMT R29, RZ, 0x7610, R29 ;  /* 0x00007610ff1d7816 */ /* 0x000fe2000000001d */
[----:B--2---:R-:W-:Y:S01]  /*540b0*/  @!P0 IMAD.MOV.U32 R31, RZ, RZ, R13 ;  /* 0x000000ffff1f8224 */ /* 0x004fe200078e000d */
[----:B------:R-:W-:Y:S01]  /*540c0*/  PRMT R33, RZ, 0x7610, R33 ;  /* 0x00007610ff217816 */ /* 0x000fe20000000021 */
[----:B------:R-:W2:Y:S01]  /*540d0*/  LDL R13, [R1+0x47e8] ;  /* 0x0047e800010d7983 */ /* 0x000ea20000100800 */
[----:B---3--:R-:W-:-:S03]  /*540e0*/  @!P0 IMAD.MOV.U32 R30, RZ, RZ, R12 ;  /* 0x000000ffff1e8224 */ /* 0x008fc600078e000c */
[----:B------:R-:W3:Y:S04]  /*540f0*/  LDL R12, [R1+0x4824] ;  /* 0x00482400010c7983 */ /* 0x000ee80000100800 */
[----:B------:R0:W2:Y:S02]  /*54100*/  @!P0 LDG.E.U8 R28, desc[UR32][R30.64] ;  /* 0x000000201e1c8981 */ /* 0x0000a4000c1e1100 */
[----:B0-----:R-:W-:Y:S02]  /*54110*/  @!P1 IMAD.MOV.U32 R30, RZ, RZ, R4 ;  /* 0x000000ffff1e9224 */ /* 0x001fe400078e0004 */
[----:B------:R-:W-:Y:S01]  /*54120*/  @!P1 IMAD.MOV.U32 R31, RZ, RZ, R5 ;  /* 0x000000ffff1f9224 */ /* 0x000fe200078e0005 */
[----:B------:R-:W3:Y:S04]  /*54130*/  LDL R4, [R1+0x4804] ;  /* 0x0048040001047983 */ /* 0x000ee80000100800 */
[----:B------:R-:W2:Y:S04]  /*54140*/  LDL R5, [R1+0x47c8] ;  /* 0x0047c80001057983 */ /* 0x000ea80000100800 */
[----:B------:R0:W2:Y:S02]  /*54150*/  @!P1 LDG.E.U8 R29, desc[UR32][R30.64] ;  /* 0x000000201e1d9981 */ /* 0x0000a4000c1e1100 */
[----:B0-----:R-:W-:-:S02]  /*54160*/  @!P0 IMAD.MOV.U32 R30, RZ, RZ, R2 ;  /* 0x000000ffff1e8224 */ /* 0x001fc400078e0002 */
[----:B------:R-:W2:Y:S01]  /*54170*/  LDL R2, [R1+0x4810] ;  /* 0x0048100001027983 */ /* 0x000ea20000100800 */
[----:B------:R-:W-:-:S03]  /*54180*/  @!P0 IMAD.MOV.U32 R31, RZ, RZ, R3 ;  /* 0x000000ffff1f8224 */ /* 0x000fc600078e0003 */
[----:B------:R-:W2:Y:S01]  /*54190*/  LDL R3, [R1+0x47dc] ;  /* 0x0047dc0001037983 */ /* 0x000ea20000100800 */
[----:B------:R-:W-:-:S03]  /*541a0*/  PRMT R35, RZ, 0x7610, R35 ;  /* 0x00007610ff237816 */ /* 0x000fc60000000023 */
[----:B------:R4:W2:Y:S01]  /*541b0*/  @!P0 LDG.E.U8 R33, desc[UR32][R30.64] ;  /* 0x000000201e218981 */ /* 0x0008a2000c1e1100 */
[----:B------:R-:W-:Y:S01]  /*541c0*/  PRMT R37, RZ, 0x7610, R37 ;  /* 0x00007610ff257816 */ /* 0x000fe20000000025 */
[----:B----4-:R-:W-:Y:S02]  /*541d0*/  @!P1 IMAD.MOV.U32 R30, RZ, RZ, R10 ;  /* 0x000000ffff1e9224 */ /* 0x010fe400078e000a */
[----:B------:R-:W-:Y:S01]  /*541e0*/  @!P1 IMAD.MOV.U32 R31, RZ, RZ, R11 ;  /* 0x000000ffff1f9224 */ /* 0x000fe200078e000b */
[----:B------:R-:W4:Y:S04]  /*541f0*/  LDL R10, [R1+0x4830] ;  /* 0x00483000010a7983 */ /* 0x000f280000100800 */
[----:B------:R-:W4:Y:S04]  /*54200*/  LDL R11, [R1+0x47fc] ;  /* 0x0047fc00010b7983 */ /* 0x000f280000100800 */
[----:B------:R0:W4:Y:S01]  /*54210*/  @!P1 LDG.E.U8 R35, desc[UR32][R30.64] ;  /* 0x000000201e239981 */ /* 0x000122000c1e1100 */
[----:B------:R-:W-:Y:S01]  /*54220*/  PRMT R39, RZ, 0x7610, R39 ;  /* 0x00007610ff277816 */ /* 0x000fe20000000027 */
[----:B0-----:R-:W-:-:S02]  /*54230*/  @!P0 IMAD.MOV.U32 R30, RZ, RZ, R8 ;  /* 0x000000ffff1e8224 */ /* 0x001fc400078e0008 */
        /* <DEDUP_REMOVED lines=9> */
[----:B------:R3:W4:Y:S02]  /*542d0*/  @!P1 LDG.E.U8 R39, desc[UR32][R30.64] ;  /* 0x000000201e279981 */ /* 0x000724000c1e1100 */
[----:B---3--:R-:W-:-:S02]  /*542e0*/  @!P0 IMAD.MOV.U32 R30, RZ, RZ, R4 ;  /* 0x000000ffff1e8224 */ /* 0x008fc400078e0004 */
[----:B------:R-:W3:Y:S01]  /*542f0*/  LDL R4, [R1+0x4834] ;  /* 0x0048340001047983 */ /* 0x000ee20000100800 */
[----:B--2---:R-:W-:-:S03]  /*54300*/  @!P0 IMAD.MOV.U32 R31, RZ, RZ, R5 ;  /* 0x000000ffff1f8224 */ /* 0x004fc600078e0005 */
[----:B------:R-:W2:Y:S04]  /*54310*/  LDL R5, [R1+0x4808] ;  /* 0x0048080001057983 */ /* 0x000ea80000100800 */
[----:B------:R0:W2:Y:S02]  /*54320*/  @!P0 LDG.E.U8 R41, desc[UR32][R30.64] ;  /* 0x000000201e298981 */ /* 0x0000a4000c1e1100 */
[----:B0-----:R-:W-:Y:S02]  /*54330*/  @!P1 IMAD.MOV.U32 R30, RZ, RZ, R2 ;  /* 0x000000ffff1e9224 */ /* 0x001fe400078e0002 */
[----:B------:R-:W2:Y:S01]  /*54340*/  LDL R2, [R1+0x4840] ;  /* 0x0048400001027983 */ /* 0x000ea20000100800 */
[----:B------:R-:W-:-:S03]  /*54350*/  @!P1 IMAD.MOV.U32 R31, RZ, RZ, R3 ;  /* 0x000000ffff1f9224 */ /* 0x000fc600078e0003 */
[----:B------:R-:W2:Y:S01]  /*54360*/  LDL R3, [R1+0x481c] ;  /* 0x00481c0001037983 */ /* 0x000ea20000100800 */
[----:B------:R-:W-:Y:S02]  /*54370*/  PRMT R43, RZ, 0x7610, R43 ;  /* 0x00007610ff2b7816 */ /* 0x000fe4000000002b */
[----:B------:R-:W-:-:S04]  /*54380*/  PRMT R45, RZ, 0x7610, R45 ;  /* 0x00007610ff2d7816 */ /* 0x000fc8000000002d */
[----:B------:R0:W2:Y:S01]  /*54390*/  @!P1 LDG.E.U8 R43, desc[UR32][R30.64] ;  /* 0x000000201e2b9981 */ /* 0x0000a2000c1e1100 */
[----:B------:R-:W-:Y:S01]  /*543a0*/  PRMT R47, RZ, 0x7610, R47 ;  /* 0x00007610ff2f7816 */ /* 0x000fe2000000002f */
[----:B0-----:R-:W-:Y:S02]  /*543b0*/  @!P0 IMAD.MOV.U32 R30, RZ, RZ, R32 ;  /* 0x000000ffff1e8224 */ /* 0x001fe400078e0020 */
[----:B------:R-:W-:-:S05]  /*543c0*/  @!P0 IMAD.MOV.U32 R31, RZ, RZ, R34 ;  /* 0x000000ffff1f8224 */ /* 0x000fca00078e0022 */
        /* <DEDUP_REMOVED lines=10> */
[----:B----4-:R-:W-:Y:S02]  /*54470*/  @!P1 IMAD.MOV.U32 R30, RZ, RZ, R10 ;  /* 0x000000ffff1e9224 */ /* 0x010fe400078e000a */
[----:B------:R-:W-:-:S05]  /*54480*/  @!P1 IMAD.MOV.U32 R31, RZ, RZ, R11 ;  /* 0x000000ffff1f9224 */ /* 0x000fca00078e000b */
[----:B------:R0:W4:Y:S01]  /*54490*/  @!P1 LDG.E.U8 R51, desc[UR32][R30.64] ;  /* 0x000000201e339981 */ /* 0x000122000c1e1100 */
[----:B------:R-:W-:Y:S01]  /*544a0*/  PRMT R55, RZ, 0x7610, R55 ;  /* 0x00007610ff377816 */ /* 0x000fe20000000037 */
[----:B0-----:R-:W-:Y:S02]  /*544b0*/  @!P0 IMAD.MOV.U32 R30, RZ, RZ, R8 ;  /* 0x000000ffff1e8224 */ /* 0x001fe400078e0008 */
[----:B------:R-:W-:-:S05]  /*544c0*/  @!P0 IMAD.MOV.U32 R31, RZ, RZ, R9 ;  /* 0x000000ffff1f8224 */ /* 0x000fca00078e0009 */
[----:B------:R0:W4:Y:S01]  /*544d0*/  @!P0 LDG.E.U8 R53, desc[UR32][R30.64] ;  /* 0x000000201e358981 */ /* 0x000122000c1e1100 */
[----:B------:R-:W-:Y:S01]  /*544e0*/  PRMT R56, RZ, 0x7610, R56 ;  /* 0x00007610ff387816 */ /* 0x000fe20000000038 */
[----:B0-----:R-:W-:Y:S02]  /*544f0*/  @!P1 IMAD.MOV.U32 R30, RZ, RZ, R6 ;  /* 0x000000ffff1e9224 */ /* 0x001fe400078e0006 */
[----:B------:R-:W-:-:S05]  /*54500*/  @!P1 IMAD.MOV.U32 R31, RZ, RZ, R7 ;  /* 0x000000ffff1f9224 */ /* 0x000fca00078e0007 */
[----:B------:R3:W4:Y:S02]  /*54510*/  @!P1 LDG.E.U8 R55, desc[UR32][R30.64] ;  /* 0x000000201e379981 */ /* 0x000724000c1e1100 */
[----:B---3--:R-:W-:Y:S02]  /*54520*/  @!P0 IMAD.MOV.U32 R30, RZ, RZ, R4 ;  /* 0x000000ffff1e8224 */ /* 0x008fe400078e0004 */
[----:B------:R-:W-:Y:S01]  /*54530*/  LDS.U8 R4, [R0+UR4+0x618] ;  /* 0x0006180400047984 */ /* 0x000fe20008000000 */
[----:B--2---:R-:W-:-:S05]  /*54540*/  @!P0 IMAD.MOV.U32 R31, RZ, RZ, R5 ;  /* 0x000000ffff1f8224 */ /* 0x004fca00078e0005 */
[----:B------:R0:W2:Y:S02]  /*54550*/  @!P0 LDG.E.U8 R56, desc[UR32][R30.64] ;  /* 0x000000201e388981 */ /* 0x0000a4000c1e1100 */
[----:B0-----:R-:W-:Y:S02]  /*54560*/  @!P1 IMAD.MOV.U32 R30, RZ, RZ, R2 ;  /* 0x000000ffff1e9224 */ /* 0x001fe400078e0002 */
[----:B------:R-:W0:Y:S01]  /*54570*/  LDS.U8 R2, [R0+UR4+0x410] ;  /* 0x0004100400027984 */ /* 0x000e220008000000 */
[----:B------:R-:W-:-:S03]  /*54580*/  @!P1 IMAD.MOV.U32 R31, RZ, RZ, R3 ;  /* 0x000000ffff1f9224 */ /* 0x000fc600078e0003 */
[----:B------:R-:W1:Y:S04]  /*54590*/  LDS.U8 R3, [R0+UR4+0x8] ;  /* 0x0000080400037984 */ /* 0x000e680008000000 */
[----:B0-----:R-:W-:Y:S04]  /*545a0*/  STL [R1+0x1e10], R2 ;  /* 0x001e100201007387 */ /* 0x001fe80000100800 */
[----:B------:R-:W0:Y:S04]  /*545b0*/  LDS.U8 R2, [R0+UR4+0x200] ;  /* 0x0002000400027984 */ /* 0x000e280008000000 */
[----:B------:R-:W-:Y:S04]  /*545c0*/  STL [R1+0x1e0c], R4 ;  /* 0x001e0c0401007387 */ /* 0x000fe80000100800 */
[----:B------:R-:W3:Y:S04]  /*545d0*/  LDS.U8 R4, [R0+UR4+0x418] ;  /* 0x0004180400047984 */ /* 0x000ee80008000000 */
[----:B-1----:R-:W-:Y:S04]  /*545e0*/  STL [R1+0x11c], R3 ;  /* 0x00011c0301007387 */ /* 0x002fe80000100800 */
[----:B------:R-:W1:Y:S04]  /*545f0*/  LDS.U8 R3, [R0+UR4+0x610] ;  /* 0x0006100400037984 */ /* 0x000e680008000000 */
[----:B0-----:R-:W-:Y:S04]  /*54600*/  STL [R1+0x118], R2 ;  /* 0x0001180201007387 */ /* 0x001fe80000100800 */
[----:B------:R-:W0:Y:S04]  /*54610*/  LDS.U8 R2, [R0+UR4+0x2000] ;  /* 0x0020000400027984 */ /* 0x000e280008000000 */
[----:B---3--:R-:W-:Y:S04]  /*54620*/  STL [R1+0x1e18], R4 ;  /* 0x001e180401007387 */ /* 0x008fe80000100800 */
        /* <DEDUP_REMOVED lines=488> */
[----:B------:R-:W1:Y:S01]  /*564b0*/  LDS.U8 R3, [R0+UR4+0x6390] ;  /* 0x0063900400037984 */ /* 0x000e620008000000 */
[----:B------:R-:W-:-:S06]  /*564c0*/  PRMT R57, RZ, 0x7610, R57 ;  /* 0x00007610ff397816 */ /* 0x000fcc0000000039 */
[----:B------:R4:W2:Y:S04]  /*564d0*/  @!P1 LDG.E.U8 R57, desc[UR32][R30.64] ;  /* 0x000000201e399981 */ /* 0x0008a8000c1e1100 */
[----:B----4-:R-:W-:Y:S04]  /*564e0*/  LDS.U8 R31, [R0+UR4] ;  /* 0x00000004001f7984 */ /* 0x010fe80008000000 */
[----:B------:R-:W-:Y:S04]  /*564f0*/  LDS.U8 R30, [R0+UR4+0x208] ;  /* 0x00020804001e7984 */ /* 0x000fe80008000000 */
[----:B0-----:R0:W-:Y:S04]  /*56500*/  STL [R1+0x4d00], R2 ;  /* 0x004d000201007387 */ /* 0x0011e80000100800 */
[----:B---3--:R-:W-:Y:S01]  /*56510*/  STL [R1+0x490c], R4 ;  /* 0x00490c0401007387 */ /* 0x008fe20000100800 */
[----:B0-----:R-:W-:-:S03]  /*56520*/  LOP3.LUT R2, R0, 0x20, RZ, 0x3c, !PT ;  /* 0x0000002000027812 */ /* 0x001fc600078e3cff */
[----:B------:R-:W0:Y:S04]  /*56530*/  LDS.U8 R4, [R0+UR4+0x6588] ;  /* 0x0065880400047984 */ /* 0x000e280008000000 */
[----:B-1----:R-:W-:Y:S04]  /*56540*/  STL [R1+0x4908], R3 ;  /* 0x0049080301007387 */ /* 0x002fe80000100800 */
[----:B------:R-:W1:Y:S04]  /*56550*/  LDS.U8 R3, [R0+UR4+0x6780] ;  /* 0x0067800400037984 */ /* 0x000e680008000000 */
[----:B------:R-:W-:Y:S04]  /*56560*/  STL [R1+0x4e08], R0 ;  /* 0x004e080001007387 */ /* 0x000fe80000100800 */
[----:B------:R-:W3:Y:S01]  /*56570*/  LDS.U8 R0, [R2+UR4] ;  /* 0x0000000402007984 */ /* 0x000ee20008000000 */
[----:B------:R-:W4:Y:S03]  /*56580*/  S2R R61, SR_TID.X ;  /* 0x00000000003d7919 */ /* 0x000f260000002100 */
[----:B------:R-:W-:Y:S04]  /*56590*/  LDS.U8 R5, [R2+UR4+0x6390] ;  /* 0x0063900402057984 */ /* 0x000fe80008000000 */
[----:B0-----:R-:W-:Y:S04]  /*565a0*/  STL [R1+0x4d0c], R4 ;  /* 0x004d0c0401007387 */ /* 0x001fe80000100800 */
[----:B------:R-:W0:Y:S04]  /*565b0*/  LDS.U8 R4, [R2+UR4+0x208] ;  /* 0x0002080402047984 */ /* 0x000e280008000000 */
[----:B-1----:R-:W-:Y:S04]  /*565c0*/  STL [R1+0x4d08], R3 ;  /* 0x004d080301007387 */ /* 0x002fe80000100800 */
[----:B------:R-:W1:Y:S04]  /*565d0*/  LDS.U8 R3, [R2+UR4+0x410] ;  /* 0x0004100402037984 */ /* 0x000e680008000000 */
[----:B---3--:R-:W-:Y:S04]  /*565e0*/  STL [R1+0x154], R0 ;  /* 0x0001540001007387 */ /* 0x008fe80000100800 */
[----:B------:R-:W3:Y:S04]  /*565f0*/  LDS.U8 R0, [R2+UR4+0x618] ;  /* 0x0006180402007984 */ /* 0x000ee80008000000 */
        /* <DEDUP_REMOVED lines=498> */
[----:B0-----:R4:W-:Y:S04]  /*58520*/  STL [R1+0x4d44], R4 ;  /* 0x004d440401007387 */ /* 0x0019e80000100800 */
[----:B-1----:R-:W-:Y:S01]  /*58530*/  STL [R1+0x4d40], R3 ;  /* 0x004d400301007387 */ /* 0x002fe20000100800 */
[----:B----4-:R-:W-:-:S03]  /*58540*/  SHF.R.U32.HI R4, RZ, 0x2, R61 ;  /* 0x00000002ff047819 */ /* 0x010fc6000001163d */
[----:B------:R-:W-:Y:S04]  /*58550*/  LDS.U8 R3, [R2+UR4+0x6780] ;  /* 0x0067800402037984 */ /* 0x000fe80008000000 */
[----:B---3--:R0:W-:Y:S01]  /*58560*/  STL [R1+0x494c], R0 ;  /* 0x00494c0001007387 */ /* 0x0081e20000100800 */
[----:B------:R-:W-:Y:S02]  /*58570*/  SGXT.U32 R4, R4, 0x3 ;  /* 0x000000030404781a */ /* 0x000fe40000000000 */
[----:B0-----:R-:W-:-:S05]  /*58580*/  LOP3.LUT R0, R61, 0x3, RZ, 0xc0, !PT ;  /* 0x000000033d007812 */ /* 0x001fca00078ec0ff */
[----:B------:R-:W-:-:S05]  /*58590*/  IMAD R0, R0, 0x820, RZ ;  /* 0x0000082000007824 */ /* 0x000fca00078e02ff */
[----:B------:R-:W-:Y:S02]  /*585a0*/  LOP3.LUT R0, R0, R4, RZ, 0xfc, !PT ;  /* 0x0000000400007212 */ /* 0x000fe400078efcff */
[----:B------:R-:W0:Y:S02]  /*585b0*/  LDS.U8 R4, [R2+UR4+0x6588] ;  /* 0x0065880402047984 */ /* 0x000e240008000000 */
[----:B------:R-:W-:-:S05]  /*585c0*/  LOP3.LUT R0, R0, 0x40, RZ, 0x3c, !PT ;  /* 0x0000004000007812 */ /* 0x000fca00078e3cff */
[----:B------:R-:W1:Y:S04]  /*585d0*/  LDS.U8 R2, [R0+UR4] ;  /* 0x0000000400027984 */ /* 0x000e680008000000 */
[----:B------:R-:W-:Y:S01]  /*585e0*/  STL [R1+0x4948], R5 ;  /* 0x0049480501007387 */ /* 0x000fe20000100800 */
[----:B------:R-:W3:Y:S03]  /*585f0*/  S2R R60, SR_TID.X ;  /* 0x00000000003c7919 */ /* 0x000ee60000002100 */
[----:B------:R-:W-:Y:S04]  /*58600*/  LDS.U8 R5, [R0+UR4+0x6588] ;  /* 0x0065880400057984 */ /* 0x000fe80008000000 */
[----:B0-----:R-:W-:Y:S04]  /*58610*/  STL [R1+0x4d4c], R4 ;  /* 0x004d4c0401007387 */ /* 0x001fe80000100800 */
[----:B------:R-:W0:Y:S04]  /*58620*/  LDS.U8 R4, [R0+UR4+0x208] ;  /* 0x0002080400047984 */ /* 0x000e280008000000 */
[----:B------:R-:W-:Y:S04]  /*58630*/  STL [R1+0x4d48], R3 ;  /* 0x004d480301007387 */ /* 0x000fe80000100800 */
[----:B------:R-:W4:Y:S04]  /*58640*/  LDS.U8 R3, [R0+UR4+0x410] ;  /* 0x0004100400037984 */ /* 0x000f280008000000 */
[----:B-1----:R-:W-:Y:S04]  /*58650*/  STL [R1+0x194], R2 ;  /* 0x0001940201007387 */ /* 0x002fe80000100800 */
[----:B------:R-:W1:Y:S04]  /*58660*/  LDS.U8 R2, [R0+UR4+0x618] ;  /* 0x0006180400027984 */ /* 0x000e680008000000 */
[----:B0-----:R-:W-:Y:S04]  /*58670*/  STL [R1+0x190], R4 ;  /* 0x0001900401007387 */ /* 0x001fe80000100800 */
[----:B------:R-:W0:Y:S04]  /*58680*/  LDS.U8 R4, [R0+UR4+0x8] ;  /* 0x0000080400047984 */ /* 0x000e280008000000 */
[----:B----4-:R-:W-:Y:S04]  /*58690*/  STL [R1+0x1e90], R3 ;  /* 0x001e900301007387 */ /* 0x010fe80000100800 */
        /* <DEDUP_REMOVED lines=490> */
[----:B------:R-:W-:Y:S04]  /*5a540*/  LDS.U8 R4, [R0+UR4+0x6788] ;  /* 0x0067880400047984 */ /* 0x000fe80008000000 */
[----:B----4-:R-:W-:Y:S04]  /*5a550*/  STL [R1+0x4984], R3 ;  /* 0x0049840301007387 */ /* 0x010fe80000100800 */
[----:B------:R-:W0:Y:S04]  /*5a560*/  LDS.U8 R3, [R0+UR4+0x6580] ;  /* 0x0065800400037984 */ /* 0x000e280008000000 */
[----:B-1----:R-:W-:Y:S04]  /*5a570*/  STL [R1+0x4980], R2 ;  /* 0x0049800201007387 */ /* 0x002fe80000100800 */
[----:B------:R-:W1:Y:S04]  /*5a580*/  LDS.U8 R2, [R0+UR4+0x6198] ;  /* 0x0061980400027984 */ /* 0x000e680008000000 */
[----:B0-----:R3:W-:Y:S04]  /*5a590*/  STL [R1+0x4d84], R3 ;  /* 0x004d840301007387 */ /* 0x0017e80000100800 */
[----:B------:R-:W-:Y:S04]  /*5a5a0*/  STL [R1+0x4d80], R4 ;  /* 0x004d800401007387 */ /* 0x000fe80000100800 */
[----:B-1----:R0:W-:Y:S01]  /*5a5b0*/  STL [R1+0x498c], R2 ;  /* 0x00498c0201007387 */ /* 0x0021e20000100800 */
[----:B---3--:R-:W-:-:S03]  /*5a5c0*/  SHF.R.U32.HI R3, RZ, 0x2, R60 ;  /* 0x00000002ff037819 */ /* 0x008fc6000001163c */
[----:B------:R-:W-:Y:S01]  /*5a5d0*/  LDS.U8 R4, [R0+UR4+0x6780] ;  /* 0x0067800400047984 */ /* 0x000fe20008000000 */
[----:B0-----:R-:W-:Y:S02]  /*5a5e0*/  LOP3.LUT R2, R60, 0x3, RZ, 0xc0, !PT ;  /* 0x000000033c027812 */ /* 0x001fe400078ec0ff */
[----:B------:R-:W-:-:S03]  /*5a5f0*/  SGXT.U32 R3, R3, 0x3 ;  /* 0x000000030303781a */ /* 0x000fc60000000000 */
[----:B------:R-:W-:-:S05]  /*5a600*/  IMAD R2, R2, 0x820, RZ ;  /* 0x0000082002027824 */ /* 0x000fca00078e02ff */
[----:B------:R-:W-:Y:S02]  /*5a610*/  LOP3.LUT R2, R2, R3, RZ, 0xfc, !PT ;  /* 0x0000000302027212 */ /* 0x000fe400078efcff */
[----:B------:R-:W0:Y:S02]  /*5a620*/  LDS.U8 R3, [R0+UR4+0x6390] ;  /* 0x0063900400037984 */ /* 0x000e240008000000 */
[----:B------:R-:W-:-:S05]  /*5a630*/  LOP3.LUT R2, R2, 0x60, RZ, 0x3c, !PT ;  /* 0x0000006002027812 */ /* 0x000fca00078e3cff */
[----:B------:R-:W-:Y:S04]  /*5a640*/  LDS.U8 R0, [R2+UR4+0x208] ;  /* 0x0002080402007984 */ /* 0x000fe80008000000 */
[----:B0-----:R-:W-:Y:S04]  /*5a650*/  STL [R1+0x4988], R3 ;  /* 0x0049880301007387 */ /* 0x001fe80000100800 */
[----:B------:R-:W0:Y:S04]  /*5a660*/  LDS.U8 R3, [R2+UR4] ;  /* 0x0000000402037984 */ /* 0x000e280008000000 */
[----:B------:R-:W-:Y:S04]  /*5a670*/  STL [R1+0x4d8c], R5 ;  /* 0x004d8c0501007387 */ /* 0x000fe80000100800 */
[----:B------:R-:W-:Y:S04]  /*5a680*/  STL [R1+0x4d88], R4 ;  /* 0x004d880401007387 */ /* 0x000fe80000100800 */
        /* <DEDUP_REMOVED lines=462> */
[----:B------:R-:W4:Y:S04]  /*5c370*/  LDL.LU R52, [R1+0x108] ;  /* 0x0001080001347983 */ /* 0x000f280000300800 */
[----:B------:R-:W-:Y:S04]  /*5c380*/  LDS.U8 R4, [R2+UR4+0x2198] ;  /* 0x0021980402047984 */ /* 0x000fe80008000000 */
[----:B0-----:R-:W-:Y:S04]  /*5c390*/  STL [R1+0x21f8], R3 ;  /* 0x0021f80301007387 */ /* 0x001fe80000100800 */
[----:B------:R-:W2:Y:S04]  /*5c3a0*/  LDL.LU R54, [R1+0x114] ;  /* 0x0001140001367983 */ /* 0x000ea80000300800 */
[----:B---3--:R-:W-:Y:S04]  /*5c3b0*/  STL [R1+0x1e00], R0 ;  /* 0x001e000001007387 */ /* 0x008fe80000100800 */
[----:B------:R-:W0:Y:S04]  /*5c3c0*/  LDS.U8 R0, [R2+UR4+0x2398] ;  /* 0x0023980402007984 */ /* 0x000e280008000000 */
[----:B------:R-:W3:Y:S04]  /*5c3d0*/  LDL.LU R58, [R1+0x104] ;  /* 0x00010400013a7983 */ /* 0x000ee80000300800 */
[----:B------:R-:W3:Y:S04]  /*5c3e0*/  LDL.LU R59, [R1+0x100] ;  /* 0x00010000013b7983 */ /* 0x000ee80000300800 */
[----:B------:R-:W3:Y:S04]  /*5c3f0*/  LDL.LU R61, [R1+0xec] ;  /* 0x0000ec00013d7983 */ /* 0x000ee80000300800 */
[----:B------:R-:W1:Y:S04]  /*5c400*/  LDS.U8 R3, [R2+UR4+0x2580] ;  /* 0x0025800402037984 */ /* 0x000e680008000000 */
[----:B0-----:R-:W-:Y:S04]  /*5c410*/  STL [R1+0x1dfc], R0 ;  /* 0x001dfc0001007387 */ /* 0x001fe80000100800 */
[----:B------:R-:W0:Y:S04]  /*5c420*/  LDS.U8 R0, [R2+UR4+0x2788] ;  /* 0x0027880402007984 */ /* 0x000e280008000000 */
[----:B-1----:R-:W-:Y:S04]  /*5c430*/  STL [R1+0x2204], R3 ;  /* 0x0022040301007387 */ /* 0x002fe80000100800 */
[----:B------:R-:W1:Y:S04]  /*5c440*/  LDS.U8 R3, [R2+UR4+0x2390] ;  /* 0x0023900402037984 */ /* 0x000e680008000000 */
[----:B0-----:R-:W-:Y:S04]  /*5c450*/  STL [R1+0x2200], R0 ;  /* 0x0022000001007387 */ /* 0x001fe80000100800 */
[----:B------:R-:W0:Y:S04]  /*5c460*/  LDS.U8 R0, [R2+UR4+0x2588] ;  /* 0x0025880402007984 */ /* 0x000e280008000000 */
[----:B------:R-:W-:Y:S04]  /*5c470*/  STL [R1+0x1e08], R4 ;  /* 0x001e080401007387 */ /* 0x000fe80000100800 */
        /* <DEDUP_REMOVED lines=26> */
[----:B------:R-:W-:Y:S04]  /*5c620*/  LDS.U8 R3, [R2+UR4+0x6198] ;  /* 0x0061980402037984 */ /* 0x000fe80008000000 */
[----:B0-----:R-:W-:Y:S04]  /*5c630*/  STL [R1+0x4dc4], R0 ;  /* 0x004dc40001007387 */ /* 0x001fe80000100800 */
[----:B------:R-:W0:Y:S04]  /*5c640*/  LDS.U8 R0, [R2+UR4+0x6390] ;  /* 0x0063900402007984 */ /* 0x000e280008000000 */
[----:B----4-:R-:W-:Y:S01]  /*5c650*/  STL [R1+0x4dc0], R4 ;  /* 0x004dc00401007387 */ /* 0x010fe20000100800 */
[----:B------:R-:W-:-:S03]  /*5c660*/  LOP3.LUT R60, R60, 0x1f, RZ, 0xc0, !PT ;  /* 0x0000001f3c3c7812 */ /* 0x000fc600078ec0ff */
[----:B0-----:R-:W-:Y:S04]  /*5c670*/  STL [R1+0x56b0], R0 ;  /* 0x0056b00001007387 */ /* 0x001fe80000100800 */
[----:B------:R-:W-:Y:S04]  /*5c680*/  STL [R1+0x49cc], R3 ;  /* 0x0049cc0301007387 */ /* 0x000fe80000100800 */
[----:B------:R-:W0:Y:S04]  /*5c690*/  LDS.U8 R3, [R2+UR4+0x6588] ;  /* 0x0065880402037984 */ /* 0x000e280008000000 */
[----:B------:R-:W1:Y:S01]  /*5c6a0*/  LDS.U8 R0, [R2+UR4+0x6780] ;  /* 0x0067800402007984 */ /* 0x000e620008000000 */
[----:B------:R-:W-:Y:S06]  /*5c6b0*/  BAR.SYNC.DEFER_BLOCKING 0x0 ;  /* 0x0000000000007b1d */ /* 0x000fec0000010000 */
[----:B------:R-:W-:Y:S04]  /*5c6c0*/  STS.U8 [R60+UR4], R52 ;  /* 0x000000343c007988 */ /* 0x000fe80008000004 */
[----:B--2---:R-:W-:Y:S04]  /*5c6d0*/  STS.U8 [R60+UR4+0x20], R54 ;  /* 0x000020363c007988 */ /* 0x004fe80008000004 */
[----:B0-----:R-:W-:Y:S04]  /*5c6e0*/  STL [R1+0x4dcc], R3 ;  /* 0x004dcc0301007387 */ /* 0x001fe80000100800 */
[----:B---3--:R-:W-:Y:S04]  /*5c6f0*/  STS.U8 [R60+UR4+0x40], R58 ;  /* 0x0000403a3c007988 */ /* 0x008fe80008000004 */
[----:B-1----:R-:W-:Y:S04]  /*5c700*/  STL [R1+0x4dc8], R0 ;  /* 0x004dc80001007387 */ /* 0x002fe80000100800 */
        /* <DEDUP_REMOVED lines=29> */
[----:B------:R0:W-:Y:S04]  /*5c8e0*/  STS.U8 [R60+UR4+0x120], R61 ;  /* 0x0001203d3c007988 */ /* 0x0001e80008000004 */
[----:B------:R-:W4:Y:S04]  /*5c8f0*/  LDL.LU R0, [R1+0x8] ;  /* 0x0000080001007983 */ /* 0x000f280000300800 */
[----:B0-----:R-:W4:Y:S04]  /*5c900*/  LDL.LU R61, [R1+0x4] ;  /* 0x00000400013d7983 */ /* 0x001f280000300800 */
[----:B--2---:R0:W-:Y:S04]  /*5c910*/  STS.U8 [R60+UR4+0x100], R59 ;  /* 0x0001003b3c007988 */ /* 0x0041e80008000004 */
[----:B---3--:R1:W-:Y:S04]  /*5c920*/  STS.U8 [R60+UR4+0x160], R15 ;  /* 0x0001600f3c007988 */ /* 0x0083e80008000004 */
[----:B----4-:R2:W-:Y:S04]  /*5c930*/  STS.U8 [R60+UR4+0x140], R14 ;  /* 0x0001400e3c007988 */ /* 0x0105e80008000004 */
[----:B0-----:R-:W3:Y:S04]  /*5c940*/  LDL.LU R59, [R1] ;  /* 0x00000000013b7983 */ /* 0x001ee80000300800 */
[----:B-1----:R-:W4:Y:S04]  /*5c950*/  LDL.LU R15, [R1+0x6b74] ;  /* 0x006b7400010f7983 */ /* 0x002f280000300800 */
[----:B--2---:R-:W2:Y:S04]  /*5c960*/  LDL.LU R14, [R1+0x6b70] ;  /* 0x006b7000010e7983 */ /* 0x004ea80000300800 */
        /* <DEDUP_REMOVED lines=10> */
[----:B-1----:R-:W2:Y:S04]  /*5ca10*/  LDL.LU R9, [R1+0x6b5c] ;  /* 0x006b5c0001097983 */ /* 0x002ea80000300800 */
[----:B------:R-:W4:Y:S04]  /*5ca20*/  LDL.LU R8, [R1+0x6b58] ;  /* 0x006b580001087983 */ /* 0x000f280000300800 */
[----:B------:R0:W-:Y:S04]  /*5ca30*/  STS.U8 [R60+UR4+0x360], R7 ;  /* 0x000360073c007988 */ /* 0x0001e80008000004 */
[----:B------:R1:W-:Y:S04]  /*5ca40*/  STS.U8 [R60+UR4+0x340], R6 ;  /* 0x000340063c007988 */ /* 0x0003e80008000004 */
[----:B------:R1:W-:Y:S04]  /*5ca50*/  STS.U8 [R60+UR4+0x400], R5 ;  /* 0x000400053c007988 */ /* 0x0003e80008000004 */
[----:B0-----:R-:W2:Y:S04]  /*5ca60*/  LDL.LU R7, [R1+0x6b54] ;  /* 0x006b540001077983 */ /* 0x001ea80000300800 */
[----:B-1----:R-:W4:Y:S04]  /*5ca70*/  LDL.LU R6, [R1+0x6b50] ;  /* 0x006b500001067983 */ /* 0x002f280000300800 */
[----:B------:R-:W2:Y:S04]  /*5ca80*/  LDL.LU R5, [R1+0x6b4c] ;  /* 0x006b4c0001057983 */ /* 0x000ea80000300800 */
[----:B------:R0:W-:Y:S04]  /*5ca90*/  STS.U8 [R60+UR4+0x420], R4 ;  /* 0x000420043c007988 */ /* 0x0001e80008000004 */
[----:B------:R1:W-:Y:S04]  /*5caa0*/  STS.U8 [R60+UR4+0x440], R3 ;  /* 0x000440033c007988 */ /* 0x0003e80008000004 */
[----:B------:R1:W-:Y:S04]  /*5cab0*/  STS.U8 [R60+UR4+0x460], R2 ;  /* 0x000460023c007988 */ /* 0x0003e80008000004 */
[----:B0-----:R-:W2:Y:S04]  /*5cac0*/  LDL.LU R4, [R1+0x6b48] ;  /* 0x006b480001047983 */ /* 0x001ea80000300800 */
[----:B-1----:R-:W2:Y:S04]  /*5cad0*/  LDL.LU R3, [R1+0x6b44] ;  /* 0x006b440001037983 */ /* 0x002ea80000300800 */
[----:B------:R-:W2:Y:S04]  /*5cae0*/  LDL.LU R2, [R1+0x6b40] ;  /* 0x006b400001027983 */ /* 0x000ea80000300800 */
        /* <DEDUP_REMOVED lines=11> */
[----:B------:R-:W4:Y:S04]  /*5cba0*/  LDL.LU R42, [R1+0x6b28] ;  /* 0x006b2800012a7983 */ /* 0x000f280000300800 */
[----:B------:R0:W-:Y:S04]  /*5cbb0*/  STS.U8 [R60+UR4+0x640], R44 ;  /* 0x0006402c3c007988 */ /* 0x0001e80008000004 */
[----:B------:R1:W-:Y:S04]  /*5cbc0*/  STS.U8 [R60+UR4+0x660], R46 ;  /* 0x0006602e3c007988 */ /* 0x0003e80008000004 */
[----:B------:R1:W-:Y:S04]  /*5cbd0*/  STS.U8 [R60+UR4+0x720], R48 ;  /* 0x000720303c007988 */ /* 0x0003e80008000004 */
[----:B0-----:R-:W4:Y:S04]  /*5cbe0*/  LDL.LU R44, [R1+0x6b24] ;  /* 0x006b2400012c7983 */ /* 0x001f280000300800 */
[----:B-1----:R-:W4:Y:S04]  /*5cbf0*/  LDL.LU R46, [R1+0x6b20] ;  /* 0x006b2000012e7983 */ /* 0x002f280000300800 */
        /* <DEDUP_REMOVED lines=8> */
[----:B------:R-:W-:Y:S04]  /*5cc80*/  STS.U8 [R60+UR4+0x820], R0 ;  /* 0x000820003c007988 */ /* 0x000fe80008000004 */
[----:B------:R1:W-:Y:S04]  /*5cc90*/  STS.U8 [R60+UR4+0x840], R61 ;  /* 0x0008403d3c007988 */ /* 0x0003e80008000004 */
[----:B0-----:R-:W2:Y:S04]  /*5cca0*/  LDL.LU R58, [R1+0x6b0c] ;  /* 0x006b0c00013a7983 */ /* 0x001ea80000300800 */
[----:B-1----:R-:W2:Y:S04]  /*5ccb0*/  LDL.LU R61, [R1+0xfc] ;  /* 0x0000fc00013d7983 */ /* 0x002ea80000300800 */
[----:B---3--:R0:W-:Y:S04]  /*5ccc0*/  STS.U8 [R60+UR4+0x860], R59 ;  /* 0x0008603b3c007988 */ /* 0x0081e80008000004 */
[----:B0-----:R-:W3:Y:S04]  /*5ccd0*/  LDL.LU R59, [R1+0xf8] ;  /* 0x0000f800013b7983 */ /* 0x001ee80000300800 */
[----:B----4-:R-:W-:Y:S04]  /*5cce0*/  STS.U8 [R60+UR4+0x920], R54 ;  /* 0x000920363c007988 */ /* 0x010fe80008000004 */
[----:B--2---:R-:W-:Y:S04]  /*5ccf0*/  STS.U8 [R60+UR4+0x900], R52 ;  /* 0x000900343c007988 */ /* 0x004fe80008000004 */
[----:B------:R-:W-:Y:S04]  /*5cd00*/  STS.U8 [R60+UR4+0x960], R50 ;  /* 0x000960323c007988 */ /* 0x000fe80008000004 */
[----:B------:R-:W-:Y:S04]  /*5cd10*/  STS.U8 [R60+UR4+0x940], R48 ;  /* 0x000940303c007988 */ /* 0x000fe80008000004 */
[----:B------:R-:W-:Y:S04]  /*5cd20*/  STS.U8 [R60+UR4+0xa00], R38 ;  /* 0x000a00263c007988 */ /* 0x000fe80008000004 */
[----:B------:R-:W-:Y:S04]  /*5cd30*/  STS.U8 [R60+UR4+0xa20], R36 ;  /* 0x000a20243c007988 */ /* 0x000fe80008000004 */
[----:B------:R-:W-:Y:S04]  /*5cd40*/  STS.U8 [R60+UR4+0xa40], R34 ;  /* 0x000a40223c007988 */ /* 0x000fe80008000004 */
[----:B------:R-:W-:Y:S04]  /*5cd50*/  STS.U8 [R60+UR4+0xa60], R32 ;  /* 0x000a60203c007988 */ /* 0x000fe80008000004 */
[----:B------:R0:W-:Y:S04]  /*5cd60*/  STS.U8 [R60+UR4+0xb20], R6 ;  /* 0x000b20063c007988 */ /* 0x0001e80008000004 */
        /* <DEDUP_REMOVED lines=10> */
[----:B------:R-:W-:Y:S01]  /*5ce10*/  STS.U8 [R60+UR4+0xd40], R25 ;  /* 0x000d40193c007988 */ /* 0x000fe20008000004 */
[----:B0-----:R-:W-:-:S03]  /*5ce20*/  LOP3.LUT R6, R60, 0x10, RZ, 0x3c, !PT ;  /* 0x000000103c067812 */ /* 0x001fc600078e3cff */
        /* <DEDUP_REMOVED lines=10> */
[----:B-1----:R-:W4:Y:S04]  /*5ced0*/  LDL.LU R61, [R1+0xf0] ;  /* 0x0000f000013d7983 */ /* 0x002f280000300800 */
        /* <DEDUP_REMOVED lines=28> */
[----:B---3--:R0:W-:Y:S04]  /*5d0a0*/  STS.U8 [R6+UR4+0xa0], R59 ;  /* 0x0000a03b06007988 */ /* 0x0081e80008000004 */
[----:B0-----:R-:W3:Y:S04]  /*5d0b0*/  LDL.LU R59, [R1+0x6b08] ;  /* 0x006b0800013b7983 */ /* 0x001ee80000300800 */
[----:B--2---:R0:W-:Y:S04]  /*5d0c0*/  STS.U8 [R6+UR4+0xc0], R60 ;  /* 0x0000c03c06007988 */ /* 0x0041e80008000004 */
[----:B----4-:R1:W-:Y:S04]  /*5d0d0*/  STS.U8 [R6+UR4+0xe0], R61 ;  /* 0x0000e03d06007988 */ /* 0x0103e80008000004 */
[----:B0-----:R-:W2:Y:S04]  /*5d0e0*/  LDL.LU R60, [R1+0x6b04] ;  /* 0x006b0400013c7983 */ /* 0x001ea80000300800 */
[----:B-1----:R-:W4:Y:S04]  /*5d0f0*/  LDL.LU R61, [R1+0x6b00] ;  /* 0x006b0000013d7983 */ /* 0x002f280000300800 */
        /* <DEDUP_REMOVED lines=19> */
[----:B------:R1:W-:Y:S04]  /*5d230*/  STS.U8 [R6+UR4+0x5c0], R32 ;  /* 0x0005c02006007988 */ /* 0x0003e80008000004 */
[----:B0-----:R-:W3:Y:S04]  /*5d240*/  LDL.LU R8, [R1+0x110] ;  /* 0x0001100001087983 */ /* 0x001ee80000300800 */
[----:B-1----:R-:W3:Y:S04]  /*5d250*/  LDL.LU R32, [R1+0x10c] ;  /* 0x00010c0001207983 */ /* 0x002ee80000300800 */
[----:B------:R0:W-:Y:S04]  /*5d260*/  STS.U8 [R6+UR4+0x680], R34 ;  /* 0x0006802206007988 */ /* 0x0001e80008000004 */
[----:B------:R-:W-:Y:S04]  /*5d270*/  STS.U8 [R6+UR4+0x6a0], R36 ;  /* 0x0006a02406007988 */ /* 0x000fe80008000004 */
[----:B------:R-:W-:Y:S04]  /*5d280*/  STS.U8 [R6+UR4+0x6c0], R38 ;  /* 0x0006c02606007988 */ /* 0x000fe80008000004 */
[----:B------:R-:W-:Y:S04]  /*5d290*/  STS.U8 [R6+UR4+0x6e0], R48 ;  /* 0x0006e03006007988 */ /* 0x000fe80008000004 */
[----:B------:R-:W-:Y:S04]  /*5d2a0*/  STS.U8 [R6+UR4+0x7a0], R50 ;  /* 0x0007a03206007988 */ /* 0x000fe80008000004 */
[----:B------:R-:W-:Y:S04]  /*5d2b0*/  STS.U8 [R6+UR4+0x780], R52 ;  /* 0x0007803406007988 */ /* 0x000fe80008000004 */
[----:B------:R-:W-:Y:S04]  /*5d2c0*/  STS.U8 [R6+UR4+0x7e0], R54 ;  /* 0x0007e03606007988 */ /* 0x000fe80008000004 */
[----:B------:R1:W-:Y:S04]  /*5d2d0*/  STS.U8 [R6+UR4+0x7c0], R0 ;  /* 0x0007c00006007988 */ /* 0x0003e80008000004 */
[----:B0-----:R-:W3:Y:S04]  /*5d2e0*/  LDL.LU R34, [R1+0x11c] ;  /* 0x00011c0001227983 */ /* 0x001ee80000300800 */
[----:B-1----:R-:W3:Y:S04]  /*5d2f0*/  LDL.LU R0, [R1+0x118] ;  /* 0x0001180001007983 */ /* 0x002ee80000300800 */
[----:B------:R-:W3:Y:S04]  /*5d300*/  LDL.LU R48, [R1+0x124] ;  /* 0x0001240001307983 */ /* 0x000ee80000300800 */
[----:B------:R-:W3:Y:S04]  /*5d310*/  LDL.LU R50, [R1+0x120] ;  /* 0x0001200001327983 */ /* 0x000ee80000300800 */
[----:B------:R-:W3:Y:S04]  /*5d320*/  LDL.LU R52, [R1+0x12c] ;  /* 0x00012c0001347983 */ /* 0x000ee80000300800 */
[----:B------:R-:W3:Y:S04]  /*5d330*/  LDL.LU R54, [R1+0x128] ;  /* 0x0001280001367983 */ /* 0x000ee80000300800 */
[----:B------:R-:W3:Y:S04]  /*5d340*/  LDL.LU.64 R36, [R1+0xf90] ;  /* 0x000f900001247983 */ /* 0x000ee80000300a00 */
[----:B------:R-:W3:Y:S04]  /*5d350*/  LDL.LU.64 R38, [R1+0xf98] ;  /* 0x000f980001267983 */ /* 0x000ee80000300a00 */
[----:B------:R-:W3:Y:S04]  /*5d360*/  LDL R7, [R1+0x1c44] ;  /* 0x001c440001077983 */ /* 0x000ee80000100800 */
[----:B----4-:R-:W-:Y:S04]  /*5d370*/  STS.U8 [R6+UR4+0x880], R61 ;  /* 0x0008803d06007988 */ /* 0x010fe80008000004 */
[----:B--2---:R-:W-:Y:S04]  /*5d380*/  STS.U8 [R6+UR4+0x8a0], R60 ;  /* 0x0008a03c06007988 */ /* 0x004fe80008000004 */
[----:B---3--:R-:W-:Y:S04]  /*5d390*/  STS.U8 [R6+UR4+0x8c0], R59 ;  /* 0x0008c03b06007988 */ /* 0x008fe80008000004 */
        /* <DEDUP_REMOVED lines=29> */
[----:B------:R-:W-:Y:S06]  /*5d570*/  BAR.SYNC.DEFER_BLOCKING 0x0 ;  /* 0x0000000000007b1d */ /* 0x000fec0000010000 */
[----:B------:R-:W0:Y:S04]  /*5d580*/  LDSM.16.M88.4 R8, [R7+UR4] ;  /* 0x000000040708783b */ /* 0x000e280008000200 */
[----:B------:R-:W1:Y:S04]  /*5d590*/  LDSM.16.M88.4 R12, [R7+UR4+0x400] ;  /* 0x00040004070c783b */ /* 0x000e680008000200 */
[----:B0-----:R-:W-:Y:S04]  /*5d5a0*/  STL.64 [R1+0xfe0], R8 ;  /* 0x000fe00801007387 */ /* 0x001fe80000100a00 */
[----:B------:R-:W-:Y:S04]  /*5d5b0*/  STL.64 [R1+0xfe8], R10 ;  /* 0x000fe80a01007387 */ /* 0x000fe80000100a00 */
[----:B------:R-:W2:Y:S04]  /*5d5c0*/  LDL.LU.64 R20, [R1+0xfa0] ;  /* 0x000fa00001147983 */ /* 0x000ea80000300a00 */
[----:B------:R-:W2:Y:S01]  /*5d5d0*/  LDL.LU.64 R22, [R1+0xfa8] ;  /* 0x000fa80001167983 */ /* 0x000ea20000300a00 */
[----:B------:R-:W-:-:S02]  /*5d5e0*/  IMAD.MOV.U32 R3, RZ, RZ, R8 ;  /* 0x000000ffff037224 */ /* 0x000fc400078e0008 */
[----:B------:R-:W-:Y:S02]  /*5d5f0*/  IMAD.MOV.U32 R2, RZ, RZ, R9 ;  /* 0x000000ffff027224 */ /* 0x000fe400078e0009 */
[----:B------:R-:W0:Y:S01]  /*5d600*/  LDSM.16.M88.4 R8, [R7+UR4+0x200] ;  /* 0x000200040708783b */ /* 0x000e220008000200 */
[----:B------:R-:W-:Y:S02]  /*5d610*/  IMAD R33, R0, 0x100, R34 ;  /* 0x0000010000217824 */ /* 0x000fe400078e0222 */
[----:B-1----:R-:W-:Y:S02]  /*5d620*/  IMAD.MOV.U32 R5, RZ, RZ, R12 ;  /* 0x000000ffff057224 */ /* 0x002fe400078e000c */
[----:B------:R-:W-:Y:S02]  /*5d630*/  IMAD.MOV.U32 R4, RZ, RZ, R13 ;  /* 0x000000ffff047224 */ /* 0x000fe400078e000d */
[----:B------:R-:W-:Y:S02]  /*5d640*/  IMAD R32, R30, 0x100, R31 ;  /* 0x000001001e207824 */ /* 0x000fe400078e021f */
[----:B------:R-:W-:-:S02]  /*5d650*/  IMAD R34, R50, 0x100, R48 ;  /* 0x0000010032227824 */ /* 0x000fc400078e0230 */
[----:B------:R-:W-:Y:S01]  /*5d660*/  IMAD R35, R54, 0x100, R52 ;  /* 0x0000010036237824 */ /* 0x000fe200078e0234 */
[----:B------:R-:W-:Y:S02]  /*5d670*/  F2FP.F16.E4M3.UNPACK_B R32, R32 ;  /* 0x00000020ff20723e */ /* 0x000fe400020006ff */
[----:B------:R-:W-:Y:S02]  /*5d680*/  F2FP.F16.E4M3.UNPACK_B R33, R33 ;  /* 0x00000021ff21723e */ /* 0x000fe400020006ff */
[----:B------:R-:W-:Y:S02]  /*5d690*/  F2FP.F16.E4M3.UNPACK_B R34, R34 ;  /* 0x00000022ff22723e */ /* 0x000fe400020006ff */
[----:B------:R-:W-:Y:S02]  /*5d6a0*/  F2FP.F16.E4M3.UNPACK_B R35, R35 ;  /* 0x00000023ff23723e */ /* 0x000fe400020006ff */
[----:B------:R-:W-:Y:S02]  /*5d6b0*/  F2FP.F16.E4M3.UNPACK_B R16, R3 ;  /* 0x00000003ff10723e */ /* 0x000fe400020006ff */
[----:B------:R-:W-:Y:S01]  /*5d6c0*/  F2FP.F16.E4M3.UNPACK_B R17, R2 ;  /* 0x00000002ff11723e */ /* 0x000fe200020006ff */
[----:B0-----:R0:W-:Y:S01]  /*5d6d0*/  STL.64 [R1+0xff0], R8 ;  /* 0x000ff00801007387 */ /* 0x0011e20000100a00 */
[----:B------:R-:W-:-:S02]  /*5d6e0*/  IMAD.MOV.U32 R6, RZ, RZ, R8 ;  /* 0x000000ffff067224 */ /* 0x000fc400078e0008 */
[----:B------:R-:W-:Y:S01]  /*5d6f0*/  IMAD.MOV.U32 R0, RZ, RZ, R9 ;  /* 0x000000ffff007224 */ /* 0x000fe200078e0009 */
[----:B------:R1:W-:Y:S04]  /*5d700*/  STL.64 [R1+0xff8], R10 ;  /* 0x000ff80a01007387 */ /* 0x0003e80000100a00 */
[----:B0-----:R-:W3:Y:S04]  /*5d710*/  LDL.LU.64 R8, [R1+0xfb0] ;  /* 0x000fb00001087983 */ /* 0x001ee80000300a00 */
[----:B-1----:R-:W3:Y:S04]  /*5d720*/  LDL.LU.64 R10, [R1+0xfb8] ;  /* 0x000fb800010a7983 */ /* 0x002ee80000300a00 */
[----:B------:R-:W-:Y:S04]  /*5d730*/  STL.64 [R1+0x1000], R12 ;  /* 0x0010000c01007387 */ /* 0x000fe80000100a00 */
[----:B------:R-:W-:Y:S04]  /*5d740*/  STL.64 [R1+0x1008], R14 ;  /* 0x0010080e01007387 */ /* 0x000fe80000100a00 */
[----:B------:R-:W0:Y:S01]  /*5d750*/  LDSM.16.M88.4 R12, [R7+UR4+0x600] ;  /* 0x00060004070c783b */ /* 0x000e220008000200 */
[----:B------:R-:W-:Y:S03]  /*5d760*/  HMMA.16816.F32 R40, R32, R16, R36 ;  /* 0x000000102028723c */ /* 0x000fe60000001824 */
[----:B------:R-:W4:Y:S04]  /*5d770*/  LDL.LU.64 R28, [R1+0xfc0] ;  /* 0x000fc000011c7983 */ /* 0x000f280000300a00 */
[----:B------:R-:W4:-:S15]  /*5d780*/  LDL.LU.64 R30, [R1+0xfc8] ;  /* 0x000fc800011e7983 */ /* 0x000f1e0000300a00 */
[----:B------:R-:W-:-:S01]  /*5d790*/  NOP ;  /* 0x0000000000007918 */ /* 0x000fc20000000000 */
[----:B------:R-:W-:Y:S04]  /*5d7a0*/  STL.64 [R1+0x6770], R42 ;  /* 0x0067702a01007387 */ /* 0x000fe80000100a00 */
[----:B------:R-:W-:Y:S04]  /*5d7b0*/  STL.64 [R1+0x6768], R40 ;  /* 0x0067682801007387 */ /* 0x000fe80000100a00 */
[----:B0-----:R-:W-:Y:S04]  /*5d7c0*/  STL.64 [R1+0x1010], R12 ;  /* 0x0010100c01007387 */ /* 0x001fe80000100a00 */
[----:B------:R0:W-:Y:S02]  /*5d7d0*/  STL.64 [R1+0x1018], R14 ;  /* 0x0010180e01007387 */ /* 0x0001e40000100a00 */
[----:B0-----:R-:W-:-:S02]  /*5d7e0*/  F2FP.F16.E4M3.UNPACK_B R14, R6 ;  /* 0x00000006ff0e723e */ /* 0x001fc400020006ff */
[----:B------:R-:W-:-:S07]  /*5d7f0*/  F2FP.F16.E4M3.UNPACK_B R15, R0 ;  /* 0x00000000ff0f723e */ /* 0x000fce00020006ff */
[----:B--2---:R-:W-:Y:S01]  /*5d800*/  HMMA.16816.F32 R24, R32, R14, R20 ;  /* 0x0000000e2018723c */ /* 0x004fe20000001814 */
[----:B------:R-:W0:-:S15]  /*5d810*/  LDSM.16.M88.4 R20, [R7+UR4+0x800] ;  /* 0x000800040714783b */ /* 0x000e1e0008000200 */
[----:B------:R-:W-:-:S07]  /*5d820*/  NOP ;  /* 0x0000000000007918 */ /* 0x000fce0000000000 */
[----:B------:R-:W-:Y:S04]  /*5d830*/  STL.64 [R1+0x6780], R26 ;  /* 0x0067801a01007387 */ /* 0x000fe80000100a00 */
[----:B------:R-:W-:Y:S04]  /*5d840*/  STL.64 [R1+0x6778], R24 ;  /* 0x0067781801007387 */ /* 0x000fe80000100a00 */
[----:B0-----:R-:W-:Y:S01]  /*5d850*/  STL.64 [R1+0x1020], R20 ;  /* 0x0010201401007387 */ /* 0x001fe20000100a00 */
[----:B------:R-:W-:Y:S02]  /*5d860*/  IMAD.MOV.U32 R6, RZ, RZ, R20 ;  /* 0x000000ffff067224 */ /* 0x000fe400078e0014 */
[----:B------:R-:W-:Y:S01]  /*5d870*/  IMAD.MOV.U32 R0, RZ, RZ, R21 ;  /* 0x000000ffff007224 */ /* 0x000fe200078e0015 */
[----:B------:R-:W-:Y:S04]  /*5d880*/  STL.64 [R1+0x1028], R22 ;  /* 0x0010281601007387 */ /* 0x000fe80000100a00 */
[----:B------:R-:W0:Y:S04]  /*5d890*/  LDSM.16.M88.4 R20, [R7+UR4+0xa00] ;  /* 0x000a00040714783b */ /* 0x000e280008000200 */
[----:B0-----:R-:W-:Y:S04]  /*5d8a0*/  STL.64 [R1+0x1030], R20 ;  /* 0x0010301401007387 */ /* 0x001fe80000100a00 */
[----:B------:R3:W-:Y:S04]  /*5d8b0*/  STL.64 [R1+0x1038], R22 ;  /* 0x0010381601007387 */ /* 0x0007e80000100a00 */
[----:B------:R-:W2:Y:S04]  /*5d8c0*/  LDL.LU.64 R24, [R1+0x1060] ;  /* 0x0010600001187983 */ /* 0x000ea80000300a00 */
[----:B------:R-:W2:Y:S01]  /*5d8d0*/  LDL.LU.64 R26, [R1+0x1068] ;  /* 0x00106800011a7983 */ /* 0x000ea20000300a00 */
[----:B------:R-:W-:Y:S01]  /*5d8e0*/  IMAD.MOV.U32 R3, RZ, RZ, R12 ;  /* 0x000000ffff037224 */ /* 0x000fe200078e000c */
[----:B------:R-:W-:Y:S01]  /*5d8f0*/  F2FP.F16.E4M3.UNPACK_B R12, R5 ;  /* 0x00000005ff0c723e */ /* 0x000fe200020006ff */
[----:B------:R-:W-:Y:S01]  /*5d900*/  IMAD.MOV.U32 R2, RZ, RZ, R13 ;  /* 0x000000ffff027224 */ /* 0x000fe200078e000d */
[----:B------:R-:W-:Y:S01]  /*5d910*/  F2FP.F16.E4M3.UNPACK_B R13, R4 ;  /* 0x00000004ff0d723e */ /* 0x000fe200020006ff */
[----:B------:R-:W-:-:S02]  /*5d920*/  IMAD.MOV.U32 R5, RZ, RZ, R20 ;  /* 0x000000ffff057224 */ /* 0x000fc400078e0014 */
[----:B------:R-:W-:-:S04]  /*5d930*/  IMAD.MOV.U32 R4, RZ, RZ, R21 ;  /* 0x000000ffff047224 */ /* 0x000fc800078e0015 */
[----:B---3--:R-:W-:Y:S01]  /*5d940*/  HMMA.16816.F32 R20, R32, R12, R8 ;  /* 0x0000000c2014723c */ /* 0x008fe20000001808 */
[----:B------:R-:W0:Y:S04]  /*5d950*/  LDSM.16.M88.4 R8, [R7+UR4+0xc00] ;  /* 0x000c00040708783b */ /* 0x000e280008000200 */
[----:B------:R-:W-:Y:S04]  /*5d960*/  STL.64 [R1+0x6af8], R14 ;  /* 0x006af80e01007387 */ /* 0x000fe80000100a00 */
[----:B------:R-:W-:Y:S04]  /*5d970*/  STL.64 [R1+0x6af0], R12 ;  /* 0x006af00c01007387 */ /* 0x000fe80000100a00 */
[----:B------:R-:W1:Y:S10]  /*5d980*/  LDSM.16.M88.4 R12, [R7+UR4+0xe00] ;  /* 0x000e0004070c783b */ /* 0x000e740008000200 */
[----:B------:R-:W-:Y:S04]  /*5d990*/  STL [R1+0x6764], R20 ;  /* 0x0067641401007387 */ /* 0x000fe80000100800 */
[----:B------:R-:W-:Y:S04]  /*5d9a0*/  STL [R1+0x6760], R21 ;  /* 0x0067601501007387 */ /* 0x000fe80000100800 */
[----:B------:R-:W-:Y:S04]  /*5d9b0*/  STL [R1+0x675c], R22 ;  /* 0x00675c1601007387 */ /* 0x000fe80000100800 */
[----:B------:R-:W-:Y:S04]  /*5d9c0*/  STL [R1+0x6758], R23 ;  /* 0x0067581701007387 */ /* 0x000fe80000100800 */
[----:B0-----:R0:W-:Y:S02]  /*5d9d0*/  STL.64 [R1+0x1048], R10 ;  /* 0x0010480a01007387 */ /* 0x0011e40000100a00 */
[----:B0-----:R-:W-:-:S02]  /*5d9e0*/  F2FP.F16.E4M3.UNPACK_B R10, R3 ;  /* 0x00000003ff0a723e */ /* 0x001fc400020006ff */
[----:B------:R-:W-:Y:S01]  /*5d9f0*/  F2FP.F16.E4M3.UNPACK_B R11, R2 ;  /* 0x00000002ff0b723e */ /* 0x000fe200020006ff */
[----:B-1----:R-:W-:Y:S06]  /*5da00*/  STL.64 [R1+0x1050], R12 ;  /* 0x0010500c01007387 */ /* 0x002fec0000100a00 */
[----:B----4-:R-:W-:Y:S01]  /*5da10*/  HMMA.16816.F32 R28, R32, R10, R28 ;  /* 0x0000000a201c723c */ /* 0x010fe2000000181c */
[----:B------:R2:W-:Y:S04]  /*5da20*/  STL.64 [R1+0x1058], R14 ;  /* 0x0010580e01007387 */ /* 0x0005e80000100a00 */
[----:B------:R-:W3:Y:S04]  /*5da30*/  LDL.LU.64 R40, [R1+0xf80] ;  /* 0x000f800001287983 */ /* 0x000ee80000300a00 */
[----:B------:R-:W3:Y:S01]  /*5da40*/  LDL.LU.64 R42, [R1+0xf88] ;  /* 0x000f8800012a7983 */ /* 0x000ee20000300a00 */
[----:B------:R-:W-:Y:S01]  /*5da50*/  IMAD.MOV.U32 R18, RZ, RZ, R8 ;  /* 0x000000ffff127224 */ /* 0x000fe200078e0008 */
[----:B------:R-:W-:Y:S01]  /*5da60*/  F2FP.F16.E4M3.UNPACK_B R8, R6 ;  /* 0x00000006ff08723e */ /* 0x000fe200020006ff */
[----:B------:R-:W-:Y:S01]  /*5da70*/  IMAD.MOV.U32 R19, RZ, RZ, R9 ;  /* 0x000000ffff137224 */ /* 0x000fe200078e0009 */
[----:B------:R-:W-:Y:S01]  /*5da80*/  F2FP.F16.E4M3.UNPACK_B R9, R0 ;  /* 0x00000000ff09723e */ /* 0x000fe200020006ff */
[----:B------:R-:W-:-:S02]  /*5da90*/  IMAD.MOV.U32 R2, RZ, RZ, R12 ;  /* 0x000000ffff027224 */ /* 0x000fc400078e000c */
[----:B------:R-:W-:-:S07]  /*5daa0*/  IMAD.MOV.U32 R3, RZ, RZ, R13 ;  /* 0x000000ffff037224 */ /* 0x000fce00078e000d */
[----:B------:R-:W-:Y:S04]  /*5dab0*/  STL [R1+0x6754], R28 ;  /* 0x0067541c01007387 */ /* 0x000fe80000100800 */
[----:B------:R-:W-:Y:S04]  /*5dac0*/  STL [R1+0x6750], R29 ;  /* 0x0067501d01007387 */ /* 0x000fe80000100800 */
[----:B------:R-:W-:Y:S04]  /*5dad0*/  STL [R1+0x674c], R30 ;  /* 0x00674c1e01007387 */ /* 0x000fe80000100800 */
[----:B------:R-:W-:Y:S04]  /*5dae0*/  STL [R1+0x6748], R31 ;  /* 0x0067481f01007387 */ /* 0x000fe80000100800 */
[----:B------:R-:W4:Y:S04]  /*5daf0*/  LDL.LU R49, [R1+0x134] ;  /* 0x0001340001317983 */ /* 0x000f280000300800 */
[----:B------:R-:W4:Y:S04]  /*5db00*/  LDL.LU R39, [R1+0x130] ;  /* 0x0001300001277983 */ /* 0x000f280000300800 */
[----:B------:R-:W4:Y:S04]  /*5db10*/  LDL.LU R54, [R1+0x13c] ;  /* 0x00013c0001367983 */ /* 0x000f280000300800 */
[----:B------:R-:W4:Y:S01]  /*5db20*/  LDL.LU R0, [R1+0x138] ;  /* 0x0001380001007983 */ /* 0x000f220000300800 */
[----:B--2---:R-:W-:Y:S03]  /*5db30*/  HMMA.16816.F32 R12, R32, R8, R24 ;  /* 0x00000008200c723c */ /* 0x004fe60000001818 */
[----:B------:R-:W2:Y:S04]  /*5db40*/  LDL.LU.64 R24, [R1+0xf70] ;  /* 0x000f700001187983 */ /* 0x000ea80000300a00 */
[----:B------:R-:W2:-:S15]  /*5db50*/  LDL.LU.64 R26, [R1+0xf78] ;  /* 0x000f7800011a7983 */ /* 0x000e9e0000300a00 */
[----:B------:R-:W-:-:S02]  /*5db60*/  NOP ;  /* 0x0000000000007918 */ /* 0x000fc40000000000 */
[----:B------:R-:W-:Y:S02]  /*5db70*/  IMAD.MOV.U32 R20, RZ, RZ, R12 ;  /* 0x000000ffff147224 */ /* 0x000fe400078e000c */
[----:B------:R-:W-:Y:S02]  /*5db80*/  IMAD.MOV.U32 R21, RZ, RZ, R13 ;  /* 0x000000ffff157224 */ /* 0x000fe400078e000d */
[----:B------:R-:W-:Y:S01]  /*5db90*/  IMAD.MOV.U32 R22, RZ, RZ, R14 ;  /* 0x000000ffff167224 */ /* 0x000fe200078e000e */
[----:B------:R-:W4:Y:S01]  /*5dba0*/  LDL.LU.64 R12, [R1+0x10a0] ;  /* 0x0010a000010c7983 */ /* 0x000f220000300a00 */
[----:B------:R-:W-:-:S03]  /*5dbb0*/  IMAD.MOV.U32 R23, RZ, RZ, R15 ;  /* 0x000000ffff177224 */ /* 0x000fc600078e000f */
[----:B------:R-:W4:Y:S01]  /*5dbc0*/  LDL.LU.64 R14, [R1+0x10a8] ;  /* 0x0010a800010e7983 */ /* 0x000f220000300a00 */
[----:B------:R-:W-:Y:S02]  /*5dbd0*/  F2FP.F16.E4M3.UNPACK_B R6, R5 ;  /* 0x00000005ff06723e */ /* 0x000fe400020006ff */
[----:B------:R-:W-:Y:S01]  /*5dbe0*/  F2FP.F16.E4M3.UNPACK_B R7, R4 ;  /* 0x00000004ff07723e */ /* 0x000fe200020006ff */
[----:B------:R-:W4:Y:S04]  /*5dbf0*/  LDL.LU R37, [R1+0x144] ;  /* 0x0001440001257983 */ /* 0x000f280000300800 */
[----:B------:R-:W4:Y:S04]  /*5dc00*/  LDL.LU R36, [R1+0x140] ;  /* 0x0001400001247983 */ /* 0x000f280000300800 */
[----:B------:R-:W4:Y:S04]  /*5dc10*/  LDL.LU R38, [R1+0x14c] ;  /* 0x00014c0001267983 */ /* 0x000f280000300800 */
[----:B------:R-:W4:Y:S04]  /*5dc20*/  LDL.LU R48, [R1+0x148] ;  /* 0x0001480001307983 */ /* 0x000f280000300800 */
[----:B------:R-:W-:Y:S04]  /*5dc30*/  STL.64 [R1+0x6ae8], R10 ;  /* 0x006ae80a01007387 */ /* 0x000fe80000100a00 */
[----:B------:R3:W-:Y:S01]  /*5dc40*/  STL.64 [R1+0x6ae0], R8 ;  /* 0x006ae00801007387 */ /* 0x0007e20000100a00 */
[----:B------:R-:W-:-:S02]  /*5dc50*/  F2FP.F16.E4M3.UNPACK_B R4, R18 ;  /* 0x00000012ff04723e */ /* 0x000fc400020006ff */
[----:B------:R-:W-:Y:S01]  /*5dc60*/  F2FP.F16.E4M3.UNPACK_B R5, R19 ;  /* 0x00000013ff05723e */ /* 0x000fe200020006ff */
[----:B---3--:R-:W-:Y:S01]  /*5dc70*/  HMMA.16816.F32 R8, R32, R6, R40 ;  /* 0x000000062008723c */ /* 0x008fe20000001828 */
[----:B------:R-:W-:Y:S01]  /*5dc80*/  F2FP.F16.E4M3.UNPACK_B R2, R2 ;  /* 0x00000002ff02723e */ /* 0x000fe200020006ff */
[----:B------:R-:W-:Y:S01]  /*5dc90*/  STL.64 [R1+0x6790], R22 ;  /* 0x0067901601007387 */ /* 0x000fe20000100a00 */
[----:B------:R-:W-:-:S15]  /*5dca0*/  F2FP.F16.E4M3.UNPACK_B R3, R3 ;  /* 0x00000003ff03723e */ /* 0x000fde00020006ff */
[----:B------:R-:W-:-:S06]  /*5dcb0*/  NOP ;  /* 0x0000000000007918 */ /* 0x000fcc0000000000 */
[----:B------:R-:W-:Y:S02]  /*5dcc0*/  IMAD.MOV.U32 R28, RZ, RZ, R8 ;  /* 0x000000ffff1c7224 */ /* 0x000fe400078e0008 */
[----:B------:R-:W-:Y:S02]  /*5dcd0*/  IMAD.MOV.U32 R29, RZ, RZ, R9 ;  /* 0x000000ffff1d7224 */ /* 0x000fe400078e0009 */
[----:B------:R-:W-:Y:S02]  /*5dce0*/  IMAD.MOV.U32 R30, RZ, RZ, R10 ;  /* 0x000000ffff1e7224 */ /* 0x000fe400078e000a */
[----:B------:R-:W-:Y:S01]  /*5dcf0*/  IMAD.MOV.U32 R31, RZ, RZ, R11 ;  /* 0x000000ffff1f7224 */ /* 0x000fe200078e000b */
[----:B------:R-:W-:Y:S04]  /*5dd00*/  STL.64 [R1+0x6788], R20 ;  /* 0x0067881401007387 */ /* 0x000fe80000100a00 */
[----:B------:R-:W-:Y:S04]  /*5dd10*/  STL.64 [R1+0x67a0], R30 ;  /* 0x0067a01e01007387 */ /* 0x000fe80000100a00 */
[----:B------:R-:W-:Y:S01]  /*5dd20*/  STL.64 [R1+0x6798], R28 ;  /* 0x0067981c01007387 */ /* 0x000fe20000100a00 */
[----:B--2---:R-:W-:-:S15]  /*5dd30*/  HMMA.16816.F32 R8, R32, R4, R24 ;  /* 0x000000042008723c */ /* 0x004fde0000001818 */
[----:B------:R-:W-:-:S08]  /*5dd40*/  NOP ;  /* 0x0000000000007918 */ /* 0x000fd00000000000 */
[----:B------:R-:W-:Y:S04]  /*5dd50*/  STL.64 [R1+0xf70], R8 ;  /* 0x000f700801007387 */ /* 0x000fe80000100a00 */
[----:B------:R4:W-:Y:S04]  /*5dd60*/  STL.64 [R1+0xf78], R10 ;  /* 0x000f780a01007387 */ /* 0x0009e80000100a00 */
[----:B------:R-:W2:Y:S04]  /*5dd70*/  LDL.LU R53, [R1+0x154] ;  /* 0x0001540001357983 */ /* 0x000ea80000300800 */
[----:B------:R-:W2:Y:S01]  /*5dd80*/  LDL.LU R51, [R1+0x150] ;  /* 0x0001500001337983 */ /* 0x000ea20000300800 */
[----:B----4-:R-:W-:Y:S03]  /*5dd90*/  HMMA.16816.F32 R8, R32, R2, R12 ;  /* 0x000000022008723c */ /* 0x010fe6000000180c */
[----:B------:R-:W3:Y:S04]  /*5dda0*/  LDL.LU R50, [R1+0x15c] ;  /* 0x00015c0001327983 */ /* 0x000ee80000300800 */
[----:B------:R-:W3:-:S15]  /*5ddb0*/  LDL.LU R52, [R1+0x158] ;  /* 0x0001580001347983 */ /* 0x000ede0000300800 */
[----:B------:R-:W-:-:S01]  /*5ddc0*/  NOP ;  /* 0x0000000000007918 */ /* 0x000fc20000000000 */
[----:B------:R0:W-:Y:S04]  /*5ddd0*/  STL.64 [R1+0xb90], R8 ;  /* 0x000b900801007387 */ /* 0x0001e80000100a00 */
[----:B------:R1:W-:Y:S04]  /*5dde0*/  STL.64 [R1+0xb98], R10 ;  /* 0x000b980a01007387 */ /* 0x0003e80000100a00 */
[----:B------:R-:W4:Y:S04]  /*5ddf0*/  LDL.LU.64 R12, [R1+0x1240] ;  /* 0x00124000010c7983 */ /* 0x000f280000300a00 */
[----:B------:R-:W4:Y:S01]  /*5de00*/  LDL.LU.64 R14, [R1+0x1248] ;  /* 0x00124800010e7983 */ /* 0x000f220000300a00 */
[----:B------:R-:W-:-:S02]  /*5de10*/  IMAD R32, R39, 0x100, R49 ;  /* 0x0000010027207824 */ /* 0x000fc400078e0231 */
[----:B------:R-:W-:Y:S02]  /*5de20*/  IMAD R33, R0, 0x100, R54 ;  /* 0x0000010000217824 */ /* 0x000fe400078e0236 */
[----:B------:R-:W-:Y:S02]  /*5de30*/  IMAD R34, R36, 0x100, R37 ;  /* 0x0000010024227824 */ /* 0x000fe400078e0225 */
[----:B------:R-:W-:Y:S01]  /*5de40*/  IMAD R35, R48, 0x100, R38 ;  /* 0x0000010030237824 */ /* 0x000fe200078e0226 */
[----:B------:R-:W-:Y:S01]  /*5de50*/  F2FP.F16.E4M3.UNPACK_B R32, R32 ;  /* 0x00000020ff20723e */ /* 0x000fe200020006ff */
[----:B------:R-:W3:Y:S01]  /*5de60*/  LDL.LU R54, [R1+0x164] ;  /* 0x0001640001367983 */ /* 0x000ee20000300800 */
[----:B------:R-:W-:Y:S02]  /*5de70*/  F2FP.F16.E4M3.UNPACK_B R33, R33 ;  /* 0x00000021ff21723e */ /* 0x000fe400020006ff */
[----:B------:R-:W-:Y:S01]  /*5de80*/  F2FP.F16.E4M3.UNPACK_B R34, R34 ;  /* 0x00000022ff22723e */ /* 0x000fe200020006ff */
[----:B------:R-:W3:Y:S01]  /*5de90*/  LDL.LU R0, [R1+0x160] ;  /* 0x0001600001007983 */ /* 0x000ee20000300800 */
[----:B------:R-:W-:-:S03]  /*5dea0*/  F2FP.F16.E4M3.UNPACK_B R35, R35 ;  /* 0x00000023ff23723e */ /* 0x000fc600020006ff */
[----:B------:R-:W3:Y:S04]  /*5deb0*/  LDL.LU R37, [R1+0x16c] ;  /* 0x00016c0001257983 */ /* 0x000ee80000300800 */
[----:B------:R-:W3:Y:S04]  /*5dec0*/  LDL.LU R36, [R1+0x168] ;  /* 0x0001680001247983 */ /* 0x000ee80000300800 */
[----:B0-----:R-:W2:Y:S04]  /*5ded0*/  LDL.LU.64 R8, [R1+0x1230] ;  /* 0x0012300001087983 */ /* 0x001ea80000300a00 */
[----:B-1----:R-:W2:Y:S04]  /*5dee0*/  LDL.LU.64 R10, [R1+0x1238] ;  /* 0x00123800010a7983 */ /* 0x002ea80000300a00 */
[----:B------:R-:W3:Y:S04]  /*5def0*/  LDL.LU.64 R56, [R1+0x1220] ;  /* 0x0012200001387983 */ /* 0x000ee80000300a00 */
        /* <DEDUP_REMOVED lines=10> */
[----:B------:R-:W3:Y:S01]  /*5dfa0*/  LDL.LU.64 R22, [R1+0x1098] ;  /* 0x0010980001167983 */ /* 0x000ee20000300a00 */
[----:B----4-:R-:W-:-:S15]  /*5dfb0*/  HMMA.16816.F32 R12, R32, R16, R12 ;  /* 0x00000010200c723c */ /* 0x010fde000000180c */
[----:B------:R-:W-:-:S08]  /*5dfc0*/  NOP ;  /* 0x0000000000007918 */ /* 0x000fd00000000000 */
[----:B------:R-:W-:Y:S04]  /*5dfd0*/  STL.64 [R1+0xb80], R12 ;  /* 0x000b800c01007387 */ /* 0x000fe80000100a00 */
[----:B------:R0:W-:Y:S04]  /*5dfe0*/  STL.64 [R1+0xb88], R14 ;  /* 0x000b880e01007387 */ /* 0x0001e80000100a00 */
[----:B0-----:R-:W2:Y:S04]  /*5dff0*/  LDL.LU.64 R14, [R1+0x6af8] ;  /* 0x006af800010e7983 */ /* 0x001ea80000300a00 */
[----:B------:R-:W3:Y:S01]  /*5e000*/  LDL.LU.64 R12, [R1+0x6af0] ;  /* 0x006af000010c7983 */ /* 0x000ee20000300a00 */
[----:B--2---:R-:W-:-:S15]  /*5e010*/  HMMA.16816.F32 R8, R32, R14, R8 ;  /* 0x0000000e2008723c */ /* 0x004fde0000001808 */
[----:B------:R-:W-:-:S08]  /*5e020*/  NOP ;  /* 0x0000000000007918 */ /* 0x000fd00000000000 */
[----:B------:R-:W-:Y:S04]  /*5e030*/  STL.64 [R1+0xb70], R8 ;  /* 0x000b700801007387 */ /* 0x000fe80000100a00 */
[----:B------:R0:W-:Y:S04]  /*5e040*/  STL.64 [R1+0xb78], R10 ;  /* 0x000b780a01007387 */ /* 0x0001e80000100a00 */
[----:B0-----:R-:W2:Y:S04]  /*5e050*/  LDL.LU.64 R10, [R1+0x6ae8] ;  /* 0x006ae800010a7983 */ /* 0x001ea80000300a00 */
[----:B------:R-:W4:Y:S01]  /*5e060*/  LDL.LU.64 R8, [R1+0x6ae0] ;  /* 0x006ae00001087983 */ /* 0x000f220000300a00 */
[----:B---3--:R-:W-:Y:S03]  /*5e070*/  HMMA.16816.F32 R56, R32, R12, R56 ;  /* 0x0000000c2038723c */ /* 0x008fe60000001838 */
[----:B------:R-:W-:Y:S04]  /*5e080*/  STL.64 [R1+0x6ad8], R14 ;  /* 0x006ad80e01007387 */ /* 0x000fe80000100a00 */
[----:B------:R4:W-:-:S15]  /*5e090*/  STL.64 [R1+0x6ad0], R12 ;  /* 0x006ad00c01007387 */ /* 0x0009de0000100a00 */
[----:B------:R-:W-:-:S01]  /*5e0a0*/  NOP ;  /* 0x0000000000007918 */ /* 0x000fc20000000000 */
[----:B------:R-:W-:Y:S04]  /*5e0b0*/  STL.64 [R1+0xb60], R56 ;  /* 0x000b603801007387 */ /* 0x000fe80000100a00 */
[----:B------:R-:W-:Y:S01]  /*5e0c0*/  STL.64 [R1+0xb68], R58 ;  /* 0x000b683a01007387 */ /* 0x000fe20000100a00 */
[C---:B--2---:R-:W-:Y:S06]  /*5e0d0*/  HMMA.16816.F32 R44, R32.reuse, R10, R44 ;  /* 0x0000000a202c723c */ /* 0x044fec000000182c */
[----:B----4-:R-:W-:Y:S01]  /*5e0e0*/  HMMA.16816.F32 R12, R32, R8, R40 ;  /* 0x00000008200c723c */ /* 0x010fe20000001828 */
[----:B------:R-:W-:-:S15]  /*5e0f0*/  STL.64 [R1+0x6ac8], R10 ;  /* 0x006ac80a01007387 */ /* 0x000fde0000100a00 */
[----:B------:R-:W-:-:S01]  /*5e100*/  NOP ;  /* 0x0000000000007918 */ /* 0x000fc20000000000 */
[----:B------:R-:W-:Y:S04]  /*5e110*/  STL.64 [R1+0xb50], R44 ;  /* 0x000b502c01007387 */ /* 0x000fe80000100a00 */
[----:B------:R-:W-:Y:S04]  /*5e120*/  STL.64 [R1+0xb58], R46 ;  /* 0x000b582e01007387 */ /* 0x000fe80000100a00 */
[----:B------:R0:W-:Y:S04]  /*5e130*/  STL.64 [R1+0x6ac0], R8 ;  /* 0x006ac00801007387 */ /* 0x0001e80000100a00 */
[----:B------:R-:W-:Y:S04]  /*5e140*/  STL.64 [R1+0xb40], R12 ;  /* 0x000b400c01007387 */ /* 0x000fe80000100a00 */
[----:B------:R1:W-:Y:S01]  /*5e150*/  STL.64 [R1+0xb48], R14 ;  /* 0x000b480e01007387 */ /* 0x0003e20000100a00 */
[C---:B0-----:R-:W-:Y:S03]  /*5e160*/  HMMA.16816.F32 R8, R32.reuse, R4, R24 ;  /* 0x000000042008723c */ /* 0x041fe60000001818 */
[----:B------:R-:W2:Y:S03]  /*5e170*/  LDL.LU R49, [R1+0x174] ;  /* 0x0001740001317983 */ /* 0x000ea60000300800 */
[----:B-1----:R-:W-:-:S15]  /*5e180*/  HMMA.16816.F32 R12, R32, R6, R28 ;  /* 0x00000006200c723c */ /* 0x002fde000000181c */
[----:B------:R-:W-:-:S08]  /*5e190*/  NOP ;  /* 0x0000000000007918 */ /* 0x000fd00000000000 */
[----:B------:R-:W-:Y:S04]  /*5e1a0*/  STL.64 [R1+0xf60], R12 ;  /* 0x000f600c01007387 */ /* 0x000fe80000100a00 */
[----:B------:R-:W-:Y:S04]  /*5e1b0*/  STL.64 [R1+0xf68], R14 ;  /* 0x000f680e01007387 */ /* 0x000fe80000100a00 */
[----:B------:R-:W2:Y:S04]  /*5e1c0*/  LDL.LU R39, [R1+0x170] ;  /* 0x0001700001277983 */ /* 0x000ea80000300800 */
[----:B------:R-:W-:Y:S04]  /*5e1d0*/  STL.64 [R1+0xf50], R8 ;  /* 0x000f500801007387 */ /* 0x000fe80000100a00 */
[----:B------:R0:W-:Y:S04]  /*5e1e0*/  STL.64 [R1+0xf58], R10 ;  /* 0x000f580a01007387 */ /* 0x0001e80000100a00 */
[----:B------:R-:W3:Y:S04]  /*5e1f0*/  LDL.LU R38, [R1+0x17c] ;  /* 0x00017c0001267983 */ /* 0x000ee80000300800 */
[----:B------:R-:W3:Y:S01]  /*5e200*/  LDL.LU R48, [R1+0x178] ;  /* 0x0001780001307983 */ /* 0x000ee20000300800 */
[----:B0-----:R-:W-:-:S15]  /*5e210*/  HMMA.16816.F32 R8, R32, R2, R20 ;  /* 0x000000022008723c */ /* 0x001fde0000001814 */
[----:B------:R-:W-:-:S08]  /*5e220*/  NOP ;  /* 0x0000000000007918 */ /* 0x000fd00000000000 */
        /* <DEDUP_REMOVED lines=1372> */
[C---:B---3--:R-:W-:Y:S03]  /*637f0*/  HMMA.16816.F32 R56, R32.reuse, R12, R56 ;  /* 0x0000000c2038723c */ /* 0x048fe60000001838 */
[----:B------:R-:W-:Y:S04]  /*63800*/  STL.64 [R1+0x6858], R14 ;  /* 0x0068580e01007387 */ /* 0x000fe80000100a00 */
[----:B------:R4:W-:Y:S01]  /*63810*/  STL.64 [R1+0x6850], R12 ;  /* 0x0068500c01007387 */ /* 0x0009e20000100a00 */
[----:B------:R-:W-:-:S15]  /*63820*/  HMMA.16816.F32 R28, R32, R6, R28 ;  /* 0x00000006201c723c */ /* 0x000fde000000181c */
        /* <DEDUP_REMOVED lines=12> */
[----:B------:R-:W2:Y:S04]  /*638f0*/  LDL.LU R37, [R1+0x1c70] ;  /* 0x001c700001257983 */ /* 0x000ea80000300800 */
[----:B------:R-:W2:Y:S01]  /*63900*/  LDL.LU R36, [R1+0x1c6c] ;  /* 0x001c6c0001247983 */ /* 0x000ea20000300800 */
[----:B-1----:R-:W-:Y:S03]  /*63910*/  HMMA.16816.F32 R12, R32, R4, R24 ;  /* 0x00000004200c723c */ /* 0x002fe60000001818 */
[----:B------:R-:W3:Y:S04]  /*63920*/  LDL.LU R38, [R1+0x1c78] ;  /* 0x001c780001267983 */ /* 0x000ee80000300800 */
[----:B------:R-:W3:Y:S04]  /*63930*/  LDL.LU R48, [R1+0x1c74] ;  /* 0x001c740001307983 */ /* 0x000ee80000300800 */
[----:B------:R-:W-:Y:S04]  /*63940*/  STL.64 [R1+0xce0], R28 ;  /* 0x000ce01c01007387 */ /* 0x000fe80000100a00 */
[----:B------:R-:W-:Y:S08]  /*63950*/  STL.64 [R1+0xce8], R30 ;  /* 0x000ce81e01007387 */ /* 0x000ff00000100a00 */
[----:B------:R0:W-:Y:S04]  /*63960*/  STL.64 [R1+0xcd0], R12 ;  /* 0x000cd00c01007387 */ /* 0x0001e80000100a00 */
[----:B------:R1:W-:Y:S04]  /*63970*/  STL.64 [R1+0xcd8], R14 ;  /* 0x000cd80e01007387 */ /* 0x0003e80000100a00 */
[----:B------:R4:W-:Y:S04]  /*63980*/  STL.64 [R1+0x3b0], R8 ;  /* 0x0003b00801007387 */ /* 0x0009e80000100a00 */
[----:B------:R4:W-:Y:S04]  /*63990*/  STL.64 [R1+0x3b8], R10 ;  /* 0x0003b80a01007387 */ /* 0x0009e80000100a00 */
[----:B0-----:R-:W2:Y:S04]  /*639a0*/  LDL.LU.64 R12, [R1+0x1880] ;  /* 0x00188000010c7983 */ /* 0x001ea80000300a00 */
[----:B-1----:R-:W2:Y:S01]  /*639b0*/  LDL.LU.64 R14, [R1+0x1888] ;  /* 0x00188800010e7983 */ /* 0x002ea20000300a00 */
        /* <DEDUP_REMOVED lines=12> */
[----:B----4-:R-:W4:Y:S04]  /*63a80*/  LDL.LU.64 R8, [R1+0x1870] ;  /* 0x0018700001087983 */ /* 0x010f280000300a00 */
[----:B------:R-:W4:Y:S04]  /*63a90*/  LDL.LU.64 R10, [R1+0x1878] ;  /* 0x00187800010a7983 */ /* 0x000f280000300a00 */
        /* <DEDUP_REMOVED lines=12> */
[----:B--2---:R-:W-:-:S15]  /*63b60*/  HMMA.16816.F32 R12, R32, R16, R12 ;  /* 0x00000010200c723c */ /* 0x004fde000000180c */
[----:B------:R-:W-:-:S08]  /*63b70*/  NOP ;  /* 0x0000000000007918 */ /* 0x000fd00000000000 */
[----:B------:R-:W-:Y:S04]  /*63b80*/  STL.64 [R1+0x3a0], R12 ;  /* 0x0003a00c01007387 */ /* 0x000fe80000100a00 */
[----:B------:R0:W-:Y:S04]  /*63b90*/  STL.64 [R1+0x3a8], R14 ;  /* 0x0003a80e01007387 */ /* 0x0001e80000100a00 */
[----:B0-----:R-:W4:Y:S04]  /*63ba0*/  LDL.LU.64 R14, [R1+0x6858] ;  /* 0x00685800010e7983 */ /* 0x001f280000300a00 */
[----:B------:R-:W3:Y:S01]  /*63bb0*/  LDL.LU.64 R12, [R1+0x6850] ;  /* 0x00685000010c7983 */ /* 0x000ee20000300a00 */
[----:B----4-:R-:W-:-:S15]  /*63bc0*/  HMMA.16816.F32 R8, R32, R14, R8 ;  /* 0x0000000e2008723c */ /* 0x010fde0000001808 */
        /* <DEDUP_REMOVED lines=17> */
[----:B------:R-:W-:Y:S04]  /*63ce0*/  STL.64 [R1+0x6810], R8 ;  /* 0x0068100801007387 */ /* 0x000fe80000100a00 */
[----:B------:R-:W-:Y:S04]  /*63cf0*/  STL.64 [R1+0x360], R12 ;  /* 0x0003600c01007387 */ /* 0x000fe80000100a00 */
[----:B------:R0:W-:Y:S02]  /*63d00*/  STL.64 [R1+0x368], R14 ;  /* 0x0003680e01007387 */ /* 0x0001e40000100a00 */
[C---:B0-----:R-:W-:Y:S06]  /*63d10*/  HMMA.16816.F32 R12, R32.reuse, R6, R28 ;  /* 0x00000006200c723c */ /* 0x041fec000000181c */
[----:B------:R-:W-:Y:S01]  /*63d20*/  STL.64 [R1+0x6828], R6 ;  /* 0x0068280601007387 */ /* 0x000fe20000100a00 */
[----:B------:R-:W-:-:S15]  /*63d30*/  HMMA.16816.F32 R8, R32, R4, R24 ;  /* 0x000000042008723c */ /* 0x000fde0000001818 */
[----:B------:R-:W-:-:S01]  /*63d40*/  NOP ;  /* 0x0000000000007918 */ /* 0x000fc20000000000 */
[----:B------:R-:W-:Y:S04]  /*63d50*/  STL.64 [R1+0xcc0], R12 ;  /* 0x000cc00c01007387 */ /* 0x000fe80000100a00 */
[----:B------:R-:W-:Y:S04]  /*63d60*/  STL.64 [R1+0xcc8], R14 ;  /* 0x000cc80e01007387 */ /* 0x000fe80000100a00 */
[----:B------:R0:W-:Y:S02]  /*63d70*/  STL.64 [R1+0x6820], R4 ;  /* 0x0068200401007387 */ /* 0x0001e40000100a00 */
[----:B0-----:R-:W-:Y:S02]  /*63d80*/  HMMA.16816.F32 R4, R32, R2, R20 ;  /* 0x000000022004723c */ /* 0x001fe40000001814 */
[----:B------:R-:W-:Y:S04]  /*63d90*/  STL.64 [R1+0xcb0], R8 ;  /* 0x000cb00801007387 */ /* 0x000fe80000100a00 */
[----:B------:R-:W-:Y:S01]  /*63da0*/  STL.64 [R1+0xcb8], R10 ;  /* 0x000cb80a01007387 */ /* 0x000fe20000100a00 */
[----:B------:R-:W-:-:S02]  /*63db0*/  IMAD R32, R36, 0x100, R37 ;  /* 0x0000010024207824 */ /* 0x000fc400078e0225 */
[----:B------:R-:W-:-:S14]  /*63dc0*/  IMAD R33, R48, 0x100, R38 ;  /* 0x0000010030217824 */ /* 0x000fdc00078e0226 */
[----:B------:R0:W-:Y:S04]  /*63dd0*/  STL.64 [R1+0x350], R4 ;  /* 0x0003500401007387 */ /* 0x0001e80000100a00 */
[----:B------:R1:W-:Y:S04]  /*63de0*/  STL.64 [R1+0x358], R6 ;  /* 0x0003580601007387 */ /* 0x0003e80000100a00 */
[----:B------:R-:W2:Y:S04]  /*63df0*/  LDL.LU R59, [R1+0x1c90] ;  /* 0x001c9000013b7983 */ /* 0x000ea80000300800 */
[----:B------:R-:W2:Y:S04]  /*63e00*/  LDL.LU R36, [R1+0x1c8c] ;  /* 0x001c8c0001247983 */ /* 0x000ea80000300800 */
[----:B------:R-:W3:Y:S04]  /*63e10*/  LDL.LU R60, [R1+0x1c98] ;  /* 0x001c9800013c7983 */ /* 0x000ee80000300800 */
[----:B------:R-:W3:Y:S04]  /*63e20*/  LDL.LU R37, [R1+0x1c94] ;  /* 0x001c940001257983 */ /* 0x000ee80000300800 */
[----:B------:R-:W4:Y:S04]  /*63e30*/  LDL.LU R61, [R1+0x1ca0] ;  /* 0x001ca000013d7983 */ /* 0x000f280000300800 */
[----:B------:R-:W4:Y:S04]  /*63e40*/  LDL.LU R38, [R1+0x1c9c] ;  /* 0x001c9c0001267983 */ /* 0x000f280000300800 */
[----:B------:R-:W2:Y:S04]  /*63e50*/  LDL.LU.64 R12, [R1+0x1970] ;  /* 0x00197000010c7983 */ /* 0x000ea80000300a00 */
[----:B------:R-:W2:Y:S01]  /*63e60*/  LDL.LU.64 R14, [R1+0x1978] ;  /* 0x00197800010e7983 */ /* 0x000ea20000300a00 */
[----:B------:R-:W-:-:S02]  /*63e70*/  IMAD R34, R52, 0x100, R50 ;  /* 0x0000010034227824 */ /* 0x000fc400078e0232 */
[----:B------:R-:W-:Y:S01]  /*63e80*/  IMAD R35, R0, 0x100, R54 ;  /* 0x0000010000237824 */ /* 0x000fe200078e0236 */
[----:B------:R-:W-:Y:S01]  /*63e90*/  F2FP.F16.E4M3.UNPACK_B R32, R32 ;  /* 0x00000020ff20723e */ /* 0x000fe200020006ff */
[----:B0-----:R-:W3:Y:S01]  /*63ea0*/  LDL.LU.64 R4, [R1+0x1960] ;  /* 0x0019600001047983 */ /* 0x001ee20000300a00 */
[----:B------:R-:W-:Y:S02]  /*63eb0*/  F2FP.F16.E4M3.UNPACK_B R33, R33 ;  /* 0x00000021ff21723e */ /* 0x000fe400020006ff */
[----:B------:R-:W-:Y:S01]  /*63ec0*/  F2FP.F16.E4M3.UNPACK_B R34, R34 ;  /* 0x00000022ff22723e */ /* 0x000fe200020006ff */
[----:B-1----:R-:W3:Y:S01]  /*63ed0*/  LDL.LU.64 R6, [R1+0x1968] ;  /* 0x0019680001067983 */ /* 0x002ee20000300a00 */
[----:B------:R-:W-:-:S03]  /*63ee0*/  F2FP.F16.E4M3.UNPACK_B R35, R35 ;  /* 0x00000023ff23723e */ /* 0x000fc600020006ff */
[----:B------:R-:W4:Y:S04]  /*63ef0*/  LDL.LU.64 R8, [R1+0x1950] ;  /* 0x0019500001087983 */ /* 0x000f280000300a00 */
        /* <DEDUP_REMOVED lines=21> */
[----:B--2---:R-:W-:-:S15]  /*64050*/  HMMA.16816.F32 R12, R32, R16, R12 ;  /* 0x00000010200c723c */ /* 0x004fde000000180c */
[----:B------:R-:W-:-:S08]  /*64060*/  NOP ;  /* 0x0000000000007918 */ /* 0x000fd00000000000 */
[----:B------:R-:W-:Y:S04]  /*64070*/  STL.64 [R1+0x340], R12 ;  /* 0x0003400c01007387 */ /* 0x000fe80000100a00 */
[----:B------:R0:W-:Y:S04]  /*64080*/  STL.64 [R1+0x348], R14 ;  /* 0x0003480e01007387 */ /* 0x0001e80000100a00 */
[----:B0-----:R-:W3:Y:S04]  /*64090*/  LDL.LU.64 R14, [R1+0x6838] ;  /* 0x00683800010e7983 */ /* 0x001ee80000300a00 */
[----:B------:R-:W4:Y:S01]  /*640a0*/  LDL.LU.64 R12, [R1+0x6830] ;  /* 0x00683000010c7983 */ /* 0x000f220000300a00 */
[C---:B---3--:R-:W-:Y:S06]  /*640b0*/  HMMA.16816.F32 R4, R32.reuse, R14, R4 ;  /* 0x0000000e2004723c */ /* 0x048fec0000001804 */
[----:B----4-:R-:W-:-:S15]  /*640c0*/  HMMA.16816.F32 R8, R32, R12, R8 ;  /* 0x0000000c2008723c */ /* 0x010fde0000001808 */
[----:B------:R-:W-:-:S02]  /*640d0*/  NOP ;  /* 0x0000000000007918 */ /* 0x000fc40000000000 */
[----:B------:R-:W-:Y:S04]  /*640e0*/  STL.64 [R1+0x330], R4 ;  /* 0x0003300401007387 */ /* 0x000fe80000100a00 */
[----:B------:R0:W-:Y:S04]  /*640f0*/  STL.64 [R1+0x338], R6 ;  /* 0x0003380601007387 */ /* 0x0001e80000100a00 */
[----:B0-----:R-:W2:Y:S04]  /*64100*/  LDL.LU.64 R6, [R1+0x6828] ;  /* 0x0068280001067983 */ /* 0x001ea80000300a00 */
[----:B------:R-:W3:Y:S04]  /*64110*/  LDL.LU.64 R4, [R1+0x6820] ;  /* 0x0068200001047983 */ /* 0x000ee80000300a00 */
[----:B------:R-:W-:Y:S04]  /*64120*/  STL.64 [R1+0x320], R8 ;  /* 0x0003200801007387 */ /* 0x000fe80000100a00 */
[----:B------:R0:W-:Y:S04]  /*64130*/  STL.64 [R1+0x328], R10 ;  /* 0x0003280a01007387 */ /* 0x0001e80000100a00 */
[----:B0-----:R-:W4:Y:S04]  /*64140*/  LDL.LU.64 R10, [R1+0x6818] ;  /* 0x00681800010a7983 */ /* 0x001f280000300a00 */
[----:B------:R-:W4:Y:S01]  /*64150*/  LDL.LU.64 R8, [R1+0x6810] ;  /* 0x0068100001087983 */ /* 0x000f220000300a00 */
[C---:B------:R-:W-:Y:S06]  /*64160*/  HMMA.16816.F32 R20, R32.reuse, R2, R20 ;  /* 0x000000022014723c */ /* 0x040fec0000001814 */
[C---:B--2---:R-:W-:Y:S06]  /*64170*/  HMMA.16816.F32 R28, R32.reuse, R6, R28 ;  /* 0x00000006201c723c */ /* 0x044fec000000181c */
[C---:B---3--:R-:W-:Y:S06]  /*64180*/  HMMA.16816.F32 R24, R32.reuse, R4, R24 ;  /* 0x000000042018723c */ /* 0x048fec0000001818 */
[C---:B----4-:R-:W-:Y:S06]  /*64190*/  HMMA.16816.F32 R44, R32.reuse, R10, R44 ;  /* 0x0000000a202c723c */ /* 0x050fec000000182c */
[----:B------:R-:W-:-:S15]  /*641a0*/  HMMA.16816.F32 R40, R32, R8, R40 ;  /* 0x000000082028723c */ /* 0x000fde0000001828 */
[----:B------:R-:W-:-:S02]  /*641b0*/  NOP ;  /* 0x0000000000007918 */ /* 0x000fc40000000000 */
[----:B------:R-:W-:Y:S04]  /*641c0*/  STL.64 [R1+0x310], R44 ;  /* 0x0003102c01007387 */ /* 0x000fe80000100a00 */
[----:B------:R-:W-:Y:S04]  /*641d0*/  STL.64 [R1+0x318], R46 ;  /* 0x0003182e01007387 */ /* 0x000fe80000100a00 */
[----:B------:R0:W-:Y:S04]  /*641e0*/  STL.64 [R1+0x300], R40 ;  /* 0x0003002801007387 */ /* 0x0001e80000100a00 */
[----:B------:R1:W-:Y:S04]  /*641f0*/  STL.64 [R1+0x308], R42 ;  /* 0x0003082a01007387 */ /* 0x0003e80000100a00 */
[----:B------:R-:W-:Y:S04]  /*64200*/  STL.64 [R1+0xca0], R28 ;  /* 0x000ca01c01007387 */ /* 0x000fe80000100a00 */
[----:B------:R-:W-:Y:S04]  /*64210*/  STL.64 [R1+0xca8], R30 ;  /* 0x000ca81e01007387 */ /* 0x000fe80000100a00 */
[----:B0-----:R-:W2:Y:S04]  /*64220*/  LDL.LU.64 R40, [R1+0x1920] ;  /* 0x0019200001287983 */ /* 0x001ea80000300a00 */
[----:B------:R-:W-:Y:S04]  /*64230*/  STL.64 [R1+0xc90], R24 ;  /* 0x000c901801007387 */ /* 0x000fe80000100a00 */
[----:B------:R-:W-:Y:S04]  /*64240*/  STL.64 [R1+0xc98], R26 ;  /* 0x000c981a01007387 */ /* 0x000fe80000100a00 */
[----:B-1----:R-:W2:Y:S04]  /*64250*/  LDL.LU.64 R42, [R1+0x1928] ;  /* 0x00192800012a7983 */ /* 0x002ea80000300a00 */
[----:B------:R0:W-:Y:S04]  /*64260*/  STL.64 [R1+0x2f0], R20 ;  /* 0x0002f01401007387 */ /* 0x0001e80000100a00 */
[----:B------:R1:W-:Y:S04]  /*64270*/  STL.64 [R1+0x2f8], R22 ;  /* 0x0002f81601007387 */ /* 0x0003e80000100a00 */
[----:B0-----:R-:W3:Y:S04]  /*64280*/  LDL.LU.64 R20, [R1+0x1910] ;  /* 0x0019100001147983 */ /* 0x001ee80000300a00 */
[----:B-1----:R-:W3:Y:S01]  /*64290*/  LDL.LU.64 R22, [R1+0x1918] ;  /* 0x0019180001167983 */ /* 0x002ee20000300a00 */
[----:B------:R-:W-:-:S02]  /*642a0*/  IMAD R36, R36, 0x100, R59 ;  /* 0x0000010024247824 */ /* 0x000fc400078e023b */
[----:B------:R-:W-:Y:S01]  /*642b0*/  IMAD R37, R37, 0x100, R60 ;  /* 0x0000010025257824 */ /* 0x000fe200078e023c */
[----:B------:R-:W4:Y:S01]  /*642c0*/  LDL.LU.64 R32, [R1+0x1900] ;  /* 0x0019000001207983 */ /* 0x000f220000300a00 */
[----:B------:R-:W-:Y:S02]  /*642d0*/  IMAD R38, R38, 0x100, R61 ;  /* 0x0000010026267824 */ /* 0x000fe400078e023d */
[----:B------:R-:W-:Y:S01]  /*642e0*/  IMAD R39, R39, 0x100, R55 ;  /* 0x0000010027277824 */ /* 0x000fe200078e0237 */
[----:B------:R-:W-:Y:S01]  /*642f0*/  F2FP.F16.E4M3.UNPACK_B R36, R36 ;  /* 0x00000024ff24723e */ /* 0x000fe200020006ff */
[----:B------:R-:W4:Y:S01]  /*64300*/  LDL.LU.64 R34, [R1+0x1908] ;  /* 0x0019080001227983 */ /* 0x000f220000300a00 */
[----:B------:R-:W-:Y:S02]  /*64310*/  F2FP.F16.E4M3.UNPACK_B R37, R37 ;  /* 0x00000025ff25723e */ /* 0x000fe400020006ff */
[----:B------:R-:W-:Y:S01]  /*64320*/  F2FP.F16.E4M3.UNPACK_B R38, R38 ;  /* 0x00000026ff26723e */ /* 0x000fe200020006ff */
[----:B------:R-:W4:Y:S01]  /*64330*/  LDL.LU.64 R28, [R1+0x1a50] ;  /* 0x001a5000011c7983 */ /* 0x000f220000300a00 */
[----:B------:R-:W-:-:S03]  /*64340*/  F2FP.F16.E4M3.UNPACK_B R39, R39 ;  /* 0x00000027ff27723e */ /* 0x000fc600020006ff */
[----:B------:R-:W4:Y:S04]  /*64350*/  LDL.LU.64 R30, [R1+0x1a58] ;  /* 0x001a5800011e7983 */ /* 0x000f280000300a00 */
[----:B------:R-:W4:Y:S04]  /*64360*/  LDL.LU.64 R24, [R1+0x1a40] ;  /* 0x001a400001187983 */ /* 0x000f280000300a00 */
[----:B------:R-:W4:Y:S04]  /*64370*/  LDL.LU.64 R26, [R1+0x1a48] ;  /* 0x001a4800011a7983 */ /* 0x000f280000300a00 */
[----:B------:R-:W-:Y:S04]  /*64380*/  STL.64 [R1+0x6808], R18 ;  /* 0x0068081201007387 */ /* 0x000fe80000100a00 */
[----:B------:R3:W-:Y:S01]  /*64390*/  STL.64 [R1+0x6800], R16 ;  /* 0x0068001001007387 */ /* 0x0007e20000100a00 */
[C---:B--2---:R-:W-:Y:S06]  /*643a0*/  HMMA.16816.F32 R40, R36.reuse, R16, R40 ;  /* 0x000000102428723c */ /* 0x044fec0000001828 */
[----:B---3--:R-:W-:-:S15]  /*643b0*/  HMMA.16816.F32 R16, R36, R14, R20 ;  /* 0x0000000e2410723c */ /* 0x008fde0000001814 */
[----:B------:R-:W-:-:S02]  /*643c0*/  NOP ;  /* 0x0000000000007918 */ /* 0x000fc40000000000 */
[----:B------:R-:W-:Y:S04]  /*643d0*/  STL.64 [R1+0x2e0], R40 ;  /* 0x0002e02801007387 */ /* 0x000fe80000100a00 */
[----:B------:R-:W-:Y:S04]  /*643e0*/  STL.64 [R1+0x2e8], R42 ;  /* 0x0002e82a01007387 */ /* 0x000fe80000100a00 */
[----:B------:R-:W2:Y:S04]  /*643f0*/  LDL.LU.64 R20, [R1+0xc80] ;  /* 0x000c800001147983 */ /* 0x000ea80000300a00 */
[----:B------:R-:W2:Y:S04]  /*64400*/  LDL.LU.64 R22, [R1+0xc88] ;  /* 0x000c880001167983 */ /* 0x000ea80000300a00 */
[----:B------:R0:W-:Y:S04]  /*64410*/  STL.64 [R1+0x2d0], R16 ;  /* 0x0002d01001007387 */ /* 0x0001e80000100a00 */
[----:B------:R1:W-:Y:S04]  /*64420*/  STL.64 [R1+0x2d8], R18 ;  /* 0x0002d81201007387 */ /* 0x0003e80000100a00 */
[----:B0-----:R-:W3:Y:S04]  /*64430*/  LDL.LU.64 R16, [R1+0xc70] ;  /* 0x000c700001107983 */ /* 0x001ee80000300a00 */
[----:B-1----:R-:W3:Y:S01]  /*64440*/  LDL.LU.64 R18, [R1+0xc78] ;  /* 0x000c780001127983 */ /* 0x002ee20000300a00 */
[C---:B----4-:R-:W-:Y:S06]  /*64450*/  HMMA.16816.F32 R40, R36.reuse, R12, R32 ;  /* 0x0000000c2428723c */ /* 0x050fec0000001820 */
[C---:B------:R-:W-:Y:S06]  /*64460*/  HMMA.16816.F32 R28, R36.reuse, R10, R28 ;  /* 0x0000000a241c723c */ /* 0x040fec000000181c */
[----:B------:R-:W-:Y:S11]  /*64470*/  HMMA.16816.F32 R24, R36, R8, R24 ;  /* 0x000000082418723c */ /* 0x000ff60000001818 */
[----:B------:R-:W-:Y:S04]  /*64480*/  STL.64 [R1+0x2c0], R40 ;  /* 0x0002c02801007387 */ /* 0x000fe80000100a00 */
[----:B------:R-:W-:Y:S04]  /*64490*/  STL.64 [R1+0x2c8], R42 ;  /* 0x0002c82a01007387 */ /* 0x000fe80000100a00 */
[----:B------:R-:W-:Y:S04]  /*644a0*/  STL.64 [R1+0x2b0], R28 ;  /* 0x0002b01c01007387 */ /* 0x000fe80000100a00 */
[----:B------:R-:W-:Y:S04]  /*644b0*/  STL.64 [R1+0x2b8], R30 ;  /* 0x0002b81e01007387 */ /* 0x000fe80000100a00 */
[----:B------:R-:W-:Y:S04]  /*644c0*/  STL.64 [R1+0x2a0], R24 ;  /* 0x0002a01801007387 */ /* 0x000fe80000100a00 */
[----:B------:R2:W-:Y:S04]  /*644d0*/  STL.64 [R1+0x2a8], R26 ;  /* 0x0002a81a01007387 */ /* 0x0005e80000100a00 */
[----:B------:R-:W4:Y:S04]  /*644e0*/  LDL.LU R45, [R1+0x1cd0] ;  /* 0x001cd000012d7983 */ /* 0x000f280000300800 */
[----:B------:R-:W4:Y:S04]  /*644f0*/  LDL.LU R58, [R1+0x1ccc] ;  /* 0x001ccc00013a7983 */ /* 0x000f280000300800 */
[----:B------:R-:W4:Y:S04]  /*64500*/  LDL.LU R59, [R1+0x1cd8] ;  /* 0x001cd800013b7983 */ /* 0x000f280000300800 */
[----:B------:R-:W4:Y:S01]  /*64510*/  LDL.LU R55, [R1+0x1cd4] ;  /* 0x001cd40001377983 */ /* 0x000f220000300800 */
[----:B------:R-:W-:-:S02]  /*64520*/  IMAD R32, R51, 0x100, R53 ;  /* 0x0000010033207824 */ /* 0x000fc400078e0235 */
[----:B------:R-:W-:Y:S02]  /*64530*/  IMAD R33, R48, 0x100, R49 ;  /* 0x0000010030217824 */ /* 0x000fe400078e0231 */
[----:B------:R-:W-:Y:S02]  /*64540*/  IMAD R34, R52, 0x100, R50 ;  /* 0x0000010034227824 */ /* 0x000fe400078e0232 */
[----:B------:R-:W-:Y:S01]  /*64550*/  IMAD R35, R0, 0x100, R54 ;  /* 0x0000010000237824 */ /* 0x000fe200078e0236 */
[C---:B--2---:R-:W-:Y:S06]  /*64560*/  HMMA.16816.F32 R24, R36.reuse, R6, R20 ;  /* 0x000000062418723c */ /* 0x044fec0000001814 */
[----:B---3--:R-:W-:-:S15]  /*64570*/  HMMA.16816.F32 R20, R36, R4, R16 ;  /* 0x000000042414723c */ /* 0x008fde0000001810 */
[----:B------:R-:W-:-:S02]  /*64580*/  NOP ;  /* 0x0000000000007918 */ /* 0x000fc40000000000 */
[----:B------:R0:W-:Y:S04]  /*64590*/  STL.64 [R1+0xc80], R24 ;  /* 0x000c801801007387 */ /* 0x0001e80000100a00 */
[----:B------:R1:W-:Y:S04]  /*645a0*/  STL.64 [R1+0xc88], R26 ;  /* 0x000c881a01007387 */ /* 0x0003e80000100a00 */
[----:B------:R-:W2:Y:S04]  /*645b0*/  LDL.LU.64 R16, [R1+0x1a30] ;  /* 0x001a300001107983 */ /* 0x000ea80000300a00 */
[----:B------:R-:W2:Y:S04]  /*645c0*/  LDL.LU.64 R18, [R1+0x1a38] ;  /* 0x001a380001127983 */ /* 0x000ea80000300a00 */
[----:B------:R3:W-:Y:S04]  /*645d0*/  STL.64 [R1+0xc70], R20 ;  /* 0x000c701401007387 */ /* 0x0007e80000100a00 */
[----:B------:R3:W-:Y:S04]  /*645e0*/  STL.64 [R1+0xc78], R22 ;  /* 0x000c781601007387 */ /* 0x0007e80000100a00 */
[----:B------:R-:W4:Y:S04]  /*645f0*/  LDL.LU.64 R40, [R1+0x1a10] ;  /* 0x001a100001287983 */ /* 0x000f280000300a00 */
[----:B------:R-:W4:Y:S04]  /*64600*/  LDL.LU.64 R42, [R1+0x1a18] ;  /* 0x001a1800012a7983 */ /* 0x000f280000300a00 */
[----:B------:R-:W4:Y:S04]  /*64610*/  LDL.LU.64 R28, [R1+0x1a00] ;  /* 0x001a0000011c7983 */ /* 0x000f280000300a00 */
[----:B------:R-:W4:Y:S04]  /*64620*/  LDL.LU.64 R30, [R1+0x1a08] ;  /* 0x001a0800011e7983 */ /* 0x000f280000300a00 */
[----:B0-----:R-:W4:Y:S04]  /*64630*/  LDL.LU.64 R24, [R1+0x19f0] ;  /* 0x0019f00001187983 */ /* 0x001f280000300a00 */
[----:B-1----:R-:W4:Y:S04]  /*64640*/  LDL.LU.64 R26, [R1+0x19f8] ;  /* 0x0019f800011a7983 */ /* 0x002f280000300a00 */
[----:B---3--:R-:W3:Y:S04]  /*64650*/  LDL.LU.64 R20, [R1+0x19e0] ;  /* 0x0019e00001147983 */ /* 0x008ee80000300a00 */
[----:B------:R-:W3:Y:S04]  /*64660*/  LDL.LU.64 R22, [R1+0x19e8] ;  /* 0x0019e80001167983 */ /* 0x000ee80000300a00 */
[----:B------:R-:W3:Y:S04]  /*64670*/  LDL.LU R44, [R1+0x1ce0] ;  /* 0x001ce000012c7983 */ /* 0x000ee80000300800 */
[----:B------:R-:W3:Y:S04]  /*64680*/  LDL.LU R46, [R1+0x1cdc] ;  /* 0x001cdc00012e7983 */ /* 0x000ee80000300800 */
[----:B------:R-:W3:Y:S04]  /*64690*/  LDL.LU R60, [R1+0x1ce8] ;  /* 0x001ce800013c7983 */ /* 0x000ee80000300800 */
[----:B------:R-:W3:Y:S04]  /*646a0*/  LDL.LU R61, [R1+0x1ce4] ;  /* 0x001ce400013d7983 */ /* 0x000ee80000300800 */
[----:B------:R-:W4:Y:S04]  /*646b0*/  LDL.LU R53, [R1+0x1cf0] ;  /* 0x001cf00001357983 */ /* 0x000f280000300800 */
[----:B------:R-:W3:Y:S04]  /*646c0*/  LDL.LU R51, [R1+0x1cec] ;  /* 0x001cec0001337983 */ /* 0x000ee80000300800 */
[----:B------:R-:W3:Y:S04]  /*646d0*/  LDL.LU R49, [R1+0x1cf8] ;  /* 0x001cf80001317983 */ /* 0x000ee80000300800 */
[----:B------:R-:W3:Y:S04]  /*646e0*/  LDL.LU R48, [R1+0x1cf4] ;  /* 0x001cf40001307983 */ /* 0x000ee80000300800 */
[----:B------:R-:W4:Y:S04]  /*646f0*/  LDL.LU R52, [R1+0x1d00] ;  /* 0x001d000001347983 */ /* 0x000f280000300800 */
[----:B------:R-:W3:Y:S01]  /*64700*/  LDL.LU R54, [R1+0x1cfc] ;  /* 0x001cfc0001367983 */ /* 0x000ee20000300800 */
[----:B--2---:R-:W-:Y:S03]  /*64710*/  HMMA.16816.F32 R36, R36, R2, R16 ;  /* 0x000000022424723c */ /* 0x004fe60000001810 */
[----:B---3--:R-:W-:Y:S04]  /*64720*/  STL [R1+0x67e8], R54 ;  /* 0x0067e83601007387 */ /* 0x008fe80000100800 */
[----:B----4-:R-:W-:Y:S04]  /*64730*/  STL.64 [R1+0x67e0], R52 ;  /* 0x0067e03401007387 */ /* 0x010fe80000100a00 */
[----:B------:R-:W2:Y:S04]  /*64740*/  LDL.LU.64 R18, [R1+0x6808] ;  /* 0x0068080001127983 */ /* 0x000ea80000300a00 */
[----:B------:R-:W3:Y:S08]  /*64750*/  LDL.LU.64 R16, [R1+0x6800] ;  /* 0x0068000001107983 */ /* 0x000ef00000300a00 */
[----:B------:R0:W-:Y:S04]  /*64760*/  STL.64 [R1+0x290], R36 ;  /* 0x0002902401007387 */ /* 0x0001e80000100a00 */
[----:B------:R1:W-:Y:S04]  /*64770*/  STL.64 [R1+0x298], R38 ;  /* 0x0002982601007387 */ /* 0x0003e80000100a00 */
[----:B0-----:R-:W4:Y:S04]  /*64780*/  LDL.LU.64 R36, [R1+0x1a20] ;  /* 0x001a200001247983 */ /* 0x001f280000300a00 */
[----:B-1----:R-:W4:Y:S01]  /*64790*/  LDL.LU.64 R38, [R1+0x1a28] ;  /* 0x001a280001267983 */ /* 0x002f220000300a00 */
[----:B------:R-:W-:-:S02]  /*647a0*/  F2FP.F16.E4M3.UNPACK_B R32, R32 ;  /* 0x00000020ff20723e */ /* 0x000fc400020006ff */
[----:B------:R-:W-:Y:S02]  /*647b0*/  F2FP.F16.E4M3.UNPACK_B R33, R33 ;  /* 0x00000021ff21723e */ /* 0x000fe400020006ff */
[----:B------:R-:W-:Y:S02]  /*647c0*/  F2FP.F16.E4M3.UNPACK_B R34, R34 ;  /* 0x00000022ff22723e */ /* 0x000fe400020006ff */
[----:B------:R-:W-:-:S07]  /*647d0*/  F2FP.F16.E4M3.UNPACK_B R35, R35 ;  /* 0x00000023ff23723e */ /* 0x000fce00020006ff */
[C---:B------:R-:W-:Y:S01]  /*647e0*/  HMMA.16816.F32 R28, R32.reuse, R12, R28 ;  /* 0x0000000c201c723c */ /* 0x040fe2000000181c */
[----:B--2---:R-:W-:Y:S04]  /*647f0*/  STL.64 [R1+0x67f8], R18 ;  /* 0x0067f81201007387 */ /* 0x004fe80000100a00 */
[----:B---3--:R0:W-:Y:S01]  /*64800*/  STL.64 [R1+0x67f0], R16 ;  /* 0x0067f01001007387 */ /* 0x0081e20000100a00 */
[C---:B----4-:R-:W-:Y:S06]  /*64810*/  HMMA.16816.F32 R36, R32.reuse, R16, R36 ;  /* 0x000000102024723c */ /* 0x050fec0000001824 */
[----:B0-----:R-:W-:-:S15]  /*64820*/  HMMA.16816.F32 R16, R32, R14, R40 ;  /* 0x0000000e2010723c */ /* 0x001fde0000001828 */
[----:B------:R-:W-:-:S02]  /*64830*/  NOP ;  /* 0x0000000000007918 */ /* 0x000fc40000000000 */
[----:B------:R-:W-:Y:S04]  /*64840*/  STL.64 [R1+0x280], R36 ;  /* 0x0002802401007387 */ /* 0x000fe80000100a00 */
[----:B------:R-:W-:Y:S04]  /*64850*/  STL.64 [R1+0x288], R38 ;  /* 0x0002882601007387 */ /* 0x000fe80000100a00 */
[----:B------:R-:W2:Y:S04]  /*64860*/  LDL.LU R50, [R1+0x1d08] ;  /* 0x001d080001327983 */ /* 0x000ea80000300800 */
[----:B------:R-:W2:Y:S04]  /*64870*/  LDL.LU R0, [R1+0x1d04] ;  /* 0x001d040001007983 */ /* 0x000ea80000300800 */
[----:B------:R-:W-:Y:S04]  /*64880*/  STL.64 [R1+0x270], R16 ;  /* 0x0002701001007387 */ /* 0x000fe80000100a00 */
[----:B------:R0:W-:Y:S02]  /*64890*/  STL.64 [R1+0x278], R18 ;  /* 0x0002781201007387 */ /* 0x0001e40000100a00 */
[----:B0-----:R-:W-:Y:S02]  /*648a0*/  HMMA.16816.F32 R16, R32, R10, R24 ;  /* 0x0000000a2010723c */ /* 0x001fe40000001818 */
[----:B------:R-:W-:Y:S04]  /*648b0*/  STL.64 [R1+0x260], R28 ;  /* 0x0002601c01007387 */ /* 0x000fe80000100a00 */
[----:B------:R-:W-:-:S15]  /*648c0*/  STL.64 [R1+0x268], R30 ;  /* 0x0002681e01007387 */ /* 0x000fde0000100a00 */
[----:B------:R-:W-:-:S02]  /*648d0*/  NOP ;  /* 0x0000000000007918 */ /* 0x000fc40000000000 */
[----:B------:R0:W-:Y:S04]  /*648e0*/  STL.64 [R1+0x250], R16 ;  /* 0x0002501001007387 */ /* 0x0001e80000100a00 */
[----:B------:R1:W-:Y:S04]  /*648f0*/  STL.64 [R1+0x258], R18 ;  /* 0x0002581201007387 */ /* 0x0003e80000100a00 */
[----:B0-----:R-:W3:Y:S04]  /*64900*/  LDL.LU.64 R16, [R1+0xc60] ;  /* 0x000c600001107983 */ /* 0x001ee80000300a00 */
[----:B-1----:R-:W3:Y:S01]  /*64910*/  LDL.LU.64 R18, [R1+0xc68] ;  /* 0x000c680001127983 */ /* 0x002ee20000300a00 */
[----:B------:R-:W-:Y:S01]  /*64920*/  HMMA.16816.F32 R20, R32, R8, R20 ;  /* 0x000000082014723c */ /* 0x000fe20000001814 */
[----:B------:R-:W-:-:S02]  /*64930*/  IMAD R37, R55, 0x100, R59 ;  /* 0x0000010037257824 */ /* 0x000fc400078e023b */
[----:B------:R-:W-:Y:S02]  /*64940*/  IMAD R36, R58, 0x100, R45 ;  /* 0x000001003a247824 */ /* 0x000fe400078e022d */
[----:B------:R-:W-:-:S15]  /*64950*/  IMAD R38, R46, 0x100, R44 ;  /* 0x000001002e267824 */ /* 0x000fde00078e022c */
[----:B------:R-:W-:-:S03]  /*64960*/  NOP ;  /* 0x0000000000007918 */ /* 0x000fc60000000000 */
[----:B------:R0:W-:Y:S04]  /*64970*/  STL.64 [R1+0x240], R20 ;  /* 0x0002401401007387 */ /* 0x0001e80000100a00 */
[----:B------:R1:W-:Y:S04]  /*64980*/  STL.64 [R1+0x248], R22 ;  /* 0x0002481601007387 */ /* 0x0003e80000100a00 */
[----:B------:R-:W4:Y:S04]  /*64990*/  LDL.LU.64 R52, [R1+0xc50] ;  /* 0x000c500001347983 */ /* 0x000f280000300a00 */
[----:B------:R-:W4:Y:S04]  /*649a0*/  LDL.LU.64 R54, [R1+0xc58] ;  /* 0x000c580001367983 */ /* 0x000f280000300a00 */
[----:B------:R-:W2:Y:S04]  /*649b0*/  LDL.LU.64 R56, [R1+0x19d0] ;  /* 0x0019d00001387983 */ /* 0x000ea80000300a00 */
[----:B------:R-:W2:Y:S04]  /*649c0*/  LDL.LU.64 R58, [R1+0x19d8] ;  /* 0x0019d800013a7983 */ /* 0x000ea80000300a00 */
[----:B------:R-:W2:Y:S04]  /*649d0*/  LDL.LU.64 R24, [R1+0x19c0] ;  /* 0x0019c00001187983 */ /* 0x000ea80000300a00 */
[----:B------:R-:W2:Y:S04]  /*649e0*/  LDL.LU.64 R26, [R1+0x19c8] ;  /* 0x0019c800011a7983 */ /* 0x000ea80000300a00 */
[----:B0-----:R-:W2:Y:S04]  /*649f0*/  LDL.LU.64 R20, [R1+0x19b0] ;  /* 0x0019b00001147983 */ /* 0x001ea80000300a00 */
[----:B-1----:R-:W2:Y:S04]  /*64a00*/  LDL.LU.64 R22, [R1+0x19b8] ;  /* 0x0019b80001167983 */ /* 0x002ea80000300a00 */
[----:B------:R-:W2:Y:S04]  /*64a10*/  LDL.LU.64 R44, [R1+0x19a0] ;  /* 0x0019a000012c7983 */ /* 0x000ea80000300a00 */
[----:B------:R-:W2:Y:S04]  /*64a20*/  LDL.LU.64 R46, [R1+0x19a8] ;  /* 0x0019a800012e7983 */ /* 0x000ea80000300a00 */
[----:B------:R-:W2:Y:S04]  /*64a30*/  LDL.LU.64 R40, [R1+0x1b10] ;  /* 0x001b100001287983 */ /* 0x000ea80000300a00 */
[----:B------:R-:W2:Y:S04]  /*64a40*/  LDL.LU.64 R42, [R1+0x1b18] ;  /* 0x001b1800012a7983 */ /* 0x000ea80000300a00 */
[----:B------:R-:W2:Y:S04]  /*64a50*/  LDL.LU.64 R28, [R1+0x1b00] ;  /* 0x001b0000011c7983 */ /* 0x000ea80000300a00 */
[----:B------:R-:W2:Y:S01]  /*64a60*/  LDL.LU.64 R30, [R1+0x1b08] ;  /* 0x001b0800011e7983 */ /* 0x000ea20000300a00 */
[----:B---3--:R-:W-:-:S15]  /*64a70*/  HMMA.16816.F32 R16, R32, R6, R16 ;  /* 0x000000062010723c */ /* 0x008fde0000001810 */
[----:B------:R-:W-:-:S08]  /*64a80*/  NOP ;  /* 0x0000000000007918 */ /* 0x000fd00000000000 */
[----:B------:R-:W-:Y:S04]  /*64a90*/  STL.64 [R1+0xc60], R16 ;  /* 0x000c601001007387 */ /* 0x000fe80000100a00 */
[----:B------:R0:W-:Y:S04]  /*64aa0*/  STL.64 [R1+0xc68], R18 ;  /* 0x000c681201007387 */ /* 0x0001e80000100a00 */
[----:B0-----:R-:W3:Y:S04]  /*64ab0*/  LDL.LU.64 R18, [R1+0x67f8] ;  /* 0x0067f80001127983 */ /* 0x001ee80000300a00 */
[----:B------:R-:W3:Y:S01]  /*64ac0*/  LDL.LU.64 R16, [R1+0x67f0] ;  /* 0x0067f00001107983 */ /* 0x000ee20000300a00 */
[----:B------:R-:W-:Y:S01]  /*64ad0*/  IMAD R39, R61, 0x100, R60 ;  /* 0x000001003d277824 */ /* 0x000fe200078e023c */
[----:B------:R-:W-:Y:S01]  /*64ae0*/  F2FP.F16.E4M3.UNPACK_B R36, R36 ;  /* 0x00000024ff24723e */ /* 0x000fe200020006ff */
[----:B----4-:R-:W-:Y:S01]  /*64af0*/  HMMA.16816.F32 R52, R32, R4, R52 ;  /* 0x000000042034723c */ /* 0x010fe20000001834 */
[----:B------:R-:W-:-:S02]  /*64b00*/  F2FP.F16.E4M3.UNPACK_B R37, R37 ;  /* 0x00000025ff25723e */ /* 0x000fc400020006ff */
[----:B------:R-:W-:Y:S02]  /*64b10*/  F2FP.F16.E4M3.UNPACK_B R38, R38 ;  /* 0x00000026ff26723e */ /* 0x000fe400020006ff */
[----:B------:R-:W-:Y:S01]  /*64b20*/  F2FP.F16.E4M3.UNPACK_B R39, R39 ;  /* 0x00000027ff27723e */ /* 0x000fe200020006ff */
[----:B--2---:R-:W-:Y:S06]  /*64b30*/  HMMA.16816.F32 R56, R32, R2, R56 ;  /* 0x000000022038723c */ /* 0x004fec0000001838 */
[C---:B------:R-:W-:Y:S11]  /*64b40*/  HMMA.16816.F32 R20, R36.reuse, R14, R20 ;  /* 0x0000000e2414723c */ /* 0x040ff60000001814 */
[----:B------:R-:W-:Y:S04]  /*64b50*/  STL.64 [R1+0xc50], R52 ;  /* 0x000c503401007387 */ /* 0x000fe80000100a00 */
[----:B------:R0:W-:Y:S04]  /*64b60*/  STL.64 [R1+0xc58], R54 ;  /* 0x000c583601007387 */ /* 0x0001e80000100a00 */
[----:B0-----:R-:W2:Y:S04]  /*64b70*/  LDL.LU R54, [R1+0x67e8] ;  /* 0x0067e80001367983 */ /* 0x001ea80000300800 */
[----:B------:R-:W4:Y:S04]  /*64b80*/  LDL.LU.64 R52, [R1+0x67e0] ;  /* 0x0067e00001347983 */ /* 0x000f280000300a00 */
[----:B------:R-:W-:Y:S04]  /*64b90*/  STL.64 [R1+0x230], R56 ;  /* 0x0002303801007387 */ /* 0x000fe80000100a00 */
[----:B------:R-:W-:Y:S01]  /*64ba0*/  STL.64 [R1+0x238], R58 ;  /* 0x0002383a01007387 */ /* 0x000fe20000100a00 */
[----:B---3--:R-:W-:Y:S03]  /*64bb0*/  HMMA.16816.F32 R32, R36, R16, R24 ;  /* 0x000000102420723c */ /* 0x008fe60000001818 */
[----:B------:R-:W3:-:S15]  /*64bc0*/  LDL.LU.64 R24, [R1+0xc40] ;  /* 0x000c400001187983 */ /* 0x000ede0000300a00 */
[----:B------:R-:W-:-:S05]  /*64bd0*/  NOP ;  /* 0x0000000000007918 */ /* 0x000fca0000000000 */
[----:B------:R-:W-:Y:S04]  /*64be0*/  STL.64 [R1+0x220], R32 ;  /* 0x0002202001007387 */ /* 0x000fe80000100a00 */
[----:B------:R-:W-:Y:S04]  /*64bf0*/  STL.64 [R1+0x228], R34 ;  /* 0x0002282201007387 */ /* 0x000fe80000100a00 */
[----:B------:R-:W3:Y:S04]  /*64c00*/  LDL.LU.64 R26, [R1+0xc48] ;  /* 0x000c4800011a7983 */ /* 0x000ee80000300a00 */
[----:B------:R0:W-:Y:S04]  /*64c10*/  STL.64 [R1+0x210], R20 ;  /* 0x0002101401007387 */ /* 0x0001e80000100a00 */
[----:B------:R1:W-:Y:S04]  /*64c20*/  STL.64 [R1+0x218], R22 ;  /* 0x0002181601007387 */ /* 0x0003e80000100a00 */
[----:B0-----:R-:W3:Y:S04]  /*64c30*/  LDL.LU.64 R20, [R1+0xc30] ;  /* 0x000c300001147983 */ /* 0x001ee80000300a00 */
[----:B-1----:R-:W3:Y:S01]  /*64c40*/  LDL.LU.64 R22, [R1+0xc38] ;  /* 0x000c380001167983 */ /* 0x002ee20000300a00 */
[C---:B------:R-:W-:Y:S06]  /*64c50*/  HMMA.16816.F32 R44, R36.reuse, R12, R44 ;  /* 0x0000000c242c723c */ /* 0x040fec000000182c */
[C---:B------:R-:W-:Y:S06]  /*64c60*/  HMMA.16816.F32 R40, R36.reuse, R10, R40 ;  /* 0x0000000a2428723c */ /* 0x040fec0000001828 */
[----:B------:R-:W-:Y:S01]  /*64c70*/  HMMA.16816.F32 R28, R36, R8, R28 ;  /* 0x00000008241c723c */ /* 0x000fe2000000181c */
[----:B----4-:R-:W-:-:S02]  /*64c80*/  IMAD R32, R51, 0x100, R53 ;  /* 0x0000010033207824 */ /* 0x010fc400078e0235 */
[----:B--2---:R-:W-:-:S08]  /*64c90*/  IMAD R34, R54, 0x100, R52 ;  /* 0x0000010036227824 */ /* 0x004fd000078e0234 */
[----:B------:R0:W-:Y:S04]  /*64ca0*/  STL.64 [R1+0x200], R44 ;  /* 0x0002002c01007387 */ /* 0x0001e80000100a00 */
[----:B------:R1:W-:Y:S04]  /*64cb0*/  STL.64 [R1+0x208], R46 ;  /* 0x0002082e01007387 */ /* 0x0003e80000100a00 */
[----:B------:R-:W-:Y:S04]  /*64cc0*/  STL.64 [R1+0x1f0], R40 ;  /* 0x0001f02801007387 */ /* 0x000fe80000100a00 */
[----:B------:R-:W-:Y:S04]  /*64cd0*/  STL.64 [R1+0x1f8], R42 ;  /* 0x0001f82a01007387 */ /* 0x000fe80000100a00 */
[----:B------:R-:W2:Y:S04]  /*64ce0*/  LDL.LU R55, [R1+0x1d10] ;  /* 0x001d100001377983 */ /* 0x000ea80000300800 */
[----:B------:R-:W-:Y:S04]  /*64cf0*/  STL.64 [R1+0x1e0], R28 ;  /* 0x0001e01c01007387 */ /* 0x000fe80000100a00 */
[----:B------:R-:W-:Y:S04]  /*64d00*/  STL.64 [R1+0x1e8], R30 ;  /* 0x0001e81e01007387 */ /* 0x000fe80000100a00 */
[----:B------:R-:W2:Y:S04]  /*64d10*/  LDL.LU R53, [R1+0x1d0c] ;  /* 0x001d0c0001357983 */ /* 0x000ea80000300800 */
[----:B------:R-:W4:Y:S04]  /*64d20*/  LDL.LU R52, [R1+0x1d18] ;  /* 0x001d180001347983 */ /* 0x000f280000300800 */
[----:B------:R-:W4:Y:S01]  /*64d30*/  LDL.LU R54, [R1+0x1d14] ;  /* 0x001d140001367983 */ /* 0x000f220000300800 */
[C---:B---3--:R-:W-:Y:S06]  /*64d40*/  HMMA.16816.F32 R24, R36.reuse, R6, R24 ;  /* 0x000000062418723c */ /* 0x048fec0000001818 */
[----:B------:R-:W-:-:S15]  /*64d50*/  HMMA.16816.F32 R20, R36, R4, R20 ;  /* 0x000000042414723c */ /* 0x000fde0000001814 */
[----:B------:R-:W-:-:S02]  /*64d60*/  NOP ;  /* 0x0000000000007918 */ /* 0x000fc40000000000 */
[----:B------:R-:W-:Y:S04]  /*64d70*/  STL.64 [R1+0xc40], R24 ;  /* 0x000c401801007387 */ /* 0x000fe80000100a00 */
[----:B------:R-:W-:Y:S04]  /*64d80*/  STL.64 [R1+0xc48], R26 ;  /* 0x000c481a01007387 */ /* 0x000fe80000100a00 */
[----:B0-----:R-:W3:Y:S04]  /*64d90*/  LDL.LU.64 R44, [R1+0x1ae0] ;  /* 0x001ae000012c7983 */ /* 0x001ee80000300a00 */
[----:B-1----:R-:W3:Y:S04]  /*64da0*/  LDL.LU.64 R46, [R1+0x1ae8] ;  /* 0x001ae800012e7983 */ /* 0x002ee80000300a00 */
[----:B------:R0:W-:Y:S04]  /*64db0*/  STL.64 [R1+0xc30], R20 ;  /* 0x000c301401007387 */ /* 0x0001e80000100a00 */
[----:B------:R1:W-:Y:S04]  /*64dc0*/  STL.64 [R1+0xc38], R22 ;  /* 0x000c381601007387 */ /* 0x0003e80000100a00 */
[----:B0-----:R-:W2:Y:S04]  /*64dd0*/  LDL.LU.64 R20, [R1+0x1ad0] ;  /* 0x001ad00001147983 */ /* 0x001ea80000300a00 */
[----:B-1----:R-:W2:Y:S04]  /*64de0*/  LDL.LU.64 R22, [R1+0x1ad8] ;  /* 0x001ad80001167983 */ /* 0x002ea80000300a00 */
[----:B------:R-:W4:Y:S04]  /*64df0*/  LDL.LU.64 R40, [R1+0x1ac0] ;  /* 0x001ac00001287983 */ /* 0x000f280000300a00 */
[----:B------:R-:W4:Y:S04]  /*64e00*/  LDL.LU.64 R42, [R1+0x1ac8] ;  /* 0x001ac800012a7983 */ /* 0x000f280000300a00 */
[----:B------:R-:W2:Y:S04]  /*64e10*/  LDL.LU.64 R28, [R1+0x1ab0] ;  /* 0x001ab000011c7983 */ /* 0x000ea80000300a00 */
[----:B------:R-:W2:Y:S04]  /*64e20*/  LDL.LU.64 R30, [R1+0x1ab8] ;  /* 0x001ab800011e7983 */ /* 0x000ea80000300a00 */
[----:B------:R-:W2:Y:S04]  /*64e30*/  LDL.LU R24, [R1+0x1d20] ;  /* 0x001d200001187983 */ /* 0x000ea80000300800 */
[----:B------:R-:W2:Y:S04]  /*64e40*/  LDL.LU R25, [R1+0x1d1c] ;  /* 0x001d1c0001197983 */ /* 0x000ea80000300800 */
[----:B------:R-:W2:Y:S04]  /*64e50*/  LDL.LU R26, [R1+0x1da8] ;  /* 0x001da800011a7983 */ /* 0x000ea80000300800 */
[----:B------:R-:W2:Y:S04]  /*64e60*/  LDL.LU R27, [R1+0x1da4] ;  /* 0x001da400011b7983 */ /* 0x000ea80000300800 */
[----:B------:R-:W3:Y:S01]  /*64e70*/  LDL.LU R59, [R1+0x1db0] ;  /* 0x001db000013b7983 */ /* 0x000ee20000300800 */
[----:B------:R-:W-:-:S02]  /*64e80*/  IMAD R33, R48, 0x100, R49 ;  /* 0x0000010030217824 */ /* 0x000fc400078e0231 */
[----:B------:R-:W-:Y:S01]  /*64e90*/  IMAD R35, R0, 0x100, R50 ;  /* 0x0000010000237824 */ /* 0x000fe200078e0232 */
[----:B---3--:R0:W-:Y:S04]  /*64ea0*/  STL [R1+0x67c8], R59 ;  /* 0x0067c83b01007387 */ /* 0x0081e80000100800 */
[----:B------:R-:W3:Y:S04]  /*64eb0*/  LDL.LU.64 R56, [R1+0x1af0] ;  /* 0x001af00001387983 */ /* 0x000ee80000300a00 */
[----:B0-----:R-:W3:Y:S04]  /*64ec0*/  LDL.LU.64 R58, [R1+0x1af8] ;  /* 0x001af800013a7983 */ /* 0x001ee80000300a00 */
[----:B------:R-:W3:Y:S04]  /*64ed0*/  LDL.LU R60, [R1+0x1dac] ;  /* 0x001dac00013c7983 */ /* 0x000ee80000300800 */
[----:B------:R-:W3:Y:S04]  /*64ee0*/  LDL.LU R51, [R1+0x1db8] ;  /* 0x001db80001337983 */ /* 0x000ee80000300800 */
[----:B------:R-:W3:Y:S04]  /*64ef0*/  LDL.LU R49, [R1+0x1db4] ;  /* 0x001db40001317983 */ /* 0x000ee80000300800 */
[----:B------:R-:W3:Y:S04]  /*64f00*/  LDL.LU R48, [R1+0x1dc0] ;  /* 0x001dc00001307983 */ /* 0x000ee80000300800 */
[----:B------:R-:W3:Y:S01]  /*64f10*/  LDL.LU R50, [R1+0x1dbc] ;  /* 0x001dbc0001327983 */ /* 0x000ee20000300800 */
[----:B------:R-:W-:-:S02]  /*64f20*/  F2FP.F16.E4M3.UNPACK_B R32, R32 ;  /* 0x00000020ff20723e */ /* 0x000fc400020006ff */
[----:B------:R-:W-:Y:S02]  /*64f30*/  F2FP.F16.E4M3.UNPACK_B R33, R33 ;  /* 0x00000021ff21723e */ /* 0x000fe400020006ff */
[----:B------:R-:W-:Y:S02]  /*64f40*/  F2FP.F16.E4M3.UNPACK_B R34, R34 ;  /* 0x00000022ff22723e */ /* 0x000fe400020006ff */
[----:B------:R-:W-:-:S07]  /*64f50*/  F2FP.F16.E4M3.UNPACK_B R35, R35 ;  /* 0x00000023ff23723e */ /* 0x000fce00020006ff */
[C---:B------:R-:W-:Y:S06]  /*64f60*/  HMMA.16816.F32 R44, R32.reuse, R16, R44 ;  /* 0x00000010202c723c */ /* 0x040fec000000182c */
[C---:B----4-:R-:W-:Y:S06]  /*64f70*/  HMMA.16816.F32 R40, R32.reuse, R12, R40 ;  /* 0x0000000c2028723c */ /* 0x050fec0000001828 */
[----:B--2---:R-:W-:Y:S01]  /*64f80*/  HMMA.16816.F32 R28, R32, R10, R28 ;  /* 0x0000000a201c723c */ /* 0x004fe2000000181c */
[----:B---3--:R-:W-:Y:S04]  /*64f90*/  STL.64 [R1+0x67d8], R50 ;  /* 0x0067d83201007387 */ /* 0x008fe80000100a00 */
[----:B------:R0:W-:Y:S02]  /*64fa0*/  STL.64 [R1+0x67d0], R48 ;  /* 0x0067d03001007387 */ /* 0x0001e40000100a00 */
[----:B0-----:R-:W-:Y:S06]  /*64fb0*/  HMMA.16816.F32 R48, R36, R2, R56 ;  /* 0x000000022430723c */ /* 0x001fec0000001838 */
[----:B------:R-:W-:-:S15]  /*64fc0*/  HMMA.16816.F32 R36, R32, R14, R20 ;  /* 0x0000000e2024723c */ /* 0x000fde0000001814 */
[----:B------:R-:W-:-:S02]  /*64fd0*/  NOP ;  /* 0x0000000000007918 */ /* 0x000fc40000000000 */
[----:B------:R0:W-:Y:S04]  /*64fe0*/  STL.64 [R1+0x1d0], R48 ;  /* 0x0001d03001007387 */ /* 0x0001e80000100a00 */
[----:B------:R1:W-:Y:S04]  /*64ff0*/  STL.64 [R1+0x1d8], R50 ;  /* 0x0001d83201007387 */ /* 0x0003e80000100a00 */
[----:B------:R-:W2:Y:S04]  /*65000*/  LDL.LU.64 R20, [R1+0x1aa0] ;  /* 0x001aa00001147983 */ /* 0x000ea80000300a00 */
[----:B------:R-:W-:Y:S04]  /*65010*/  STL.64 [R1+0x1c0], R44 ;  /* 0x0001c02c01007387 */ /* 0x000fe80000100a00 */
[----:B------:R-:W-:Y:S04]  /*65020*/  STL.64 [R1+0x1c8], R46 ;  /* 0x0001c82e01007387 */ /* 0x000fe80000100a00 */
[----:B------:R-:W2:Y:S04]  /*65030*/  LDL.LU.64 R22, [R1+0x1aa8] ;  /* 0x001aa80001167983 */ /* 0x000ea80000300a00 */
[----:B------:R3:W-:Y:S04]  /*65040*/  STL.64 [R1+0x1b0], R36 ;  /* 0x0001b02401007387 */ /* 0x0007e80000100a00 */
[----:B------:R-:W-:Y:S04]  /*65050*/  STL.64 [R1+0x1b8], R38 ;  /* 0x0001b82601007387 */ /* 0x000fe80000100a00 */
[----:B------:R-:W4:Y:S04]  /*65060*/  LDL.LU R61, [R1+0x1dc8] ;  /* 0x001dc800013d7983 */ /* 0x000f280000300800 */
[----:B------:R-:W4:Y:S04]  /*65070*/  LDL.LU R0, [R1+0x1dc4] ;  /* 0x001dc40001007983 */ /* 0x000f280000300800 */
[----:B------:R3:W-:Y:S04]  /*65080*/  STL.64 [R1+0x1a0], R40 ;  /* 0x0001a02801007387 */ /* 0x0007e80000100a00 */
[----:B------:R3:W-:Y:S04]  /*65090*/  STL.64 [R1+0x1a8], R42 ;  /* 0x0001a82a01007387 */ /* 0x0007e80000100a00 */
[----:B------:R3:W-:Y:S04]  /*650a0*/  STL.64 [R1+0x190], R28 ;  /* 0x0001901c01007387 */ /* 0x0007e80000100a00 */
[----:B------:R3:W-:Y:S04]  /*650b0*/  STL.64 [R1+0x198], R30 ;  /* 0x0001981e01007387 */ /* 0x0007e80000100a00 */
[----:B0-----:R-:W4:Y:S04]  /*650c0*/  LDL.LU.64 R48, [R1+0xc20] ;  /* 0x000c200001307983 */ /* 0x001f280000300a00 */
[----:B-1----:R-:W4:Y:S04]  /*650d0*/  LDL.LU.64 R50, [R1+0xc28] ;  /* 0x000c280001327983 */ /* 0x002f280000300a00 */
[----:B------:R-:W4:Y:S04]  /*650e0*/  LDL.LU.64 R56, [R1+0xc10] ;  /* 0x000c100001387983 */ /* 0x000f280000300a00 */
[----:B------:R-:W4:Y:S01]  /*650f0*/  LDL.LU.64 R58, [R1+0xc18] ;  /* 0x000c1800013a7983 */ /* 0x000f220000300a00 */
[----:B---3--:R-:W-:-:S02]  /*65100*/  IMAD R36, R53, 0x100, R55 ;  /* 0x0000010035247824 */ /* 0x008fc400078e0237 */
[----:B------:R-:W-:Y:S02]  /*65110*/  IMAD R37, R54, 0x100, R52 ;  /* 0x0000010036257824 */ /* 0x000fe400078e0234 */
[----:B------:R-:W3:Y:S04]  /*65120*/  LDL.LU.64 R52, [R1+0x1a90] ;  /* 0x001a900001347983 */ /* 0x000ee80000300a00 */
[----:B------:R-:W3:Y:S04]  /*65130*/  LDL.LU.64 R54, [R1+0x1a98] ;  /* 0x001a980001367983 */ /* 0x000ee80000300a00 */
[----:B------:R-:W3:Y:S04]  /*65140*/  LDL.LU.64 R44, [R1+0x1a80] ;  /* 0x001a8000012c7983 */ /* 0x000ee80000300a00 */
[----:B------:R-:W3:Y:S04]  /*65150*/  LDL.LU.64 R46, [R1+0x1a88] ;  /* 0x001a8800012e7983 */ /* 0x000ee80000300a00 */
[----:B------:R-:W3:Y:S04]  /*65160*/  LDL.LU.64 R40, [R1+0x1a70] ;  /* 0x001a700001287983 */ /* 0x000ee80000300a00 */
[----:B------:R-:W3:Y:S01]  /*65170*/  LDL.LU.64 R42, [R1+0x1a78] ;  /* 0x001a7800012a7983 */ /* 0x000ee20000300a00 */
[----:B------:R-:W-:-:S03]  /*65180*/  IMAD R38, R25, 0x100, R24 ;  /* 0x0000010019267824 */ /* 0x000fc600078e0218 */
[----:B------:R-:W3:Y:S01]  /*65190*/  LDL.LU.64 R28, [R1+0x1be0] ;  /* 0x001be000011c7983 */ /* 0x000ee20000300a00 */
[----:B------:R-:W-:-:S03]  /*651a0*/  IMAD R39, R27, 0x100, R26 ;  /* 0x000001001b277824 */ /* 0x000fc600078e021a */
[----:B------:R-:W3:Y:S01]  /*651b0*/  LDL.LU.64 R30, [R1+0x1be8] ;  /* 0x001be800011e7983 */ /* 0x000ee20000300a00 */
[----:B--2---:R-:W-:-:S15]  /*651c0*/  HMMA.16816.F32 R20, R32, R8, R20 ;  /* 0x000000082014723c */ /* 0x004fde0000001814 */
[----:B------:R-:W-:-:S08]  /*651d0*/  NOP ;  /* 0x0000000000007918 */ /* 0x000fd00000000000 */
[----:B------:R0:W-:Y:S04]  /*651e0*/  STL.64 [R1+0x180], R20 ;  /* 0x0001801401007387 */ /* 0x0001e80000100a00 */
[----:B------:R1:W-:Y:S04]  /*651f0*/  STL.64 [R1+0x188], R22 ;  /* 0x0001881601007387 */ /* 0x0003e80000100a00 */
[----:B------:R-:W2:Y:S04]  /*65200*/  LDL.LU.64 R24, [R1+0x1bd0] ;  /* 0x001bd00001187983 */ /* 0x000ea80000300a00 */
[----:B------:R-:W2:Y:S04]  /*65210*/  LDL.LU.64 R26, [R1+0x1bd8] ;  /* 0x001bd800011a7983 */ /* 0x000ea80000300a00 */
[----:B0-----:R-:W2:Y:S01]  /*65220*/  LDL.LU.64 R20, [R1+0x1bc0] ;  /* 0x001bc00001147983 */ /* 0x001ea20000300a00 */
[C---:B----4-:R-:W-:Y:S03]  /*65230*/  HMMA.16816.F32 R48, R32.reuse, R6, R48 ;  /* 0x000000062030723c */ /* 0x050fe60000001830 */
[----:B-1----:R-:W4:Y:S03]  /*65240*/  LDL.LU.64 R22, [R1+0x1bc8] ;  /* 0x001bc80001167983 */ /* 0x002f260000300a00 */
[----:B------:R-:W-:-:S15]  /*65250*/  HMMA.16816.F32 R56, R32, R4, R56 ;  /* 0x000000042038723c */ /* 0x000fde0000001838 */
[----:B------:R-:W-:-:S02]  /*65260*/  NOP ;  /* 0x0000000000007918 */ /* 0x000fc40000000000 */
[----:B------:R-:W-:Y:S04]  /*65270*/  STL.64 [R1+0xc20], R48 ;  /* 0x000c203001007387 */ /* 0x000fe80000100a00 */
[----:B------:R0:W-:Y:S04]  /*65280*/  STL.64 [R1+0xc28], R50 ;  /* 0x000c283201007387 */ /* 0x0001e80000100a00 */
[----:B0-----:R-:W4:Y:S04]  /*65290*/  LDL.LU.64 R50, [R1+0x67d8] ;  /* 0x0067d80001327983 */ /* 0x001f280000300a00 */
[----:B------:R-:W4:Y:S04]  /*652a0*/  LDL.LU.64 R48, [R1+0x67d0] ;  /* 0x0067d00001307983 */ /* 0x000f280000300a00 */
[----:B------:R-:W-:Y:S04]  /*652b0*/  STL.64 [R1+0xc10], R56 ;  /* 0x000c103801007387 */ /* 0x000fe80000100a00 */
[----:B------:R0:W-:Y:S04]  /*652c0*/  STL.64 [R1+0xc18], R58 ;  /* 0x000c183a01007387 */ /* 0x0001e80000100a00 */
[----:B0-----:R-:W4:Y:S01]  /*652d0*/  LDL.LU R59, [R1+0x67c8] ;  /* 0x0067c800013b7983 */ /* 0x001f220000300800 */
[----:B------:R-:W-:-:S02]  /*652e0*/  F2FP.F16.E4M3.UNPACK_B R36, R36 ;  /* 0x00000024ff24723e */ /* 0x000fc400020006ff */
[----:B------:R-:W-:Y:S02]  /*652f0*/  F2FP.F16.E4M3.UNPACK_B R37, R37 ;  /* 0x00000025ff25723e */ /* 0x000fe400020006ff */
[----:B------:R-:W-:Y:S02]  /*65300*/  F2FP.F16.E4M3.UNPACK_B R38, R38 ;  /* 0x00000026ff26723e */ /* 0x000fe400020006ff */
[----:B------:R-:W-:Y:S01]  /*65310*/  F2FP.F16.E4M3.UNPACK_B R39, R39 ;  /* 0x00000027ff27723e */ /* 0x000fe200020006ff */
[----:B---3--:R-:W-:Y:S06]  /*65320*/  HMMA.16816.F32 R52, R32, R2, R52 ;  /* 0x000000022034723c */ /* 0x008fec0000001834 */
[C---:B------:R-:W-:Y:S06]  /*65330*/  HMMA.16816.F32 R44, R36.reuse, R16, R44 ;  /* 0x00000010242c723c */ /* 0x040fec000000182c */
[C---:B------:R-:W-:Y:S06]  /*65340*/  HMMA.16816.F32 R32, R36.reuse, R14, R40 ;  /* 0x0000000e2420723c */ /* 0x040fec0000001828 */
[C---:B------:R-:W-:Y:S05]  /*65350*/  HMMA.16816.F32 R28, R36.reuse, R12, R28 ;  /* 0x0000000c241c723c */ /* 0x040fea000000181c */
[----:B------:R-:W-:Y:S04]  /*65360*/  STL.64 [R1+0x170], R52 ;  /* 0x0001703401007387 */ /* 0x000fe80000100a00 */
[----:B------:R0:W-:Y:S04]  /*65370*/  STL.64 [R1+0x178], R54 ;  /* 0x0001783601007387 */ /* 0x0001e80000100a00 */
[----:B------:R-:W-:Y:S04]  /*65380*/  STL.64 [R1+0x160], R44 ;  /* 0x0001602c01007387 */ /* 0x000fe80000100a00 */
[----:B------:R-:W-:Y:S04]  /*65390*/  STL.64 [R1+0x168], R46 ;  /* 0x0001682e01007387 */ /* 0x000fe80000100a00 */
[----:B0-----:R-:W3:Y:S04]  /*653a0*/  LDL.LU R55, [R1+0x1dd0] ;  /* 0x001dd00001377983 */ /* 0x001ee80000300800 */
[----:B------:R0:W-:Y:S04]  /*653b0*/  STL.64 [R1+0x150], R32 ;  /* 0x0001502001007387 */ /* 0x0001e80000100a00 */
[----:B------:R1:W-:Y:S04]  /*653c0*/  STL.64 [R1+0x158], R34 ;  /* 0x0001582201007387 */ /* 0x0003e80000100a00 */
[----:B------:R-:W3:Y:S04]  /*653d0*/  LDL.LU R53, [R1+0x1dcc] ;  /* 0x001dcc0001357983 */ /* 0x000ee80000300800 */
[----:B------:R1:W-:Y:S04]  /*653e0*/  STL.64 [R1+0x140], R28 ;  /* 0x0001401c01007387 */ /* 0x0003e80000100a00 */
[----:B------:R1:W-:Y:S04]  /*653f0*/  STL.64 [R1+0x148], R30 ;  /* 0x0001481e01007387 */ /* 0x0003e80000100a00 */
[----:B------:R-:W3:Y:S04]  /*65400*/  LDL.LU R52, [R1+0x1dd8] ;  /* 0x001dd80001347983 */ /* 0x000ee80000300800 */
[----:B------:R-:W3:Y:S01]  /*65410*/  LDL.LU R54, [R1+0x1dd4] ;  /* 0x001dd40001367983 */ /* 0x000ee20000300800 */
[C---:B--2---:R-:W-:Y:S06]  /*65420*/  HMMA.16816.F32 R24, R36.reuse, R10, R24 ;  /* 0x0000000a2418723c */ /* 0x044fec0000001818 */
[----:B----4-:R-:W-:-:S15]  /*65430*/  HMMA.16816.F32 R20, R36, R8, R20 ;  /* 0x000000082414723c */ /* 0x010fde0000001814 */
[----:B------:R-:W-:-:S02]  /*65440*/  NOP ;  /* 0x0000000000007918 */ /* 0x000fc40000000000 */
[----:B------:R2:W-:Y:S04]  /*65450*/  STL.64 [R1+0x130], R24 ;  /* 0x0001301801007387 */ /* 0x0005e80000100a00 */
[----:B------:R4:W-:Y:S04]  /*65460*/  STL.64 [R1+0x138], R26 ;  /* 0x0001381a01007387 */ /* 0x0009e80000100a00 */
[----:B------:R-:W3:Y:S04]  /*65470*/  LDL.LU.64 R56, [R1+0xc00] ;  /* 0x000c000001387983 */ /* 0x000ee80000300a00 */
[----:B------:R4:W-:Y:S04]  /*65480*/  STL.64 [R1+0x120], R20 ;  /* 0x0001201401007387 */ /* 0x0009e80000100a00 */
[----:B------:R4:W-:Y:S01]  /*65490*/  STL.64 [R1+0x128], R22 ;  /* 0x0001281601007387 */ /* 0x0009e20000100a00 */
[----:B0-----:R-:W-:-:S03]  /*654a0*/  IMAD R32, R60, 0x100, R59 ;  /* 0x000001003c207824 */ /* 0x001fc600078e023b */
[----:B------:R-:W3:Y:S01]  /*654b0*/  LDL.LU.64 R58, [R1+0xc08] ;  /* 0x000c0800013a7983 */ /* 0x000ee20000300a00 */
[----:B------:R-:W-:Y:S02]  /*654c0*/  IMAD R33, R49, 0x100, R51 ;  /* 0x0000010031217824 */ /* 0x000fe400078e0233 */
[----:B-1----:R-:W-:Y:S02]  /*654d0*/  IMAD R34, R50, 0x100, R48 ;  /* 0x0000010032227824 */ /* 0x002fe400078e0230 */
        /* <DEDUP_REMOVED lines=8> */
[----:B--2---:R-:W2:Y:S04]  /*65560*/  LDL.LU.64 R24, [R1+0x1b80] ;  /* 0x001b800001187983 */ /* 0x004ea80000300a00 */
[----:B----4-:R-:W2:Y:S04]  /*65570*/  LDL.LU.64 R26, [R1+0x1b88] ;  /* 0x001b8800011a7983 */ /* 0x010ea80000300a00 */
[----:B------:R-:W4:Y:S04]  /*65580*/  LDL.LU.64 R20, [R1+0x1b70] ;  /* 0x001b700001147983 */ /* 0x000f280000300a00 */
[----:B------:R-:W4:Y:S01]  /*65590*/  LDL.LU.64 R22, [R1+0x1b78] ;  /* 0x001b780001167983 */ /* 0x000f220000300a00 */
[----:B------:R-:W-:Y:S01]  /*655a0*/  IMAD R35, R0, 0x100, R61 ;  /* 0x0000010000237824 */ /* 0x000fe200078e023d */
[----:B------:R-:W-:-:S02]  /*655b0*/  F2FP.F16.E4M3.UNPACK_B R32, R32 ;  /* 0x00000020ff20723e */ /* 0x000fc400020006ff */
[----:B------:R-:W-:Y:S02]  /*655c0*/  F2FP.F16.E4M3.UNPACK_B R33, R33 ;  /* 0x00000021ff21723e */ /* 0x000fe400020006ff */
[----:B------:R-:W-:Y:S02]  /*655d0*/  F2FP.F16.E4M3.UNPACK_B R34, R34 ;  /* 0x00000022ff22723e */ /* 0x000fe400020006ff */
[----:B------:R-:W-:Y:S01]  /*655e0*/  F2FP.F16.E4M3.UNPACK_B R35, R35 ;  /* 0x00000023ff23723e */ /* 0x000fe200020006ff */
[C---:B---3--:R-:W-:Y:S06]  /*655f0*/  HMMA.16816.F32 R56, R36.reuse, R6, R56 ;  /* 0x000000062438723c */ /* 0x048fec0000001838 */
[----:B------:R-:W-:-:S15]  /*65600*/  HMMA.16816.F32 R48, R36, R4, R48 ;  /* 0x000000042430723c */ /* 0x000fde0000001830 */
[----:B------:R-:W-:-:S02]  /*65610*/  NOP ;  /* 0x0000000000007918 */ /* 0x000fc40000000000 */
[----:B------:R-:W-:Y:S04]  /*65620*/  STL.64 [R1+0xc00], R56 ;  /* 0x000c003801007387 */ /* 0x000fe80000100a00 */
[----:B------:R-:W-:Y:S04]  /*65630*/  STL.64 [R1+0xc08], R58 ;  /* 0x000c083a01007387 */ /* 0x000fe80000100a00 */
[----:B------:R-:W-:Y:S04]  /*65640*/  STL.64 [R1+0x67c0], R6 ;  /* 0x0067c00601007387 */ /* 0x000fe80000100a00 */
[----:B------:R0:W-:Y:S02]  /*65650*/  STL.64 [R1+0x67b8], R4 ;  /* 0x0067b80401007387 */ /* 0x0001e40000100a00 */
[----:B0-----:R-:W-:Y:S02]  /*65660*/  HMMA.16816.F32 R4, R36, R2, R44 ;  /* 0x000000022404723c */ /* 0x001fe4000000182c */
[----:B------:R-:W-:Y:S04]  /*65670*/  STL.64 [R1+0xbf0], R48 ;  /* 0x000bf03001007387 */ /* 0x000fe80000100a00 */
[----:B------:R0:W-:Y:S04]  /*65680*/  STL.64 [R1+0xbf8], R50 ;  /* 0x000bf83201007387 */ /* 0x0001e80000100a00 */
[----:B------:R-:W3:Y:S04]  /*65690*/  LDL.LU R61, [R1+0x1de0] ;  /* 0x001de000013d7983 */ /* 0x000ee80000300800 */
[----:B0-----:R-:W3:Y:S09]  /*656a0*/  LDL.LU R51, [R1+0x1ddc] ;  /* 0x001ddc0001337983 */ /* 0x001ef20000300800 */
[----:B------:R-:W-:Y:S04]  /*656b0*/  STL.64 [R1+0x110], R4 ;  /* 0x0001100401007387 */ /* 0x000fe80000100a00 */
[----:B------:R0:W-:Y:S04]  /*656c0*/  STL.64 [R1+0x118], R6 ;  /* 0x0001180601007387 */ /* 0x0001e80000100a00 */
[----:B------:R-:W3:Y:S04]  /*656d0*/  LDL.LU R49, [R1+0x1de8] ;  /* 0x001de80001317983 */ /* 0x000ee80000300800 */
[----:B------:R-:W3:Y:S01]  /*656e0*/  LDL.LU R0, [R1+0x1de4] ;  /* 0x001de40001007983 */ /* 0x000ee20000300800 */
[C---:B0-----:R-:W-:Y:S03]  /*656f0*/  HMMA.16816.F32 R4, R32.reuse, R16, R40 ;  /* 0x000000102004723c */ /* 0x041fe60000001828 */
[----:B------:R-:W-:Y:S04]  /*65700*/  STL.64 [R1+0x67b0], R18 ;  /* 0x0067b01201007387 */ /* 0x000fe80000100a00 */
[----:B------:R-:W-:Y:S01]  /*65710*/  STL.64 [R1+0x67a8], R16 ;  /* 0x0067a81001007387 */ /* 0x000fe20000100a00 */
[----:B--2---:R-:W-:-:S15]  /*65720*/  HMMA.16816.F32 R24, R32, R12, R24 ;  /* 0x0000000c2018723c */ /* 0x004fde0000001818 */
[----:B------:R-:W-:Y:S04]  /*65730*/  STL.64 [R1+0x100], R4 ;  /* 0x0001000401007387 */ /* 0x000fe80000100a00 */
[----:B------:R0:W-:Y:S02]  /*65740*/  STL.64 [R1+0x108], R6 ;  /* 0x0001080601007387 */ /* 0x0001e40000100a00 */
[----:B0-----:R-:W-:-:S15]  /*65750*/  HMMA.16816.F32 R4, R32, R14, R28 ;  /* 0x0000000e2004723c */ /* 0x001fde000000181c */
[----:B------:R-:W-:-:S08]  /*65760*/  NOP ;  /* 0x0000000000007918 */ /* 0x000fd00000000000 */
[----:B------:R0:W-:Y:S04]  /*65770*/  STL.64 [R1+0xf0], R4 ;  /* 0x0000f00401007387 */ /* 0x0001e80000100a00 */
[----:B------:R1:W-:Y:S04]  /*65780*/  STL.64 [R1+0xf8], R6 ;  /* 0x0000f80601007387 */ /* 0x0003e80000100a00 */
[----:B0-----:R-:W2:Y:S04]  /*65790*/  LDL.LU.64 R4, [R1+0x1b60] ;  /* 0x001b600001047983 */ /* 0x001ea80000300a00 */
[----:B------:R-:W-:Y:S04]  /*657a0*/  STL.64 [R1+0xe0], R24 ;  /* 0x0000e01801007387 */ /* 0x000fe80000100a00 */
[----:B------:R-:W-:Y:S04]  /*657b0*/  STL.64 [R1+0xe8], R26 ;  /* 0x0000e81a01007387 */ /* 0x000fe80000100a00 */
[----:B-1----:R-:W2:Y:S01]  /*657c0*/  LDL.LU.64 R6, [R1+0x1b68] ;  /* 0x001b680001067983 */ /* 0x002ea20000300a00 */
[----:B----4-:R-:W-:Y:S01]  /*657d0*/  HMMA.16816.F32 R16, R32, R10, R20 ;  /* 0x0000000a2010723c */ /* 0x010fe20000001814 */
[----:B------:R-:W-:-:S02]  /*657e0*/  IMAD R36, R53, 0x100, R55 ;  /* 0x0000010035247824 */ /* 0x000fc400078e0237 */
[----:B------:R-:W-:-:S15]  /*657f0*/  IMAD R37, R54, 0x100, R52 ;  /* 0x0000010036257824 */ /* 0x000fde00078e0234 */
[----:B------:R-:W-:-:S05]  /*65800*/  NOP ;  /* 0x0000000000007918 */ /* 0x000fca0000000000 */
[----:B------:R0:W-:Y:S04]  /*65810*/  STL.64 [R1+0xd0], R16 ;  /* 0x0000d01001007387 */ /* 0x0001e80000100a00 */
[----:B------:R1:W-:Y:S04]  /*65820*/  STL.64 [R1+0xd8], R18 ;  /* 0x0000d81201007387 */ /* 0x0003e80000100a00 */
[----:B------:R-:W4:Y:S04]  /*65830*/  LDL.LU R48, [R1+0x1df0] ;  /* 0x001df00001307983 */ /* 0x000f280000300800 */
[----:B------:R-:W4:Y:S04]  /*65840*/  LDL.LU R50, [R1+0x1dec] ;  /* 0x001dec0001327983 */ /* 0x000f280000300800 */
[----:B0-----:R-:W3:Y:S04]  /*65850*/  LDL.LU.64 R16, [R1+0xbe0] ;  /* 0x000be00001107983 */ /* 0x001ee80000300a00 */
[----:B-1----:R-:W3:Y:S04]  /*65860*/  LDL.LU.64 R18, [R1+0xbe8] ;  /* 0x000be80001127983 */ /* 0x002ee80000300a00 */
        /* <DEDUP_REMOVED lines=23> */
[C---:B----4-:R-:W-:Y:S06]  /*659e0*/  HMMA.16816.F32 R28, R32.reuse, R4, R28 ;  /* 0x00000004201c723c */ /* 0x050fec000000181c */
[----:B------:R-:W-:Y:S11]  /*659f0*/  HMMA.16816.F32 R32, R32, R2, R20 ;  /* 0x000000022020723c */ /* 0x000ff60000001814 */
[----:B------:R-:W-:Y:S04]  /*65a00*/  STL.64 [R1+0xbe0], R16 ;  /* 0x000be01001007387 */ /* 0x000fe80000100a00 */
[----:B------:R0:W-:Y:S04]  /*65a10*/  STL.64 [R1+0xbe8], R18 ;  /* 0x000be81201007387 */ /* 0x0001e80000100a00 */
[----:B0-----:R-:W2:Y:S04]  /*65a20*/  LDL.LU.64 R18, [R1+0x67b0] ;  /* 0x0067b00001127983 */ /* 0x001ea80000300a00 */
[----:B------:R-:W3:Y:S04]  /*65a30*/  LDL.LU.64 R16, [R1+0x67a8] ;  /* 0x0067a80001107983 */ /* 0x000ee80000300a00 */
[----:B------:R-:W-:Y:S04]  /*65a40*/  STL.64 [R1+0xbd0], R28 ;  /* 0x000bd01c01007387 */ /* 0x000fe80000100a00 */
[----:B------:R0:W-:Y:S04]  /*65a50*/  STL.64 [R1+0xbd8], R30 ;  /* 0x000bd81e01007387 */ /* 0x0001e80000100a00 */
[----:B0-----:R-:W4:Y:S04]  /*65a60*/  LDL.LU.64 R30, [R1+0x67a0] ;  /* 0x0067a000011e7983 */ /* 0x001f280000300a00 */
[----:B------:R-:W2:Y:S04]  /*65a70*/  LDL.LU.64 R28, [R1+0x6798] ;  /* 0x00679800011c7983 */ /* 0x000ea80000300a00 */
[----:B------:R-:W4:Y:S04]  /*65a80*/  LDL.LU.64 R22, [R1+0x6790] ;  /* 0x0067900001167983 */ /* 0x000f280000300a00 */
[----:B------:R-:W2:Y:S04]  /*65a90*/  LDL.LU.64 R20, [R1+0x6788] ;  /* 0x0067880001147983 */ /* 0x000ea80000300a00 */
[----:B------:R0:W-:Y:S04]  /*65aa0*/  STL.64 [R1+0xb0], R32 ;  /* 0x0000b02001007387 */ /* 0x0001e80000100a00 */
[----:B------:R1:W-:Y:S04]  /*65ab0*/  STL.64 [R1+0xb8], R34 ;  /* 0x0000b82201007387 */ /* 0x0003e80000100a00 */
[----:B0-----:R-:W3:Y:S04]  /*65ac0*/  LDL.LU.64 R32, [R1+0x1b40] ;  /* 0x001b400001207983 */ /* 0x001ee80000300a00 */
[----:B-1----:R-:W3:Y:S01]  /*65ad0*/  LDL.LU.64 R34, [R1+0x1b48] ;  /* 0x001b480001227983 */ /* 0x002ee20000300a00 */
[----:B------:R-:W-:-:S02]  /*65ae0*/  IMAD R38, R51, 0x100, R61 ;  /* 0x0000010033267824 */ /* 0x000fc400078e023d */
[----:B------:R-:W-:Y:S01]  /*65af0*/  IMAD R39, R0, 0x100, R49 ;  /* 0x0000010000277824 */ /* 0x000fe200078e0231 */
[----:B------:R-:W-:Y:S02]  /*65b00*/  F2FP.F16.E4M3.UNPACK_B R36, R36 ;  /* 0x00000024ff24723e */ /* 0x000fe400020006ff */
[----:B------:R-:W-:Y:S02]  /*65b10*/  F2FP.F16.E4M3.UNPACK_B R37, R37 ;  /* 0x00000025ff25723e */ /* 0x000fe400020006ff */
[----:B------:R-:W-:Y:S02]  /*65b20*/  F2FP.F16.E4M3.UNPACK_B R38, R38 ;  /* 0x00000026ff26723e */ /* 0x000fe400020006ff */
[----:B------:R-:W-:-:S07]  /*65b30*/  F2FP.F16.E4M3.UNPACK_B R39, R39 ;  /* 0x00000027ff27723e */ /* 0x000fce00020006ff */
[----:B------:R-:W-:-:S15]  /*65b40*/  HMMA.16816.F32 R24, R36, R10, R24 ;  /* 0x0000000a2418723c */ /* 0x000fde0000001818 */
[----:B------:R-:W-:-:S09]  /*65b50*/  NOP ;  /* 0x0000000000007918 */ /* 0x000fd20000000000 */
[----:B------:R-:W-:Y:S02]  /*65b60*/  IMAD.MOV.U32 R0, RZ, RZ, R27 ;  /* 0x000000ffff007224 */ /* 0x000fe400078e001b */
[----:B------:R-:W-:Y:S02]  /*65b70*/  IMAD.MOV.U32 R60, RZ, RZ, R26 ;  /* 0x000000ffff3c7224 */ /* 0x000fe400078e001a */
[----:B------:R-:W-:Y:S01]  /*65b80*/  IMAD.MOV.U32 R61, RZ, RZ, R25 ;  /* 0x000000ffff3d7224 */ /* 0x000fe200078e0019 */
[----:B---3--:R-:W-:-:S15]  /*65b90*/  HMMA.16816.F32 R32, R36, R16, R32 ;  /* 0x000000102420723c */ /* 0x008fde0000001820 */
[----:B------:R-:W-:-:S08]  /*65ba0*/  NOP ;  /* 0x0000000000007918 */ /* 0x000fd00000000000 */
[----:B------:R-:W-:Y:S04]  /*65bb0*/  STL.64 [R1+0xa0], R32 ;  /* 0x0000a02001007387 */ /* 0x000fe80000100a00 */
[----:B------:R0:W-:Y:S02]  /*65bc0*/  STL.64 [R1+0xa8], R34 ;  /* 0x0000a82201007387 */ /* 0x0001e40000100a00 */
[----:B0-----:R-:W-:Y:S02]  /*65bd0*/  HMMA.16816.F32 R32, R36, R14, R40 ;  /* 0x0000000e2420723c */ /* 0x001fe40000001828 */
[----:B------:R-:W3:Y:S04]  /*65be0*/  LDL.LU.64 R40, [R1+0x1c00] ;  /* 0x001c000001287983 */ /* 0x000ee80000300a00 */
[----:B------:R-:W3:-:S15]  /*65bf0*/  LDL.LU.64 R42, [R1+0x1c08] ;  /* 0x001c0800012a7983 */ /* 0x000ede0000300a00 */
[----:B------:R-:W-:-:S02]  /*65c00*/  NOP ;  /* 0x0000000000007918 */ /* 0x000fc40000000000 */
[----:B------:R-:W-:Y:S04]  /*65c10*/  STL.64 [R1+0x90], R32 ;  /* 0x0000902001007387 */ /* 0x000fe80000100a00 */
[----:B------:R0:W-:Y:S02]  /*65c20*/  STL.64 [R1+0x98], R34 ;  /* 0x0000982201007387 */ /* 0x0001e40000100a00 */
[----:B0-----:R-:W-:-:S15]  /*65c30*/  HMMA.16816.F32 R32, R36, R12, R44 ;  /* 0x0000000c2420723c */ /* 0x001fde000000182c */
[----:B------:R-:W-:-:S08]  /*65c40*/  NOP ;  /* 0x0000000000007918 */ /* 0x000fd00000000000 */
[----:B------:R0:W-:Y:S04]  /*65c50*/  STL.64 [R1+0x80], R32 ;  /* 0x0000802001007387 */ /* 0x0001e80000100a00 */
[----:B------:R-:W-:Y:S04]  /*65c60*/  STL.64 [R1+0x88], R34 ;  /* 0x0000882201007387 */ /* 0x000fe80000100a00 */
[----:B------:R1:W-:Y:S04]  /*65c70*/  STL [R1+0x70], R24 ;  /* 0x0000701801007387 */ /* 0x0003e80000100800 */
[----:B------:R-:W-:Y:S04]  /*65c80*/  STL [R1+0x6000], R0 ;  /* 0x0060000001007387 */ /* 0x000fe80000100800 */
[----:B------:R-:W-:Y:S04]  /*65c90*/  STL [R1+0x5f6c], R60 ;  /* 0x005f6c3c01007387 */ /* 0x000fe80000100800 */
[----:B------:R-:W-:Y:S01]  /*65ca0*/  STL [R1+0x5f68], R61 ;  /* 0x005f683d01007387 */ /* 0x000fe20000100800 */
[----:B0-----:R-:W-:-:S03]  /*65cb0*/  IMAD R32, R50, 0x100, R48 ;  /* 0x0000010032207824 */ /* 0x001fc600078e0230 */
[----:B-1----:R-:W4:Y:S04]  /*65cc0*/  LDL.LU.64 R24, [R1+0xbc0] ;  /* 0x000bc00001187983 */ /* 0x002f280000300a00 */
[----:B------:R-:W4:Y:S04]  /*65cd0*/  LDL.LU.64 R26, [R1+0xbc8] ;  /* 0x000bc800011a7983 */ /* 0x000f280000300a00 */
[----:B------:R-:W2:Y:S04]  /*65ce0*/  LDL.LU.64 R48, [R1+0xbb0] ;  /* 0x000bb00001307983 */ /* 0x000ea80000300a00 */
[----:B------:R-:W2:Y:S04]  /*65cf0*/  LDL.LU.64 R50, [R1+0xbb8] ;  /* 0x000bb80001327983 */ /* 0x000ea80000300a00 */
[----:B------:R-:W2:Y:S04]  /*65d00*/  LDL.LU.64 R44, [R1+0x1bf0] ;  /* 0x001bf000012c7983 */ /* 0x000ea80000300a00 */
[----:B------:R-:W2:Y:S01]  /*65d10*/  LDL.LU.64 R46, [R1+0x1bf8] ;  /* 0x001bf800012e7983 */ /* 0x000ea20000300a00 */
[----:B------:R-:W-:-:S02]  /*65d20*/  IMAD R33, R59, 0x100, R58 ;  /* 0x000001003b217824 */ /* 0x000fc400078e023a */
[----:B------:R-:W-:Y:S02]  /*65d30*/  IMAD R34, R53, 0x100, R55 ;  /* 0x0000010035227824 */ /* 0x000fe400078e0237 */
[----:B------:R-:W-:Y:S01]  /*65d40*/  IMAD R35, R54, 0x100, R52 ;  /* 0x0000010036237824 */ /* 0x000fe200078e0234 */
[----:B---3--:R-:W-:-:S15]  /*65d50*/  HMMA.16816.F32 R40, R36, R8, R40 ;  /* 0x000000082428723c */ /* 0x008fde0000001828 */
[----:B------:R-:W-:-:S08]  /*65d60*/  NOP ;  /* 0x0000000000007918 */ /* 0x000fd00000000000 */
[----:B------:R0:W-:Y:S04]  /*65d70*/  STL.64 [R1+0x60], R40 ;  /* 0x0000602801007387 */ /* 0x0001e80000100a00 */
[----:B------:R1:W-:Y:S04]  /*65d80*/  STL.64 [R1+0x68], R42 ;  /* 0x0000682a01007387 */ /* 0x0003e80000100a00 */
[----:B0-----:R-:W3:Y:S04]  /*65d90*/  LDL.LU.64 R40, [R1+0x1b20] ;  /* 0x001b200001287983 */ /* 0x001ee80000300a00 */
[----:B-1----:R-:W3:Y:S04]  /*65da0*/  LDL.LU.64 R42, [R1+0x1b28] ;  /* 0x001b2800012a7983 */ /* 0x002ee80000300a00 */
[----:B------:R-:W3:Y:S04]  /*65db0*/  LDL.LU.64 R56, [R1+0x1a60] ;  /* 0x001a600001387983 */ /* 0x000ee80000300a00 */
[----:B------:R-:W3:Y:S04]  /*65dc0*/  LDL.LU.64 R58, [R1+0x1a68] ;  /* 0x001a6800013a7983 */ /* 0x000ee80000300a00 */
[----:B------:R-:W3:Y:S04]  /*65dd0*/  LDL.LU.64 R52, [R1+0x1990] ;  /* 0x0019900001347983 */ /* 0x000ee80000300a00 */
[----:B------:R-:W3:Y:S01]  /*65de0*/  LDL.LU.64 R54, [R1+0x1998] ;  /* 0x0019980001367983 */ /* 0x000ee20000300a00 */
[C---:B----4-:R-:W-:Y:S06]  /*65df0*/  HMMA.16816.F32 R24, R36.reuse, R6, R24 ;  /* 0x000000062418723c */ /* 0x050fec0000001818 */
[C---:B--2---:R-:W-:Y:S06]  /*65e00*/  HMMA.16816.F32 R48, R36.reuse, R4, R48 ;  /* 0x000000042430723c */ /* 0x044fec0000001830 */
[----:B------:R-:W-:Y:S11]  /*65e10*/  HMMA.16816.F32 R36, R36, R2, R44 ;  /* 0x000000022424723c */ /* 0x000ff6000000182c */
[----:B------:R-:W-:Y:S04]  /*65e20*/  STL.64 [R1+0xbc0], R24 ;  /* 0x000bc01801007387 */ /* 0x000fe80000100a00 */
[----:B------:R0:W-:Y:S04]  /*65e30*/  STL.64 [R1+0xbc8], R26 ;  /* 0x000bc81a01007387 */ /* 0x0001e80000100a00 */
[----:B0-----:R-:W2:Y:S04]  /*65e40*/  LDL.LU.64 R26, [R1+0x6780] ;  /* 0x00678000011a7983 */ /* 0x001ea80000300a00 */
[----:B------:R-:W2:Y:S04]  /*65e50*/  LDL.LU.64 R24, [R1+0x6778] ;  /* 0x0067780001187983 */ /* 0x000ea80000300a00 */
[----:B------:R0:W-:Y:S04]  /*65e60*/  STL.64 [R1+0xbb0], R48 ;  /* 0x000bb03001007387 */ /* 0x0001e80000100a00 */
[----:B------:R1:W-:Y:S04]  /*65e70*/  STL.64 [R1+0xbb8], R50 ;  /* 0x000bb83201007387 */ /* 0x0003e80000100a00 */
[----:B0-----:R-:W4:Y:S04]  /*65e80*/  LDL.LU.64 R48, [R1+0x18f0] ;  /* 0x0018f00001307983 */ /* 0x001f280000300a00 */
[----:B-1----:R-:W4:Y:S04]  /*65e90*/  LDL.LU.64 R50, [R1+0x18f8] ;  /* 0x0018f80001327983 */ /* 0x002f280000300a00 */
[----:B------:R0:W-:Y:S04]  /*65ea0*/  STL.64 [R1+0x50], R36 ;  /* 0x0000502401007387 */ /* 0x0001e80000100a00 */
[----:B------:R1:W-:Y:S04]  /*65eb0*/  STL.64 [R1+0x58], R38 ;  /* 0x0000582601007387 */ /* 0x0003e80000100a00 */
[----:B------:R-:W2:Y:S04]  /*65ec0*/  LDL.LU.64 R44, [R1+0x1820] ;  /* 0x00182000012c7983 */ /* 0x000ea80000300a00 */
[----:B------:R-:W2:Y:S01]  /*65ed0*/  LDL.LU.64 R46, [R1+0x1828] ;  /* 0x00182800012e7983 */ /* 0x000ea20000300a00 */
[----:B------:R-:W-:-:S02]  /*65ee0*/  F2FP.F16.E4M3.UNPACK_B R32, R32 ;  /* 0x00000020ff20723e */ /* 0x000fc400020006ff */
[----:B------:R-:W-:Y:S01]  /*65ef0*/  F2FP.F16.E4M3.UNPACK_B R33, R33 ;  /* 0x00000021ff21723e */ /* 0x000fe200020006ff */
[----:B0-----:R-:W2:Y:S01]  /*65f00*/  LDL.LU R36, [R1+0x1e0c] ;  /* 0x001e0c0001247983 */ /* 0x001ea20000300800 */
[----:B------:R-:W-:Y:S02]  /*65f10*/  F2FP.F16.E4M3.UNPACK_B R34, R34 ;  /* 0x00000022ff22723e */ /* 0x000fe400020006ff */
[----:B------:R-:W-:Y:S01]  /*65f20*/  F2FP.F16.E4M3.UNPACK_B R35, R35 ;  /* 0x00000023ff23723e */ /* 0x000fe200020006ff */
[----:B------:R-:W2:Y:S04]  /*65f30*/  LDL.LU R37, [R1+0x1e14] ;  /* 0x001e140001257983 */ /* 0x000ea80000300800 */
[----:B-1----:R-:W2:Y:S04]  /*65f40*/  LDL.LU R38, [R1+0x1e1c] ;  /* 0x001e1c0001267983 */ /* 0x002ea80000300800 */
[----:B------:R-:W2:Y:S01]  /*65f50*/  LDL.LU R39, [R1+0x1e24] ;  /* 0x001e240001277983 */ /* 0x000ea20000300800 */
[C---:B---3--:R-:W-:Y:S06]  /*65f60*/  HMMA.16816.F32 R40, R32.reuse, R16, R40 ;  /* 0x000000102028723c */ /* 0x048fec0000001828 */
[----:B------:R-:W-:-:S15]  /*65f70*/  HMMA.16816.F32 R56, R32, R14, R56 ;  /* 0x0000000e2038723c */ /* 0x000fde0000001838 */
[----:B------:R-:W-:-:S02]  /*65f80*/  NOP ;  /* 0x0000000000007918 */ /* 0x000fc40000000000 */
[----:B------:R-:W-:Y:S04]  /*65f90*/  STL.64 [R1+0x20], R40 ;  /* 0x0000202801007387 */ /* 0x000fe80000100a00 */
[----:B------:R0:W-:Y:S04]  /*65fa0*/  STL.64 [R1+0x28], R42 ;  /* 0x0000282a01007387 */ /* 0x0001e80000100a00 */
[----:B0-----:R-:W3:Y:S04]  /*65fb0*/  LDL.LU.64 R42, [R1+0x6770] ;  /* 0x00677000012a7983 */ /* 0x001ee80000300a00 */
[----:B------:R-:W3:Y:S04]  /*65fc0*/  LDL.LU.64 R40, [R1+0x6768] ;  /* 0x0067680001287983 */ /* 0x000ee80000300a00 */
[----:B------:R-:W-:Y:S04]  /*65fd0*/  STL.64 [R1+0x10], R56 ;  /* 0x0000103801007387 */ /* 0x000fe80000100a00 */
[----:B------:R0:W-:Y:S04]  /*65fe0*/  STL.64 [R1+0x18], R58 ;  /* 0x0000183a01007387 */ /* 0x0001e80000100a00 */
[----:B------:R-:W3:Y:S04]  /*65ff0*/  LDL.LU R60, [R1+0xfe0] ;  /* 0x000fe000013c7983 */ /* 0x000ee80000300800 */
[----:B------:R-:W3:Y:S01]  /*66000*/  LDL.LU R0, [R1+0xfe4] ;  /* 0x000fe40001007983 */ /* 0x000ee20000300800 */
[----:B0-----:R-:W-:-:S15]  /*66010*/  HMMA.16816.F32 R56, R32, R12, R52 ;  /* 0x0000000c2038723c */ /* 0x001fde0000001834 */
[----:B------:R-:W-:-:S08]  /*66020*/  NOP ;  /* 0x0000000000007918 */ /* 0x000fd00000000000 */
[----:B------:R0:W-:Y:S04]  /*66030*/  STL.64 [R1+0x5f30], R58 ;  /* 0x005f303a01007387 */ /* 0x0001e80000100a00 */
[----:B0-----:R-:W3:Y:S01]  /*66040*/  LDL.LU R58, [R1+0x1e28] ;  /* 0x001e2800013a7983 */ /* 0x001ee20000300800 */
[C---:B----4-:R-:W-:Y:S03]  /*66050*/  HMMA.16816.F32 R52, R32.reuse, R10, R48 ;  /* 0x0000000a2034723c */ /* 0x050fe60000001830 */
[----:B------:R0:W-:Y:S04]  /*66060*/  STL.64 [R1+0x5f28], R56 ;  /* 0x005f283801007387 */ /* 0x0001e80000100a00 */
[----:B0-----:R-:W4:Y:S04]  /*66070*/  LDL.LU R56, [R1+0x1e18] ;  /* 0x001e180001387983 */ /* 0x001f280000300800 */
[----:B------:R-:W4:Y:S04]  /*66080*/  LDL.LU R57, [R1+0x1e20] ;  /* 0x001e200001397983 */ /* 0x000f280000300800 */
[----:B------:R-:W3:Y:S01]  /*66090*/  LDL.LU.64 R12, [R1+0x1330] ;  /* 0x00133000010c7983 */ /* 0x000ee20000300a00 */
[C---:B--2---:R-:W-:Y:S03]  /*660a0*/  HMMA.16816.F32 R44, R32.reuse, R8, R44 ;  /* 0x00000008202c723c */ /* 0x044fe6000000182c */
[----:B------:R-:W3:Y:S04]  /*660b0*/  LDL.LU.64 R14, [R1+0x1338] ;  /* 0x00133800010e7983 */ /* 0x000ee80000300a00 */
[----:B------:R0:W-:Y:S04]  /*660c0*/  STL.64 [R1+0x5f40], R54 ;  /* 0x005f403601007387 */ /* 0x0001e80000100a00 */
[----:B0-----:R-:W2:Y:S04]  /*660d0*/  LDL.LU R55, [R1+0x1e10] ;  /* 0x001e100001377983 */ /* 0x001ea80000300800 */
[----:B------:R-:W-:Y:S04]  /*660e0*/  STL.64 [R1+0x5f38], R52 ;  /* 0x005f383401007387 */ /* 0x000fe80000100a00 */
[----:B------:R-:W4:Y:S04]  /*660f0*/  LDL.LU.64 R8, [R1+0x1760] ;  /* 0x0017600001087983 */ /* 0x000f280000300a00 */
[----:B------:R-:W4:Y:S04]  /*66100*/  LDL.LU.64 R10, [R1+0x1768] ;  /* 0x00176800010a7983 */ /* 0x000f280000300a00 */
[----:B------:R-:W2:Y:S04]  /*66110*/  LDL.LU.64 R48, [R1+0x1250] ;  /* 0x0012500001307983 */ /* 0x000ea80000300a00 */
[----:B------:R-:W2:Y:S04]  /*66120*/  LDL.LU.64 R50, [R1+0x1258] ;  /* 0x0012580001327983 */ /* 0x000ea80000300a00 */
[----:B------:R-:W2:Y:S04]  /*66130*/  LDL.LU R59, [R1+0xff0] ;  /* 0x000ff000013b7983 */ /* 0x000ea80000300800 */
[----:B------:R-:W2:Y:S04]  /*66140*/  LDL.LU R16, [R1+0xff4] ;  /* 0x000ff40001107983 */ /* 0x000ea80000300800 */
[----:B------:R-:W-:Y:S04]  /*66150*/  STL.64 [R1+0x5f50], R46 ;  /* 0x005f502e01007387 */ /* 0x000fe80000100a00 */
[----:B------:R-:W-:Y:S04]  /*66160*/  STL.64 [R1+0x5f48], R44 ;  /* 0x005f482c01007387 */ /* 0x000fe80000100a00 */
[----:B------:R-:W2:Y:S04]  /*66170*/  LDL.LU R17, [R1+0x1000] ;  /* 0x0010000001117983 */ /* 0x000ea80000300800 */
[----:B------:R-:W2:Y:S01]  /*66180*/  LDL.LU R61, [R1+0x1004] ;  /* 0x00100400013d7983 */ /* 0x000ea20000300800 */
[C---:B---3--:R-:W-:Y:S06]  /*66190*/  HMMA.16816.F32 R12, R32.reuse, R4, R12 ;  /* 0x00000004200c723c */ /* 0x048fec000000180c */
[----:B----4-:R-:W-:Y:S01]  /*661a0*/  HMMA.16816.F32 R8, R32, R6, R8 ;  /* 0x000000062008723c */ /* 0x010fe20000001808 */
[----:B------:R-:W-:-:S02]  /*661b0*/  F2FP.F16.E4M3.UNPACK_B R4, R60.H1 ;  /* 0x0000003cff04723e */ /* 0x000fc400030006ff */
[----:B------:R-:W-:-:S15]  /*661c0*/  F2FP.F16.E4M3.UNPACK_B R5, R0.H1 ;  /* 0x00000000ff05723e */ /* 0x000fde00030006ff */
[----:B------:R-:W-:-:S05]  /*661d0*/  NOP ;  /* 0x0000000000007918 */ /* 0x000fca0000000000 */
[----:B------:R-:W-:Y:S04]  /*661e0*/  STL.64 [R1+0x5f60], R10 ;  /* 0x005f600a01007387 */ /* 0x000fe80000100a00 */
[----:B------:R0:W-:Y:S04]  /*661f0*/  STL.64 [R1+0x5f58], R8 ;  /* 0x005f580801007387 */ /* 0x0001e80000100a00 */
[----:B------:R1:W-:Y:S04]  /*66200*/  STL [R1+0x5f04], R12 ;  /* 0x005f040c01007387 */ /* 0x0003e80000100800 */
[----:B------:R3:W-:Y:S04]  /*66210*/  STL [R1+0x5f00], R13 ;  /* 0x005f000d01007387 */ /* 0x0007e80000100800 */
[----:B------:R-:W-:Y:S04]  /*66220*/  STL [R1+0x5efc], R14 ;  /* 0x005efc0e01007387 */ /* 0x000fe80000100800 */
[----:B------:R-:W-:Y:S04]  /*66230*/  STL [R1+0x5ef8], R15 ;  /* 0x005ef80f01007387 */ /* 0x000fe80000100800 */
[----:B------:R-:W4:Y:S04]  /*66240*/  LDL.LU R60, [R1+0x1010] ;  /* 0x00101000013c7983 */ /* 0x000f280000300800 */
[----:B------:R-:W4:Y:S01]  /*66250*/  LDL.LU R0, [R1+0x1014] ;  /* 0x0010140001007983 */ /* 0x000f220000300800 */
[----:B--2---:R-:W-:-:S02]  /*66260*/  IMAD R36, R36, 0x100, R55 ;  /* 0x0000010024247824 */ /* 0x004fc400078e0237 */
[----:B------:R-:W-:Y:S02]  /*66270*/  IMAD R37, R37, 0x100, R56 ;  /* 0x0000010025257824 */ /* 0x000fe400078e0238 */
[----:B------:R-:W-:Y:S02]  /*66280*/  IMAD R38, R38, 0x100, R57 ;  /* 0x0000010026267824 */ /* 0x000fe400078e0239 */
[----:B------:R-:W-:Y:S01]  /*66290*/  IMAD R39, R39, 0x100, R58 ;  /* 0x0000010027277824 */ /* 0x000fe200078e023a */
[----:B------:R-:W-:Y:S02]  /*662a0*/  F2FP.F16.E4M3.UNPACK_B R36, R36 ;  /* 0x00000024ff24723e */ /* 0x000fe400020006ff */
[----:B------:R-:W-:Y:S02]  /*662b0*/  F2FP.F16.E4M3.UNPACK_B R37, R37 ;  /* 0x00000025ff25723e */ /* 0x000fe400020006ff */
[----:B------:R-:W-:Y:S02]  /*662c0*/  F2FP.F16.E4M3.UNPACK_B R38, R38 ;  /* 0x00000026ff26723e */ /* 0x000fe400020006ff */
[----:B------:R-:W-:Y:S01]  /*662d0*/  F2FP.F16.E4M3.UNPACK_B R39, R39 ;  /* 0x00000027ff27723e */ /* 0x000fe200020006ff */
[----:B------:R-:W-:Y:S06]  /*662e0*/  HMMA.16816.F32 R48, R32, R2, R48 ;  /* 0x000000022030723c */ /* 0x000fec0000001830 */
[----:B0-----:R-:W-:Y:S01]  /*662f0*/  HMMA.16816.F32 R8, R36, R4, R40 ;  /* 0x000000042408723c */ /* 0x001fe20000001828 */
[----:B------:R-:W-:-:S02]  /*66300*/  F2FP.F16.E4M3.UNPACK_B R6, R59.H1 ;  /* 0x0000003bff06723e */ /* 0x000fc400030006ff */
[----:B------:R-:W-:-:S14]  /*66310*/  F2FP.F16.E4M3.UNPACK_B R7, R16.H1 ;  /* 0x00000010ff07723e */ /* 0x000fdc00030006ff */
[----:B------:R-:W-:Y:S04]  /*66320*/  STL [R1+0x5f14], R48 ;  /* 0x005f143001007387 */ /* 0x000fe80000100800 */
[----:B------:R-:W-:Y:S04]  /*66330*/  STL [R1+0x5f10], R49 ;  /* 0x005f103101007387 */ /* 0x000fe80000100800 */
[----:B------:R-:W-:Y:S01]  /*66340*/  STL [R1+0x5f0c], R50 ;  /* 0x005f0c3201007387 */ /* 0x000fe20000100800 */
[----:B-1----:R-:W-:Y:S02]  /*66350*/  IMAD.MOV.U32 R12, RZ, RZ, R10 ;  /* 0x000000ffff0c7224 */ /* 0x002fe400078e000a */
[----:B---3--:R-:W-:Y:S01]  /*66360*/  IMAD.MOV.U32 R13, RZ, RZ, R11 ;  /* 0x000000ffff0d7224 */ /* 0x008fe200078e000b */
[----:B------:R-:W-:Y:S04]  /*66370*/  STL [R1+0x5f08], R51 ;  /* 0x005f083301007387 */ /* 0x000fe80000100800 */
[----:B------:R0:W-:Y:S02]  /*66380*/  STL.64 [R1], R8 ;  /* 0x0000000801007387 */ /* 0x0001e40000100a00 */
[----:B0-----:R-:W-:Y:S02]  /*66390*/  HMMA.16816.F32 R8, R36, R6, R24 ;  /* 0x000000062408723c */ /* 0x001fe40000001818 */
[----:B------:R-:W-:Y:S04]  /*663a0*/  STL [R1+0x5f1c], R13 ;  /* 0x005f1c0d01007387 */ /* 0x000fe80000100800 */
[----:B------:R-:W-:Y:S04]  /*663b0*/  STL [R1+0x5f18], R12 ;  /* 0x005f180c01007387 */ /* 0x000fe80000100800 */
[----:B------:R-:W2:Y:S04]  /*663c0*/  LDL.LU R33, [R1+0x1e30] ;  /* 0x001e300001217983 */ /* 0x000ea80000300800 */
[----:B------:R-:W2:Y:S04]  /*663d0*/  LDL.LU R2, [R1+0x1e2c] ;  /* 0x001e2c0001027983 */ /* 0x000ea80000300800 */
[----:B------:R-:W3:Y:S06]  /*663e0*/  LDL.LU R3, [R1+0x1e38] ;  /* 0x001e380001037983 */ /* 0x000eec0000300800 */
[----:B------:R-:W-:-:S02]  /*663f0*/  IMAD.MOV.U32 R14, RZ, RZ, R8 ;  /* 0x000000ffff0e7224 */ /* 0x000fc400078e0008 */
[----:B------:R-:W-:Y:S01]  /*66400*/  IMAD.MOV.U32 R15, RZ, RZ, R9 ;  /* 0x000000ffff0f7224 */ /* 0x000fe200078e0009 */
[----:B------:R-:W3:Y:S01]  /*66410*/  LDL.LU R8, [R1+0x1e34] ;  /* 0x001e340001087983 */ /* 0x000ee20000300800 */
[----:B------:R-:W-:Y:S02]  /*66420*/  IMAD.MOV.U32 R35, RZ, RZ, R10 ;  /* 0x000000ffff237224 */ /* 0x000fe400078e000a */
[----:B------:R-:W-:Y:S01]  /*66430*/  IMAD.MOV.U32 R34, RZ, RZ, R11 ;  /* 0x000000ffff227224 */ /* 0x000fe200078e000b */
[----:B------:R-:W3:Y:S04]  /*66440*/  LDL.LU R9, [R1+0x1e40] ;  /* 0x001e400001097983 */ /* 0x000ee80000300800 */
[----:B------:R-:W3:Y:S04]  /*66450*/  LDL.LU R10, [R1+0x1e3c] ;  /* 0x001e3c00010a7983 */ /* 0x000ee80000300800 */
[----:B------:R-:W2:Y:S04]  /*66460*/  LDL.LU R11, [R1+0x1020] ;  /* 0x00102000010b7983 */ /* 0x000ea80000300800 */
[----:B------:R-:W3:Y:S04]  /*66470*/  LDL.LU R44, [R1+0x1024] ;  /* 0x00102400012c7983 */ /* 0x000ee80000300800 */
[----:B------:R-:W-:Y:S04]  /*66480*/  STL.64 [R1+0x6730], R6 ;  /* 0x0067300601007387 */ /* 0x000fe80000100a00 */
[----:B------:R0:W-:Y:S04]  /*66490*/  STL.64 [R1+0x6728], R4 ;  /* 0x0067280401007387 */ /* 0x0001e80000100a00 */
[----:B------:R-:W-:Y:S04]  /*664a0*/  STL [R1+0x6078], R34 ;  /* 0x0060782201007387 */ /* 0x000fe80000100800 */
[----:B------:R-:W-:Y:S01]  /*664b0*/  STL [R1+0x6004], R35 ;  /* 0x0060042301007387 */ /* 0x000fe20000100800 */
[----:B------:R-:W-:-:S03]  /*664c0*/  F2FP.F16.E4M3.UNPACK_B R16, R17.H1 ;  /* 0x00000011ff10723e */ /* 0x000fc600030006ff */
[----:B------:R1:W-:Y:S01]  /*664d0*/  STL [R1+0x5f24], R15 ;  /* 0x005f240f01007387 */ /* 0x0003e20000100800 */
[----:B------:R-:W-:-:S03]  /*664e0*/  F2FP.F16.E4M3.UNPACK_B R17, R61.H1 ;  /* 0x0000003dff11723e */ /* 0x000fc600030006ff */
[----:B------:R1:W-:Y:S01]  /*664f0*/  STL [R1+0x5f20], R14 ;  /* 0x005f200e01007387 */ /* 0x0003e20000100800 */
[----:B------:R-:W-:-:S03]  /*66500*/  IMAD.MOV.U32 R52, RZ, RZ, R20 ;  /* 0x000000ffff347224 */ /* 0x000fc600078e0014 */
[----:B------:R-:W3:Y:S01]  /*66510*/  LDL.LU R45, [R1+0x1e48] ;  /* 0x001e4800012d7983 */ /* 0x000ee20000300800 */
[----:B------:R-:W-:-:S03]  /*66520*/  IMAD.MOV.U32 R53, RZ, RZ, R21 ;  /* 0x000000ffff357224 */ /* 0x000fc600078e0015 */
[----:B------:R-:W3:Y:S01]  /*66530*/  LDL.LU R46, [R1+0x1e44] ;  /* 0x001e4400012e7983 */ /* 0x000ee20000300800 */
[----:B------:R-:W-:-:S03]  /*66540*/  IMAD.MOV.U32 R54, RZ, RZ, R22 ;  /* 0x000000ffff367224 */ /* 0x000fc600078e0016 */
[----:B------:R-:W3:Y:S01]  /*66550*/  LDL.LU R47, [R1+0x1030] ;  /* 0x00103000012f7983 */ /* 0x000ee20000300800 */
[----:B------:R-:W-:-:S03]  /*66560*/  IMAD.MOV.U32 R55, RZ, RZ, R23 ;  /* 0x000000ffff377224 */ /* 0x000fc600078e0017 */
[----:B------:R-:W3:Y:S04]  /*66570*/  LDL.LU R61, [R1+0x1034] ;  /* 0x00103400013d7983 */ /* 0x000ee80000300800 */
[----:B------:R-:W0:Y:S04]  /*66580*/  LDL.LU R20, [R1+0x6764] ;  /* 0x0067640001147983 */ /* 0x000e280000300800 */
[----:B------:R-:W0:Y:S04]  /*66590*/  LDL.LU R21, [R1+0x6760] ;  /* 0x0067600001157983 */ /* 0x000e280000300800 */
[----:B------:R-:W0:Y:S04]  /*665a0*/  LDL.LU R22, [R1+0x675c] ;  /* 0x00675c0001167983 */ /* 0x000e280000300800 */
[----:B------:R-:W0:Y:S01]  /*665b0*/  LDL.LU R23, [R1+0x6758] ;  /* 0x0067580001177983 */ /* 0x000e220000300800 */
[----:B------:R-:W-:-:S02]  /*665c0*/  IMAD.MOV.U32 R56, RZ, RZ, R28 ;  /* 0x000000ffff387224 */ /* 0x000fc400078e001c */
[----:B------:R-:W-:Y:S02]  /*665d0*/  IMAD.MOV.U32 R57, RZ, RZ, R29 ;  /* 0x000000ffff397224 */ /* 0x000fe400078e001d */
[----:B------:R-:W-:Y:S02]  /*665e0*/  IMAD.MOV.U32 R58, RZ, RZ, R30 ;  /* 0x000000ffff3a7224 */ /* 0x000fe400078e001e */
[----:B------:R-:W-:Y:S01]  /*665f0*/  IMAD.MOV.U32 R59, RZ, RZ, R31 ;  /* 0x000000ffff3b7224 */ /* 0x000fe200078e001f */
[----:B----4-:R-:W-:Y:S02]  /*66600*/  F2FP.F16.E4M3.UNPACK_B R24, R60.H1 ;  /* 0x0000003cff18723e */ /* 0x010fe400030006ff */
[----:B------:R-:W4:Y:S01]  /*66610*/  LDL.LU R60, [R1+0x1050] ;  /* 0x00105000013c7983 */ /* 0x000f220000300800 */
[----:B------:R-:W-:-:S03]  /*66620*/  F2FP.F16.E4M3.UNPACK_B R25, R0.H1 ;  /* 0x00000000ff19723e */ /* 0x000fc600030006ff */
[----:B------:R-:W4:Y:S04]  /*66630*/  LDL.LU R0, [R1+0x1054] ;  /* 0x0010540001007983 */ /* 0x000f280000300800 */
[----:B------:R-:W4:Y:S04]  /*66640*/  LDL.LU R28, [R1+0x6754] ;  /* 0x00675400011c7983 */ /* 0x000f280000300800 */
[----:B------:R-:W4:Y:S04]  /*66650*/  LDL.LU R29, [R1+0x6750] ;  /* 0x00675000011d7983 */ /* 0x000f280000300800 */
[----:B------:R-:W4:Y:S04]  /*66660*/  LDL.LU R30, [R1+0x674c] ;  /* 0x00674c00011e7983 */ /* 0x000f280000300800 */
[----:B------:R-:W4:Y:S01]  /*66670*/  LDL.LU R31, [R1+0x6748] ;  /* 0x00674800011f7983 */ /* 0x000f220000300800 */
[----:B--2---:R-:W-:Y:S01]  /*66680*/  F2FP.F16.E4M3.UNPACK_B R32, R11.H1 ;  /* 0x0000000bff20723e */ /* 0x004fe200030006ff */
[----:B0-----:R-:W-:-:S15]  /*66690*/  HMMA.16816.F32 R4, R36, R16, R20 ;  /* 0x000000102404723c */ /* 0x001fde0000001814 */
[----:B------:R-:W-:-:S09]  /*666a0*/  NOP ;  /* 0x0000000000007918 */ /* 0x000fd20000000000 */
[----:B------:R-:W-:Y:S02]  /*666b0*/  IMAD.MOV.U32 R48, RZ, RZ, R4 ;  /* 0x000000ffff307224 */ /* 0x000fe400078e0004 */
[----:B------:R-:W-:Y:S02]  /*666c0*/  IMAD.MOV.U32 R49, RZ, RZ, R5 ;  /* 0x000000ffff317224 */ /* 0x000fe400078e0005 */
[----:B------:R-:W-:Y:S02]  /*666d0*/  IMAD.MOV.U32 R50, RZ, RZ, R6 ;  /* 0x000000ffff327224 */ /* 0x000fe400078e0006 */
[----:B------:R-:W-:Y:S02]  /*666e0*/  IMAD.MOV.U32 R51, RZ, RZ, R7 ;  /* 0x000000ffff337224 */ /* 0x000fe400078e0007 */
[----:B------:R-:W-:Y:S01]  /*666f0*/  IMAD R20, R2, 0x100, R33 ;  /* 0x0000010002147824 */ /* 0x000fe200078e0221 */
[----:B---3--:R-:W-:Y:S02]  /*66700*/  F2FP.F16.E4M3.UNPACK_B R33, R44.H1 ;  /* 0x0000002cff21723e */ /* 0x008fe400030006ff */
[----:B------:R-:W-:Y:S01]  /*66710*/  F2FP.F16.E4M3.UNPACK_B R26, R47.H1 ;  /* 0x0000002fff1a723e */ /* 0x000fe200030006ff */
[----:B------:R-:W-:Y:S01]  /*66720*/  STL.64 [R1+0x5f78], R50 ;  /* 0x005f783201007387 */ /* 0x000fe20000100a00 */
[----:B------:R-:W-:-:S03]  /*66730*/  F2FP.F16.E4M3.UNPACK_B R27, R61.H1 ;  /* 0x0000003dff1b723e */ /* 0x000fc600030006ff */
[----:B------:R-:W-:Y:S01]  /*66740*/  STL.64 [R1+0x5f70], R48 ;  /* 0x005f703001007387 */ /* 0x000fe20000100a00 */
[----:B----4-:R-:W-:-:S15]  /*66750*/  HMMA.16816.F32 R4, R36, R24, R28 ;  /* 0x000000182404723c */ /* 0x010fde000000181c */
[----:B------:R-:W-:-:S09]  /*66760*/  NOP ;  /* 0x0000000000007918 */ /* 0x000fd20000000000 */
[----:B-1----:R-:W-:Y:S02]  /*66770*/  IMAD.MOV.U32 R15, RZ, RZ, R4 ;  /* 0x000000ffff0f7224 */ /* 0x002fe400078e0004 */
[----:B------:R-:W-:Y:S02]  /*66780*/  IMAD.MOV.U32 R14, RZ, RZ, R5 ;  /* 0x000000ffff0e7224 */ /* 0x000fe400078e0005 */
[----:B------:R-:W-:Y:S02]  /*66790*/  IMAD.MOV.U32 R13, RZ, RZ, R6 ;  /* 0x000000ffff0d7224 */ /* 0x000fe400078e0006 */
[----:B------:R-:W-:Y:S02]  /*667a0*/  IMAD.MOV.U32 R12, RZ, RZ, R7 ;  /* 0x000000ffff0c7224 */ /* 0x000fe400078e0007 */
[----:B------:R-:W-:Y:S01]  /*667b0*/  HMMA.16816.F32 R4, R36, R32, R52 ;  /* 0x000000202404723c */ /* 0x000fe20000001834 */
[----:B------:R-:W-:Y:S04]  /*667c0*/  STL.64 [R1+0x5f88], R14 ;  /* 0x005f880e01007387 */ /* 0x000fe80000100a00 */
[----:B------:R-:W-:-:S15]  /*667d0*/  STL.64 [R1+0x5f80], R12 ;  /* 0x005f800c01007387 */ /* 0x000fde0000100a00 */
[----:B------:R-:W-:-:S03]  /*667e0*/  NOP ;  /* 0x0000000000007918 */ /* 0x000fc60000000000 */
[----:B------:R-:W-:Y:S04]  /*667f0*/  STL.64 [R1+0xfb0], R4 ;  /* 0x000fb00401007387 */ /* 0x000fe80000100a00 */
[----:B------:R0:W-:Y:S02]  /*66800*/  STL.64 [R1+0xfb8], R6 ;  /* 0x000fb80601007387 */ /* 0x0001e40000100a00 */
[----:B0-----:R-:W-:Y:S06]  /*66810*/  HMMA.16816.F32 R4, R36, R26, R56 ;  /* 0x0000001a2404723c */ /* 0x001fec0000001838 */
[----:B------:R-:W-:Y:S04]  /*66820*/  STL.64 [R1+0x6700], R26 ;  /* 0x0067001a01007387 */ /* 0x000fe80000100a00 */
[----:B------:R-:W-:-:S13]  /*66830*/  STL.64 [R1+0x66f8], R24 ;  /* 0x0066f81801007387 */ /* 0x000fda0000100a00 */
[----:B------:R-:W-:Y:S04]  /*66840*/  STL.64 [R1+0xf80], R4 ;  /* 0x000f800401007387 */ /* 0x000fe80000100a00 */
[----:B------:R-:W-:Y:S04]  /*66850*/  STL.64 [R1+0xf88], R6 ;  /* 0x000f880601007387 */ /* 0x000fe80000100a00 */
[----:B------:R-:W2:Y:S04]  /*66860*/  LDL.LU R52, [R1+0xae0] ;  /* 0x000ae00001347983 */ /* 0x000ea80000300800 */
[----:B------:R-:W2:Y:S04]  /*66870*/  LDL.LU R53, [R1+0xae4] ;  /* 0x000ae40001357983 */ /* 0x000ea80000300800 */
[----:B------:R-:W3:Y:S04]  /*66880*/  LDL.LU R54, [R1+0xae8] ;  /* 0x000ae80001367983 */ /* 0x000ee80000300800 */
[----:B------:R-:W3:Y:S01]  /*66890*/  LDL.LU R55, [R1+0xaec] ;  /* 0x000aec0001377983 */ /* 0x000ee20000300800 */
[----:B------:R-:W-:-:S02]  /*668a0*/  IMAD R21, R8, 0x100, R3 ;  /* 0x0000010008157824 */ /* 0x000fc400078e0203 */
[----:B------:R-:W-:Y:S01]  /*668b0*/  IMAD R22, R10, 0x100, R9 ;  /* 0x000001000a167824 */ /* 0x000fe200078e0209 */
[----:B---3--:R-:W-:Y:S04]  /*668c0*/  STL.64 [R1+0x66c0], R54 ;  /* 0x0066c03601007387 */ /* 0x008fe80000100a00 */
[----:B--2---:R0:W-:Y:S04]  /*668d0*/  STL.64 [R1+0x66b8], R52 ;  /* 0x0066b83401007387 */ /* 0x0041e80000100a00 */
[----:B------:R-:W2:Y:S04]  /*668e0*/  LDL.LU R8, [R1+0xaf0] ;  /* 0x000af00001087983 */ /* 0x000ea80000300800 */
[----:B------:R-:W2:Y:S04]  /*668f0*/  LDL.LU R9, [R1+0xaf4] ;  /* 0x000af40001097983 */ /* 0x000ea80000300800 */
[----:B------:R-:W3:Y:S04]  /*66900*/  LDL.LU R10, [R1+0xaf8] ;  /* 0x000af800010a7983 */ /* 0x000ee80000300800 */
[----:B------:R-:W3:Y:S04]  /*66910*/  LDL.LU R11, [R1+0xafc] ;  /* 0x000afc00010b7983 */ /* 0x000ee80000300800 */
[----:B---3--:R-:W-:Y:S04]  /*66920*/  STL.64 [R1+0x66d0], R10 ;  /* 0x0066d00a01007387 */ /* 0x008fe80000100a00 */
[----:B--2---:R-:W-:Y:S04]  /*66930*/  STL.64 [R1+0x66c8], R8 ;  /* 0x0066c80801007387 */ /* 0x004fe80000100a00 */
[----:B------:R-:W2:Y:S04]  /*66940*/  LDL.LU R48, [R1+0xb10] ;  /* 0x000b100001307983 */ /* 0x000ea80000300800 */
[----:B------:R-:W2:Y:S04]  /*66950*/  LDL.LU R49, [R1+0xb14] ;  /* 0x000b140001317983 */ /* 0x000ea80000300800 */
[----:B------:R-:W3:Y:S04]  /*66960*/  LDL.LU R50, [R1+0xb18] ;  /* 0x000b180001327983 */ /* 0x000ee80000300800 */
[----:B------:R-:W3:Y:S04]  /*66970*/  LDL.LU R51, [R1+0xb1c] ;  /* 0x000b1c0001337983 */ /* 0x000ee80000300800 */
[----:B---3--:R-:W-:Y:S04]  /*66980*/  STL.64 [R1+0x66e0], R50 ;  /* 0x0066e03201007387 */ /* 0x008fe80000100a00 */
[----:B--2---:R1:W-:Y:S04]  /*66990*/  STL.64 [R1+0x66d8], R48 ;  /* 0x0066d83001007387 */ /* 0x0043e80000100a00 */
[----:B------:R-:W2:Y:S04]  /*669a0*/  LDL.LU R12, [R1+0xb20] ;  /* 0x000b2000010c7983 */ /* 0x000ea80000300800 */
[----:B------:R-:W2:Y:S04]  /*669b0*/  LDL.LU R13, [R1+0xb24] ;  /* 0x000b2400010d7983 */ /* 0x000ea80000300800 */
[----:B------:R-:W3:Y:S04]  /*669c0*/  LDL.LU R14, [R1+0xb28] ;  /* 0x000b2800010e7983 */ /* 0x000ee80000300800 */
[----:B------:R-:W3:Y:S04]  /*669d0*/  LDL.LU R15, [R1+0xb2c] ;  /* 0x000b2c00010f7983 */ /* 0x000ee80000300800 */
[----:B---3--:R-:W-:Y:S04]  /*669e0*/  STL.64 [R1+0x66f0], R14 ;  /* 0x0066f00e01007387 */ /* 0x008fe80000100a00 */
[----:B--2---:R2:W-:Y:S04]  /*669f0*/  STL.64 [R1+0x66e8], R12 ;  /* 0x0066e80c01007387 */ /* 0x0045e80000100a00 */
[----:B0-----:R-:W3:Y:S04]  /*66a00*/  LDL.LU R52, [R1+0xf50] ;  /* 0x000f500001347983 */ /* 0x001ee80000300800 */
[----:B------:R-:W3:Y:S04]  /*66a10*/  LDL.LU R53, [R1+0xf54] ;  /* 0x000f540001357983 */ /* 0x000ee80000300800 */
[----:B------:R-:W4:Y:S04]  /*66a20*/  LDL.LU R54, [R1+0xf58] ;  /* 0x000f580001367983 */ /* 0x000f280000300800 */
[----:B------:R-:W4:Y:S04]  /*66a30*/  LDL.LU R55, [R1+0xf5c] ;  /* 0x000f5c0001377983 */ /* 0x000f280000300800 */
[----:B----4-:R-:W-:Y:S04]  /*66a40*/  STL.64 [R1+0x6710], R54 ;  /* 0x0067103601007387 */ /* 0x010fe80000100a00 */
[----:B---3--:R0:W-:Y:S04]  /*66a50*/  STL.64 [R1+0x6708], R52 ;  /* 0x0067083401007387 */ /* 0x0081e80000100a00 */
[----:B-1----:R-:W3:Y:S04]  /*66a60*/  LDL.LU R48, [R1+0xb40] ;  /* 0x000b400001307983 */ /* 0x002ee80000300800 */
[----:B------:R-:W3:Y:S04]  /*66a70*/  LDL.LU R49, [R1+0xb44] ;  /* 0x000b440001317983 */ /* 0x000ee80000300800 */
[----:B------:R-:W4:Y:S04]  /*66a80*/  LDL.LU R50, [R1+0xb48] ;  /* 0x000b480001327983 */ /* 0x000f280000300800 */
[----:B------:R-:W4:Y:S04]  /*66a90*/  LDL.LU R51, [R1+0xb4c] ;  /* 0x000b4c0001337983 */ /* 0x000f280000300800 */
[----:B----4-:R-:W-:Y:S04]  /*66aa0*/  STL.64 [R1+0x6720], R50 ;  /* 0x0067203201007387 */ /* 0x010fe80000100a00 */
[----:B---3--:R-:W-:Y:S04]  /*66ab0*/  STL.64 [R1+0x6718], R48 ;  /* 0x0067183001007387 */ /* 0x008fe80000100a00 */
[----:B--2---:R-:W2:Y:S04]  /*66ac0*/  LDL.LU R12, [R1+0xb50] ;  /* 0x000b5000010c7983 */ /* 0x004ea80000300800 */
[----:B------:R-:W2:Y:S04]  /*66ad0*/  LDL.LU R13, [R1+0xb54] ;  /* 0x000b5400010d7983 */ /* 0x000ea80000300800 */
[----:B------:R-:W3:Y:S04]  /*66ae0*/  LDL.LU R14, [R1+0xb58] ;  /* 0x000b5800010e7983 */ /* 0x000ee80000300800 */
[----:B------:R-:W3:Y:S04]  /*66af0*/  LDL.LU R15, [R1+0xb5c] ;  /* 0x000b5c00010f7983 */ /* 0x000ee80000300800 */
[----:B---3--:R-:W-:Y:S04]  /*66b00*/  STL.64 [R1+0x6740], R14 ;  /* 0x0067400e01007387 */ /* 0x008fe80000100a00 */
[----:B--2---:R1:W-:Y:S04]  /*66b10*/  STL.64 [R1+0x6738], R12 ;  /* 0x0067380c01007387 */ /* 0x0043e80000100a00 */
[----:B------:R-:W2:Y:S04]  /*66b20*/  LDL.LU R24, [R1+0xb60] ;  /* 0x000b600001187983 */ /* 0x000ea80000300800 */
[----:B------:R-:W2:Y:S04]  /*66b30*/  LDL.LU R25, [R1+0xb64] ;  /* 0x000b640001197983 */ /* 0x000ea80000300800 */
[----:B------:R-:W2:Y:S04]  /*66b40*/  LDL.LU R26, [R1+0xb68] ;  /* 0x000b6800011a7983 */ /* 0x000ea80000300800 */
[----:B------:R-:W2:Y:S04]  /*66b50*/  LDL.LU R27, [R1+0xb6c] ;  /* 0x000b6c00011b7983 */ /* 0x000ea80000300800 */
[----:B0-----:R-:W3:Y:S04]  /*66b60*/  LDL.LU R52, [R1+0xb70] ;  /* 0x000b700001347983 */ /* 0x001ee80000300800 */
[----:B------:R-:W3:Y:S04]  /*66b70*/  LDL.LU R53, [R1+0xb74] ;  /* 0x000b740001357983 */ /* 0x000ee80000300800 */
[----:B------:R-:W3:Y:S04]  /*66b80*/  LDL.LU R54, [R1+0xb78] ;  /* 0x000b780001367983 */ /* 0x000ee80000300800 */
[----:B------:R-:W3:Y:S04]  /*66b90*/  LDL.LU R55, [R1+0xb7c] ;  /* 0x000b7c0001377983 */ /* 0x000ee80000300800 */
[----:B-1----:R-:W4:Y:S04]  /*66ba0*/  LDL.LU R12, [R1+0xf70] ;  /* 0x000f7000010c7983 */ /* 0x002f280000300800 */
[----:B------:R-:W4:Y:S04]  /*66bb0*/  LDL.LU R13, [R1+0xf74] ;  /* 0x000f7400010d7983 */ /* 0x000f280000300800 */
[----:B------:R-:W4:Y:S04]  /*66bc0*/  LDL.LU R14, [R1+0xf78] ;  /* 0x000f7800010e7983 */ /* 0x000f280000300800 */
[----:B------:R-:W4:Y:S04]  /*66bd0*/  LDL.LU R15, [R1+0xf7c] ;  /* 0x000f7c00010f7983 */ /* 0x000f280000300800 */
[----:B------:R-:W2:Y:S04]  /*66be0*/  LDL.LU R4, [R1+0xb90] ;  /* 0x000b900001047983 */ /* 0x000ea80000300800 */
[----:B------:R-:W2:Y:S04]  /*66bf0*/  LDL.LU R5, [R1+0xb94] ;  /* 0x000b940001057983 */ /* 0x000ea80000300800 */
[----:B------:R-:W2:Y:S04]  /*66c00*/  LDL.LU R6, [R1+0xb98] ;  /* 0x000b980001067983 */ /* 0x000ea80000300800 */
[----:B------:R-:W2:Y:S01]  /*66c10*/  LDL.LU R7, [R1+0xb9c] ;  /* 0x000b9c0001077983 */ /* 0x000ea20000300800 */
[----:B------:R-:W-:-:S02]  /*66c20*/  F2FP.F16.E4M3.UNPACK_B R18, R18.H1 ;  /* 0x00000012ff12723e */ /* 0x000fc400030006ff */
[----:B------:R-:W-:Y:S01]  /*66c30*/  F2FP.F16.E4M3.UNPACK_B R19, R19.H1 ;  /* 0x00000013ff13723e */ /* 0x000fe200030006ff */
[----:B------:R-:W3:Y:S04]  /*66c40*/  LDL.LU R48, [R1+0xb80] ;  /* 0x000b800001307983 */ /* 0x000ee80000300800 */
[----:B------:R-:W3:Y:S04]  /*66c50*/  LDL.LU R49, [R1+0xb84] ;  /* 0x000b840001317983 */ /* 0x000ee80000300800 */
[----:B------:R-:W3:Y:S04]  /*66c60*/  LDL.LU R50, [R1+0xb88] ;  /* 0x000b880001327983 */ /* 0x000ee80000300800 */
[----:B------:R-:W3:Y:S04]  /*66c70*/  LDL.LU R51, [R1+0xb8c] ;  /* 0x000b8c0001337983 */ /* 0x000ee80000300800 */
[----:B------:R-:W3:Y:S04]  /*66c80*/  LDL.LU R29, [R1+0x1e50] ;  /* 0x001e5000011d7983 */ /* 0x000ee80000300800 */
[----:B------:R-:W3:Y:S01]  /*66c90*/  LDL.LU R30, [R1+0x1e4c] ;  /* 0x001e4c00011e7983 */ /* 0x000ee20000300800 */
[----:B------:R-:W-:-:S03]  /*66ca0*/  IMAD R23, R46, 0x100, R45 ;  /* 0x000001002e177824 */ /* 0x000fc600078e022d */
[----:B------:R-:W3:Y:S04]  /*66cb0*/  LDL.LU R31, [R1+0x1e58] ;  /* 0x001e5800011f7983 */ /* 0x000ee80000300800 */
        /* <DEDUP_REMOVED lines=13> */
[----:B------:R-:W3:Y:S01]  /*66d90*/  LDL.LU R47, [R1+0x1e70] ;  /* 0x001e7000012f7983 */ /* 0x000ee20000300800 */
[----:B------:R-:W-:-:S03]  /*66da0*/  F2FP.F16.E4M3.UNPACK_B R2, R60.H1 ;  /* 0x0000003cff02723e */ /* 0x000fc600030006ff */
[----:B------:R-:W3:Y:S01]  /*66db0*/  LDL.LU R56, [R1+0x1e6c] ;  /* 0x001e6c0001387983 */ /* 0x000ee20000300800 */
[----:B------:R-:W-:-:S03]  /*66dc0*/  F2FP.F16.E4M3.UNPACK_B R3, R0.H1 ;  /* 0x00000000ff03723e */ /* 0x000fc600030006ff */
[----:B------:R-:W3:Y:S04]  /*66dd0*/  LDL.LU R57, [R1+0x1e78] ;  /* 0x001e780001397983 */ /* 0x000ee80000300800 */
[----:B------:R-:W3:Y:S04]  /*66de0*/  LDL.LU R58, [R1+0x1e74] ;  /* 0x001e7400013a7983 */ /* 0x000ee80000300800 */
[----:B------:R-:W3:Y:S04]  /*66df0*/  LDL.LU R59, [R1+0x1e80] ;  /* 0x001e8000013b7983 */ /* 0x000ee80000300800 */
[----:B------:R-:W3:Y:S04]  /*66e00*/  LDL.LU R61, [R1+0x1e7c] ;  /* 0x001e7c00013d7983 */ /* 0x000ee80000300800 */
[----:B------:R-:W3:Y:S04]  /*66e10*/  LDL.LU R60, [R1+0x1e88] ;  /* 0x001e8800013c7983 */ /* 0x000ee80000300800 */
[----:B------:R-:W3:Y:S01]  /*66e20*/  LDL.LU R0, [R1+0x1e84] ;  /* 0x001e840001007983 */ /* 0x000ee20000300800 */
[C---:B----4-:R-:W-:Y:S06]  /*66e30*/  HMMA.16816.F32 R12, R36.reuse, R18, R12 ;  /* 0x00000012240c723c */ /* 0x050fec000000180c */
[----:B--2---:R-:W-:-:S15]  /*66e40*/  HMMA.16816.F32 R36, R36, R2, R4 ;  /* 0x000000022424723c */ /* 0x004fde0000001804 */
[----:B------:R-:W-:-:S02]  /*66e50*/  NOP ;  /* 0x0000000000007918 */ /* 0x000fc40000000000 */
[----:B------:R-:W-:Y:S04]  /*66e60*/  STL.64 [R1+0xf70], R12 ;  /* 0x000f700c01007387 */ /* 0x000fe80000100a00 */
[----:B------:R0:W-:Y:S04]  /*66e70*/  STL.64 [R1+0xf78], R14 ;  /* 0x000f780e01007387 */ /* 0x0001e80000100a00 */
[----:B0-----:R-:W2:Y:S04]  /*66e80*/  LDL.LU.64 R14, [R1+0x6740] ;  /* 0x00674000010e7983 */ /* 0x001ea80000300a00 */
[----:B------:R-:W2:Y:S04]  /*66e90*/  LDL.LU.64 R12, [R1+0x6738] ;  /* 0x00673800010c7983 */ /* 0x000ea80000300a00 */
[----:B------:R-:W3:Y:S04]  /*66ea0*/  LDL.LU.64 R6, [R1+0x6730] ;  /* 0x0067300001067983 */ /* 0x000ee80000300a00 */
[----:B------:R-:W4:Y:S01]  /*66eb0*/  LDL.LU.64 R4, [R1+0x6728] ;  /* 0x0067280001047983 */ /* 0x000f220000300a00 */
[----:B------:R-:W-:-:S02]  /*66ec0*/  F2FP.F16.E4M3.UNPACK_B R20, R20 ;  /* 0x00000014ff14723e */ /* 0x000fc400020006ff */
[----:B------:R-:W-:Y:S02]  /*66ed0*/  F2FP.F16.E4M3.UNPACK_B R21, R21 ;  /* 0x00000015ff15723e */ /* 0x000fe400020006ff */
[----:B------:R-:W-:Y:S02]  /*66ee0*/  F2FP.F16.E4M3.UNPACK_B R22, R22 ;  /* 0x00000016ff16723e */ /* 0x000fe400020006ff */
[----:B------:R-:W-:-:S07]  /*66ef0*/  F2FP.F16.E4M3.UNPACK_B R23, R23 ;  /* 0x00000017ff17723e */ /* 0x000fce00020006ff */
[C---:B------:R-:W-:Y:S01]  /*66f00*/  HMMA.16816.F32 R24, R20.reuse, R16, R24 ;  /* 0x000000101418723c */ /* 0x040fe20000001818 */
[----:B------:R0:W-:Y:S04]  /*66f10*/  STL.64 [R1+0xfc0], R36 ;  /* 0x000fc02401007387 */ /* 0x0001e80000100a00 */
[----:B------:R1:W-:Y:S04]  /*66f20*/  STL.64 [R1+0xfc8], R38 ;  /* 0x000fc82601007387 */ /* 0x0003e80000100a00 */
[----:B0-----:R-:W2:Y:S04]  /*66f30*/  LDL.LU R36, [R1+0xb30] ;  /* 0x000b300001247983 */ /* 0x001ea80000300800 */
[----:B------:R-:W2:Y:S04]  /*66f40*/  LDL.LU R37, [R1+0xb34] ;  /* 0x000b340001257983 */ /* 0x000ea80000300800 */
[----:B-1----:R-:W2:Y:S04]  /*66f50*/  LDL.LU R38, [R1+0xb38] ;  /* 0x000b380001267983 */ /* 0x002ea80000300800 */
[----:B------:R-:W2:Y:S01]  /*66f60*/  LDL.LU R39, [R1+0xb3c] ;  /* 0x000b3c0001277983 */ /* 0x000ea20000300800 */
[C---:B---3--:R-:W-:Y:S06]  /*66f70*/  HMMA.16816.F32 R52, R20.reuse, R6, R52 ;  /* 0x000000061434723c */ /* 0x048fec0000001834 */
[----:B----4-:R-:W-:-:S15]  /*66f80*/  HMMA.16816.F32 R48, R20, R4, R48 ;  /* 0x000000041430723c */ /* 0x010fde0000001830 */
[----:B------:R-:W-:-:S08]  /*66f90*/  NOP ;  /* 0x0000000000007918 */ /* 0x000fd00000000000 */
[----:B------:R-:W-:Y:S04]  /*66fa0*/  STL.64 [R1+0xb90], R48 ;  /* 0x000b903001007387 */ /* 0x000fe80000100a00 */
[----:B------:R0:W-:Y:S04]  /*66fb0*/  STL.64 [R1+0xb98], R50 ;  /* 0x000b983201007387 */ /* 0x0001e80000100a00 */
[----:B0-----:R-:W3:Y:S04]  /*66fc0*/  LDL.LU.64 R50, [R1+0x6720] ;  /* 0x0067200001327983 */ /* 0x001ee80000300a00 */
[----:B------:R-:W3:Y:S04]  /*66fd0*/  LDL.LU.64 R48, [R1+0x6718] ;  /* 0x0067180001307983 */ /* 0x000ee80000300a00 */
[----:B------:R-:W-:Y:S04]  /*66fe0*/  STL.64 [R1+0xb80], R52 ;  /* 0x000b803401007387 */ /* 0x000fe80000100a00 */
[----:B------:R0:W-:Y:S04]  /*66ff0*/  STL.64 [R1+0xb88], R54 ;  /* 0x000b883601007387 */ /* 0x0001e80000100a00 */
[----:B0-----:R-:W4:Y:S04]  /*67000*/  LDL.LU.64 R54, [R1+0x6710] ;  /* 0x0067100001367983 */ /* 0x001f280000300a00 */
[----:B------:R-:W4:Y:S04]  /*67010*/  LDL.LU.64 R52, [R1+0x6708] ;  /* 0x0067080001347983 */ /* 0x000f280000300a00 */
[----:B------:R-:W-:Y:S04]  /*67020*/  STL.64 [R1+0xb70], R24 ;  /* 0x000b701801007387 */ /* 0x000fe80000100a00 */
[----:B------:R0:W-:Y:S04]  /*67030*/  STL.64 [R1+0xb78], R26 ;  /* 0x000b781a01007387 */ /* 0x0001e80000100a00 */
[----:B0-----:R-:W4:Y:S04]  /*67040*/  LDL.LU.64 R26, [R1+0x6700] ;  /* 0x00670000011a7983 */ /* 0x001f280000300a00 */
[----:B------:R-:W2:Y:S01]  /*67050*/  LDL.LU.64 R24, [R1+0x66f8] ;  /* 0x0066f80001187983 */ /* 0x000ea20000300a00 */
[C---:B---3--:R-:W-:Y:S06]  /*67060*/  HMMA.16816.F32 R48, R20.reuse, R32, R48 ;  /* 0x000000201430723c */ /* 0x048fec0000001830 */
[----:B--2---:R-:W-:-:S15]  /*67070*/  HMMA.16816.F32 R12, R20, R24, R12 ;  /* 0x00000018140c723c */ /* 0x004fde000000180c */
[----:B------:R-:W-:-:S08]  /*67080*/  NOP ;  /* 0x0000000000007918 */ /* 0x000fd00000000000 */
[----:B------:R-:W-:Y:S04]  /*67090*/  STL.64 [R1+0xb60], R12 ;  /* 0x000b600c01007387 */ /* 0x000fe80000100a00 */
[----:B------:R0:W-:Y:S04]  /*670a0*/  STL.64 [R1+0xb68], R14 ;  /* 0x000b680e01007387 */ /* 0x0001e80000100a00 */
[----:B0-----:R-:W2:Y:S04]  /*670b0*/  LDL.LU.64 R14, [R1+0x66f0] ;  /* 0x0066f000010e7983 */ /* 0x001ea80000300a00 */
[----:B------:R-:W2:Y:S04]  /*670c0*/  LDL.LU.64 R12, [R1+0x66e8] ;  /* 0x0066e800010c7983 */ /* 0x000ea80000300a00 */
[----:B------:R-:W-:Y:S04]  /*670d0*/  STL.64 [R1+0xb50], R48 ;  /* 0x000b503001007387 */ /* 0x000fe80000100a00 */
[----:B------:R0:W-:Y:S01]  /*670e0*/  STL.64 [R1+0xb58], R50 ;  /* 0x000b583201007387 */ /* 0x0001e20000100a00 */
[C---:B----4-:R-:W-:Y:S03]  /*670f0*/  HMMA.16816.F32 R8, R20.reuse, R26, R8 ;  /* 0x0000001a1408723c */ /* 0x050fe60000001808 */
[----:B0-----:R-:W3:Y:S04]  /*67100*/  LDL.LU.64 R50, [R1+0x66e0] ;  /* 0x0066e00001327983 */ /* 0x001ee80000300a00 */
[----:B------:R-:W3:Y:S01]  /*67110*/  LDL.LU.64 R48, [R1+0x66d8] ;  /* 0x0066d80001307983 */ /* 0x000ee20000300a00 */
[----:B------:R-:W-:-:S15]  /*67120*/  HMMA.16816.F32 R52, R20, R18, R52 ;  /* 0x000000121434723c */ /* 0x000fde0000001834 */
[----:B------:R-:W-:Y:S04]  /*67130*/  STL.64 [R1+0xf60], R8 ;  /* 0x000f600801007387 */ /* 0x000fe80000100a00 */
[----:B------:R0:W-:Y:S04]  /*67140*/  STL.64 [R1+0xf68], R10 ;  /* 0x000f680a01007387 */ /* 0x0001e80000100a00 */
[----:B0-----:R-:W4:Y:S04]  /*67150*/  LDL.LU.64 R10, [R1+0x66d0] ;  /* 0x0066d000010a7983 */ /* 0x001f280000300a00 */
[----:B------:R-:W4:Y:S04]  /*67160*/  LDL.LU.64 R8, [R1+0x66c8] ;  /* 0x0066c80001087983 */ /* 0x000f280000300a00 */
[----:B------:R-:W-:Y:S04]  /*67170*/  STL.64 [R1+0xf50], R52 ;  /* 0x000f503401007387 */ /* 0x000fe80000100a00 */
[----:B------:R0:W-:Y:S04]  /*67180*/  STL.64 [R1+0xf58], R54 ;  /* 0x000f583601007387 */ /* 0x0001e80000100a00 */
[----:B0-----:R-:W4:Y:S04]  /*67190*/  LDL.LU.64 R54, [R1+0x66c0] ;  /* 0x0066c00001367983 */ /* 0x001f280000300a00 */
[----:B------:R-:W4:Y:S01]  /*671a0*/  LDL.LU.64 R52, [R1+0x66b8] ;  /* 0x0066b80001347983 */ /* 0x000f220000300a00 */
[----:B------:R-:W-:-:S02]  /*671b0*/  IMAD R28, R30, 0x100, R29 ;  /* 0x000001001e1c7824 */ /* 0x000fc400078e021d */
[----:B------:R-:W-:Y:S02]  /*671c0*/  IMAD R29, R35, 0x100, R31 ;  /* 0x00000100231d7824 */ /* 0x000fe400078e021f */
[----:B------:R-:W-:Y:S02]  /*671d0*/  IMAD R30, R44, 0x100, R34 ;  /* 0x000001002c1e7824 */ /* 0x000fe400078e0222 */
[----:B------:R-:W-:Y:S01]  /*671e0*/  IMAD R31, R46, 0x100, R45 ;  /* 0x000001002e1f7824 */ /* 0x000fe200078e022d */
[----:B------:R-:W-:Y:S02]  /*671f0*/  F2FP.F16.E4M3.UNPACK_B R28, R28 ;  /* 0x0000001cff1c723e */ /* 0x000fe400020006ff */
[----:B------:R-:W-:Y:S02]  /*67200*/  F2FP.F16.E4M3.UNPACK_B R29, R29 ;  /* 0x0000001dff1d723e */ /* 0x000fe400020006ff */
[----:B------:R-:W-:Y:S02]  /*67210*/  F2FP.F16.E4M3.UNPACK_B R30, R30 ;  /* 0x0000001eff1e723e */ /* 0x000fe400020006ff */
[----:B------:R-:W-:Y:S01]  /*67220*/  F2FP.F16.E4M3.UNPACK_B R31, R31 ;  /* 0x0000001fff1f723e */ /* 0x000fe200020006ff */
[----:B------:R-:W-:-:S15]  /*67230*/  HMMA.16816.F32 R36, R20, R2, R36 ;  /* 0x000000021424723c */ /* 0x000fde0000001824 */
[----:B------:R-:W-:-:S08]  /*67240*/  NOP ;  /* 0x0000000000007918 */ /* 0x000fd00000000000 */
[----:B------:R-:W-:Y:S04]  /*67250*/  STL.64 [R1+0xb40], R36 ;  /* 0x000b402401007387 */ /* 0x000fe80000100a00 */
[----:B------:R-:W-:Y:S04]  /*67260*/  STL.64 [R1+0xb48], R38 ;  /* 0x000b482601007387 */ /* 0x000fe80000100a00 */
[----:B------:R-:W-:Y:S01]  /*67270*/  STL.64 [R1+0x6690], R6 ;  /* 0x0066900601007387 */ /* 0x000fe20000100a00 */
[----:B--2---:R-:W-:-:S15]  /*67280*/  HMMA.16816.F32 R20, R28, R4, R12 ;  /* 0x000000041c14723c */ /* 0x004fde000000180c */
[----:B------:R-:W-:-:S08]  /*67290*/  NOP ;  /* 0x0000000000007918 */ /* 0x000fd00000000000 */
[----:B------:R-:W-:Y:S01]  /*672a0*/  STL.64 [R1+0xb30], R20 ;  /* 0x000b301401007387 */ /* 0x000fe20000100a00 */
[C---:B---3--:R-:W-:Y:S03]  /*672b0*/  HMMA.16816.F32 R12, R28.reuse, R6, R48 ;  /* 0x000000061c0c723c */ /* 0x048fe60000001830 */
[----:B------:R-:W-:Y:S04]  /*672c0*/  STL.64 [R1+0xb38], R22 ;  /* 0x000b381601007387 */ /* 0x000fe80000100a00 */
[----:B------:R0:W-:Y:S02]  /*672d0*/  STL.64 [R1+0x6688], R4 ;  /* 0x0066880401007387 */ /* 0x0001e40000100a00 */
[----:B0-----:R-:W-:-:S14]  /*672e0*/  HMMA.16816.F32 R4, R28, R16, R40 ;  /* 0x000000101c04723c */ /* 0x001fdc0000001828 */
[----:B------:R-:W-:Y:S04]  /*672f0*/  STL.64 [R1+0xb20], R12 ;  /* 0x000b200c01007387 */ /* 0x000fe80000100a00 */
[----:B------:R-:W-:Y:S04]  /*67300*/  STL.64 [R1+0xb28], R14 ;  /* 0x000b280e01007387 */ /* 0x000fe80000100a00 */
[----:B------:R-:W-:Y:S04]  /*67310*/  STL.64 [R1+0x66b0], R18 ;  /* 0x0066b01201007387 */ /* 0x000fe80000100a00 */
[----:B------:R-:W-:Y:S04]  /*67320*/  STL.64 [R1+0x66a8], R16 ;  /* 0x0066a81001007387 */ /* 0x000fe80000100a00 */
[----:B------:R-:W-:Y:S04]  /*67330*/  STL.64 [R1+0xb10], R4 ;  /* 0x000b100401007387 */ /* 0x000fe80000100a00 */
[----:B------:R4:W-:Y:S02]  /*67340*/  STL.64 [R1+0xb18], R6 ;  /* 0x000b180601007387 */ /* 0x0009e40000100a00 */
[----:B----4-:R-:W-:-:S15]  /*67350*/  HMMA.16816.F32 R4, R28, R24, R8 ;  /* 0x000000181c04723c */ /* 0x010fde0000001808 */
[----:B------:R-:W-:-:S08]  /*67360*/  NOP ;  /* 0x0000000000007918 */ /* 0x000fd00000000000 */
[----:B------:R-:W-:Y:S04]  /*67370*/  STL.64 [R1+0xb00], R4 ;  /* 0x000b000401007387 */ /* 0x000fe80000100a00 */
[----:B------:R0:W-:Y:S02]  /*67380*/  STL.64 [R1+0xb08], R6 ;  /* 0x000b080601007387 */ /* 0x0001e40000100a00 */
[----:B0-----:R-:W-:Y:S01]  /*67390*/  HMMA.16816.F32 R4, R28, R32, R52 ;  /* 0x000000201c04723c */ /* 0x001fe20000001834 */
[----:B------:R-:W-:Y:S02]  /*673a0*/  IMAD R20, R56, 0x100, R47 ;  /* 0x0000010038147824 */ /* 0x000fe400078e022f */
[----:B------:R-:W-:Y:S02]  /*673b0*/  IMAD R21, R58, 0x100, R57 ;  /* 0x000001003a157824 */ /* 0x000fe400078e0239 */
[----:B------:R-:W-:-:S15]  /*673c0*/  IMAD R22, R61, 0x100, R59 ;  /* 0x000001003d167824 */ /* 0x000fde00078e023b */
[----:B------:R-:W-:-:S03]  /*673d0*/  NOP ;  /* 0x0000000000007918 */ /* 0x000fc60000000000 */
[----:B------:R-:W-:Y:S04]  /*673e0*/  STL.64 [R1+0xaf0], R4 ;  /* 0x000af00401007387 */ /* 0x000fe80000100a00 */
[----:B------:R-:W-:Y:S04]  /*673f0*/  STL.64 [R1+0xaf8], R6 ;  /* 0x000af80601007387 */ /* 0x000fe80000100a00 */
        /* <DEDUP_REMOVED lines=18> */
[----:B------:R-:W3:Y:S04]  /*67520*/  LDL.LU R48, [R1+0xf10] ;  /* 0x000f100001307983 */ /* 0x000ee80000300800 */
[----:B------:R-:W3:Y:S04]  /*67530*/  LDL.LU R49, [R1+0xf14] ;  /* 0x000f140001317983 */ /* 0x000ee80000300800 */
[----:B------:R-:W4:Y:S04]  /*67540*/  LDL.LU R50, [R1+0xf18] ;  /* 0x000f180001327983 */ /* 0x000f280000300800 */
[----:B------:R-:W4:Y:S04]  /*67550*/  LDL.LU R51, [R1+0xf1c] ;  /* 0x000f1c0001337983 */ /* 0x000f280000300800 */
[----:B----4-:R-:W-:Y:S04]  /*67560*/  STL.64 [R1+0x6670], R50 ;  /* 0x0066703201007387 */ /* 0x010fe80000100a00 */
[----:B---3--:R-:W-:Y:S04]  /*67570*/  STL.64 [R1+0x6668], R48 ;  /* 0x0066683001007387 */ /* 0x008fe80000100a00 */
        /* <DEDUP_REMOVED lines=11> */
[----:B---3--:R1:W-:Y:S04]  /*67630*/  STL.64 [R1+0x6698], R44 ;  /* 0x0066982c01007387 */ /* 0x0083e80000100a00 */
[----:B--2---:R-:W2:Y:S04]  /*67640*/  LDL.LU R8, [R1+0xaa0] ;  /* 0x000aa00001087983 */ /* 0x004ea80000300800 */
[----:B------:R-:W2:Y:S04]  /*67650*/  LDL.LU R9, [R1+0xaa4] ;  /* 0x000aa40001097983 */ /* 0x000ea80000300800 */
[----:B------:R-:W2:Y:S04]  /*67660*/  LDL.LU R10, [R1+0xaa8] ;  /* 0x000aa800010a7983 */ /* 0x000ea80000300800 */
[----:B------:R-:W2:Y:S04]  /*67670*/  LDL.LU R11, [R1+0xaac] ;  /* 0x000aac00010b7983 */ /* 0x000ea80000300800 */
[----:B0-----:R-:W3:Y:S04]  /*67680*/  LDL.LU R56, [R1+0xac0] ;  /* 0x000ac00001387983 */ /* 0x001ee80000300800 */
[----:B------:R-:W3:Y:S04]  /*67690*/  LDL.LU R57, [R1+0xac4] ;  /* 0x000ac40001397983 */ /* 0x000ee80000300800 */
[----:B------:R-:W3:Y:S04]  /*676a0*/  LDL.LU R58, [R1+0xac8] ;  /* 0x000ac800013a7983 */ /* 0x000ee80000300800 */
[----:B------:R-:W3:Y:S04]  /*676b0*/  LDL.LU R59, [R1+0xacc] ;  /* 0x000acc00013b7983 */ /* 0x000ee80000300800 */
[----:B------:R-:W4:Y:S04]  /*676c0*/  LDL.LU R4, [R1+0xad0] ;  /* 0x000ad00001047983 */ /* 0x000f280000300800 */
[----:B------:R-:W4:Y:S04]  /*676d0*/  LDL.LU R5, [R1+0xad4] ;  /* 0x000ad40001057983 */ /* 0x000f280000300800 */
[----:B------:R-:W4:Y:S04]  /*676e0*/  LDL.LU R6, [R1+0xad8] ;  /* 0x000ad80001067983 */ /* 0x000f280000300800 */
[----:B------:R-:W4:Y:S04]  /*676f0*/  LDL.LU R7, [R1+0xadc] ;  /* 0x000adc0001077983 */ /* 0x000f280000300800 */
[----:B------:R-:W2:Y:S04]  /*67700*/  LDL.LU R16, [R1+0xf40] ;  /* 0x000f400001107983 */ /* 0x000ea80000300800 */
[----:B------:R-:W2:Y:S04]  /*67710*/  LDL.LU R17, [R1+0xf44] ;  /* 0x000f440001117983 */ /* 0x000ea80000300800 */
[----:B------:R-:W2:Y:S04]  /*67720*/  LDL.LU R18, [R1+0xf48] ;  /* 0x000f480001127983 */ /* 0x000ea80000300800 */
[----:B------:R-:W2:Y:S04]  /*67730*/  LDL.LU R19, [R1+0xf4c] ;  /* 0x000f4c0001137983 */ /* 0x000ea80000300800 */
[----:B-1----:R-:W3:Y:S04]  /*67740*/  LDL.LU R44, [R1+0xf30] ;  /* 0x000f3000012c7983 */ /* 0x002ee80000300800 */
[----:B------:R-:W3:Y:S04]  /*67750*/  LDL.LU R45, [R1+0xf34] ;  /* 0x000f3400012d7983 */ /* 0x000ee80000300800 */
[----:B------:R-:W3:Y:S04]  /*67760*/  LDL.LU R46, [R1+0xf38] ;  /* 0x000f3800012e7983 */ /* 0x000ee80000300800 */
        /* <DEDUP_REMOVED lines=20> */
[----:B------:R-:W-:-:S03]  /*678b0*/  IMAD R23, R0, 0x100, R60 ;  /* 0x0000010000177824 */ /* 0x000fc600078e023c */
        /* <DEDUP_REMOVED lines=11> */
[----:B------:R-:W2:Y:S01]  /*67970*/  LDL.LU.64 R16, [R1+0x66a8] ;  /* 0x0066a80001107983 */ /* 0x000ea20000300a00 */
[C---:B---3--:R-:W-:Y:S06]  /*67980*/  HMMA.16816.F32 R44, R28.reuse, R18, R44 ;  /* 0x000000121c2c723c */ /* 0x048fec000000182c */
[----:B----4-:R-:W-:-:S15]  /*67990*/  HMMA.16816.F32 R28, R28, R2, R4 ;  /* 0x000000021c1c723c */ /* 0x010fde0000001804 */
[----:B------:R-:W-:-:S02]  /*679a0*/  NOP ;  /* 0x0000000000007918 */ /* 0x000fc40000000000 */
[----:B------:R-:W-:Y:S04]  /*679b0*/  STL.64 [R1+0xf30], R44 ;  /* 0x000f302c01007387 */ /* 0x000fe80000100a00 */
[----:B------:R0:W-:Y:S04]  /*679c0*/  STL.64 [R1+0xf38], R46 ;  /* 0x000f382e01007387 */ /* 0x0001e80000100a00 */
[----:B0-----:R-:W3:Y:S04]  /*679d0*/  LDL.LU.64 R46, [R1+0x66a0] ;  /* 0x0066a000012e7983 */ /* 0x001ee80000300a00 */
[----:B------:R-:W3:Y:S04]  /*679e0*/  LDL.LU.64 R44, [R1+0x6698] ;  /* 0x00669800012c7983 */ /* 0x000ee80000300a00 */
[----:B------:R-:W4:Y:S04]  /*679f0*/  LDL.LU.64 R6, [R1+0x6690] ;  /* 0x0066900001067983 */ /* 0x000f280000300a00 */
[----:B------:R-:W3:Y:S01]  /*67a00*/  LDL.LU.64 R4, [R1+0x6688] ;  /* 0x0066880001047983 */ /* 0x000ee20000300a00 */
[----:B------:R-:W-:-:S02]  /*67a10*/  F2FP.F16.E4M3.UNPACK_B R20, R20 ;  /* 0x00000014ff14723e */ /* 0x000fc400020006ff */
[----:B------:R-:W-:Y:S02]  /*67a20*/  F2FP.F16.E4M3.UNPACK_B R21, R21 ;  /* 0x00000015ff15723e */ /* 0x000fe400020006ff */
[----:B------:R-:W-:Y:S02]  /*67a30*/  F2FP.F16.E4M3.UNPACK_B R22, R22 ;  /* 0x00000016ff16723e */ /* 0x000fe400020006ff */
[----:B------:R-:W-:Y:S01]  /*67a40*/  F2FP.F16.E4M3.UNPACK_B R23, R23 ;  /* 0x00000017ff17723e */ /* 0x000fe200020006ff */
[----:B------:R-:W-:Y:S04]  /*67a50*/  STL.64 [R1+0xae0], R28 ;  /* 0x000ae01c01007387 */ /* 0x000fe80000100a00 */
[----:B------:R0:W-:Y:S04]  /*67a60*/  STL.64 [R1+0xae8], R30 ;  /* 0x000ae81e01007387 */ /* 0x0001e80000100a00 */
[----:B0-----:R-:W4:Y:S01]  /*67a70*/  LDL.LU R31, [R1+0x1e90] ;  /* 0x001e9000011f7983 */ /* 0x001f220000300800 */
[C---:B--2---:R-:W-:Y:S06]  /*67a80*/  HMMA.16816.F32 R8, R20.reuse, R16, R8 ;  /* 0x000000101408723c */ /* 0x044fec0000001808 */
[----:B---3--:R-:W-:-:S15]  /*67a90*/  HMMA.16816.F32 R56, R20, R4, R56 ;  /* 0x000000041438723c */ /* 0x008fde0000001838 */
[----:B------:R-:W-:-:S08]  /*67aa0*/  NOP ;  /* 0x0000000000007918 */ /* 0x000fd00000000000 */
[----:B------:R-:W-:Y:S04]  /*67ab0*/  STL.64 [R1+0xad0], R56 ;  /* 0x000ad03801007387 */ /* 0x000fe80000100a00 */
[----:B------:R0:W-:Y:S04]  /*67ac0*/  STL.64 [R1+0xad8], R58 ;  /* 0x000ad83a01007387 */ /* 0x0001e80000100a00 */
[----:B0-----:R-:W2:Y:S04]  /*67ad0*/  LDL.LU.64 R58, [R1+0x6680] ;  /* 0x00668000013a7983 */ /* 0x001ea80000300a00 */
[----:B------:R-:W2:Y:S01]  /*67ae0*/  LDL.LU.64 R56, [R1+0x6678] ;  /* 0x0066780001387983 */ /* 0x000ea20000300a00 */
[C---:B----4-:R-:W-:Y:S06]  /*67af0*/  HMMA.16816.F32 R48, R20.reuse, R6, R48 ;  /* 0x000000061430723c */ /* 0x050fec0000001830 */
        /* <DEDUP_REMOVED lines=14> */
[----:B--2---:R-:W-:-:S15]  /*67be0*/  HMMA.16816.F32 R56, R20, R32, R56 ;  /* 0x000000201438723c */ /* 0x004fde0000001838 */
[----:B------:R-:W-:-:S08]  /*67bf0*/  NOP ;  /* 0x0000000000007918 */ /* 0x000fd00000000000 */
[----:B------:R-:W-:Y:S04]  /*67c00*/  STL.64 [R1+0xa90], R56 ;  /* 0x000a903801007387 */ /* 0x000fe80000100a00 */
[----:B------:R0:W-:Y:S04]  /*67c10*/  STL.64 [R1+0xa98], R58 ;  /* 0x000a983a01007387 */ /* 0x0001e80000100a00 */
[----:B0-----:R-:W2:Y:S04]  /*67c20*/  LDL.LU.64 R58, [R1+0x6640] ;  /* 0x00664000013a7983 */ /* 0x001ea80000300a00 */
[----:B------:R-:W2:Y:S01]  /*67c30*/  LDL.LU.64 R56, [R1+0x6638] ;  /* 0x0066380001387983 */ /* 0x000ea20000300a00 */
[----:B------:R-:W-:Y:S01]  /*67c40*/  HMMA.16816.F32 R12, R20, R26, R12 ;  /* 0x0000001a140c723c */ /* 0x000fe2000000180c */
        /* <DEDUP_REMOVED lines=8> */
[C---:B---3--:R-:W-:Y:S01]  /*67cd0*/  HMMA.16816.F32 R36, R20.reuse, R18, R48 ;  /* 0x000000121424723c */ /* 0x048fe20000001830 */
[----:B------:R-:W-:Y:S04]  /*67ce0*/  STL [R1+0x6630], R33 ;  /* 0x0066302101007387 */ /* 0x000fe80000100800 */
[----:B------:R-:W-:Y:S01]  /*67cf0*/  STL [R1+0x6618], R27 ;  /* 0x0066181b01007387 */ /* 0x000fe20000100800 */
[----:B------:R-:W-:Y:S03]  /*67d00*/  HMMA.16816.F32 R20, R20, R2, R40 ;  /* 0x000000021414723c */ /* 0x000fe60000001828 */
[----:B------:R-:W-:Y:S04]  /*67d10*/  STL.64 [R1+0xf20], R12 ;  /* 0x000f200c01007387 */ /* 0x000fe80000100a00 */
[----:B------:R4:W-:Y:S02]  /*67d20*/  STL.64 [R1+0xf28], R14 ;  /* 0x000f280e01007387 */ /* 0x0009e40000100a00 */
[C---:B----4-:R-:W-:Y:S08]  /*67d30*/  HMMA.16816.F32 R12, R28.reuse, R4, R8 ;  /* 0x000000041c0c723c */ /* 0x050ff00000001808 */
[----:B------:R-:W-:Y:S04]  /*67d40*/  STL.64 [R1+0xf10], R36 ;  /* 0x000f102401007387 */ /* 0x000fe80000100a00 */
[----:B------:R-:W-:Y:S04]  /*67d50*/  STL.64 [R1+0xf18], R38 ;  /* 0x000f182601007387 */ /* 0x000fe80000100a00 */
[----:B------:R-:W-:Y:S01]  /*67d60*/  STL.64 [R1+0xa80], R20 ;  /* 0x000a801401007387 */ /* 0x000fe20000100a00 */
[C---:B------:R-:W-:Y:S03]  /*67d70*/  HMMA.16816.F32 R8, R28.reuse, R6, R44 ;  /* 0x000000061c08723c */ /* 0x040fe6000000182c */
[----:B------:R-:W-:Y:S04]  /*67d80*/  STL.64 [R1+0xa88], R22 ;  /* 0x000a881601007387 */ /* 0x000fe80000100a00 */
[----:B------:R-:W-:Y:S04]  /*67d90*/  STL.64 [R1+0x65f0], R6 ;  /* 0x0065f00601007387 */ /* 0x000fe80000100a00 */
[----:B------:R-:W-:Y:S04]  /*67da0*/  STL.64 [R1+0xa70], R12 ;  /* 0x000a700c01007387 */ /* 0x000fe80000100a00 */
[----:B------:R-:W-:Y:S04]  /*67db0*/  STL.64 [R1+0xa78], R14 ;  /* 0x000a780e01007387 */ /* 0x000fe80000100a00 */
[----:B------:R0:W-:Y:S02]  /*67dc0*/  STL.64 [R1+0x65e8], R4 ;  /* 0x0065e80401007387 */ /* 0x0001e40000100a00 */
[C---:B0-----:R-:W-:Y:S02]  /*67dd0*/  HMMA.16816.F32 R4, R28.reuse, R16, R52 ;  /* 0x000000101c04723c */ /* 0x041fe40000001834 */
[----:B------:R-:W-:Y:S04]  /*67de0*/  STL.64 [R1+0xa60], R8 ;  /* 0x000a600801007387 */ /* 0x000fe80000100a00 */
[----:B------:R-:W-:Y:S04]  /*67df0*/  STL.64 [R1+0xa68], R10 ;  /* 0x000a680a01007387 */ /* 0x000fe80000100a00 */
[----:B------:R-:W-:Y:S04]  /*67e00*/  STL.64 [R1+0x6610], R18 ;  /* 0x0066101201007387 */ /* 0x000fe80000100a00 */
[----:B------:R-:W-:Y:S09]  /*67e10*/  STL.64 [R1+0x6608], R16 ;  /* 0x0066081001007387 */ /* 0x000ff20000100a00 */
[----:B------:R-:W-:Y:S04]  /*67e20*/  STL.64 [R1+0xa50], R4 ;  /* 0x000a500401007387 */ /* 0x000fe80000100a00 */
[----:B------:R2:W-:Y:S04]  /*67e30*/  STL.64 [R1+0xa58], R6 ;  /* 0x000a580601007387 */ /* 0x0005e80000100a00 */
[----:B------:R-:W3:Y:S01]  /*67e40*/  LDL.LU R40, [R1+0x9c0] ;  /* 0x0009c00001287983 */ /* 0x000ee20000300800 */
[----:B--2---:R-:W-:-:S15]  /*67e50*/  HMMA.16816.F32 R4, R28, R24, R56 ;  /* 0x000000181c04723c */ /* 0x004fde0000001838 */
[----:B------:R-:W-:-:S08]  /*67e60*/  NOP ;  /* 0x0000000000007918 */ /* 0x000fd00000000000 */
[----:B------:R-:W-:Y:S04]  /*67e70*/  STL.64 [R1+0xa40], R4 ;  /* 0x000a400401007387 */ /* 0x000fe80000100a00 */
[----:B------:R-:W-:Y:S04]  /*67e80*/  STL.64 [R1+0xa48], R6 ;  /* 0x000a480601007387 */ /* 0x000fe80000100a00 */
[----:B------:R-:W3:Y:S04]  /*67e90*/  LDL.LU R41, [R1+0x9c4] ;  /* 0x0009c40001297983 */ /* 0x000ee80000300800 */
[----:B------:R-:W2:Y:S04]  /*67ea0*/  LDL.LU R42, [R1+0x9c8] ;  /* 0x0009c800012a7983 */ /* 0x000ea80000300800 */
[----:B------:R-:W2:Y:S04]  /*67eb0*/  LDL.LU R43, [R1+0x9cc] ;  /* 0x0009cc00012b7983 */ /* 0x000ea80000300800 */
[----:B--2---:R-:W-:Y:S04]  /*67ec0*/  STL.64 [R1+0x6600], R42 ;  /* 0x0066002a01007387 */ /* 0x004fe80000100a00 */
[----:B---3--:R0:W-:Y:S04]  /*67ed0*/  STL.64 [R1+0x65f8], R40 ;  /* 0x0065f82801007387 */ /* 0x0081e80000100a00 */
        /* <DEDUP_REMOVED lines=10> */
[----:B------:R-:W3:Y:S04]  /*67f80*/  LDL.LU R36, [R1+0x9f0] ;  /* 0x0009f00001247983 */ /* 0x000ee80000300800 */
[----:B------:R-:W3:Y:S04]  /*67f90*/  LDL.LU R37, [R1+0x9f4] ;  /* 0x0009f40001257983 */ /* 0x000ee80000300800 */
[----:B------:R-:W3:Y:S04]  /*67fa0*/  LDL.LU R38, [R1+0x9f8] ;  /* 0x0009f80001267983 */ /* 0x000ee80000300800 */
[----:B------:R-:W3:Y:S04]  /*67fb0*/  LDL.LU R39, [R1+0x9fc] ;  /* 0x0009fc0001277983 */ /* 0x000ee80000300800 */
[----:B0-----:R-:W4:Y:S04]  /*67fc0*/  LDL.LU R40, [R1+0xef0] ;  /* 0x000ef00001287983 */ /* 0x001f280000300800 */
[----:B------:R-:W4:Y:S04]  /*67fd0*/  LDL.LU R41, [R1+0xef4] ;  /* 0x000ef40001297983 */ /* 0x000f280000300800 */
[----:B------:R-:W4:Y:S04]  /*67fe0*/  LDL.LU R42, [R1+0xef8] ;  /* 0x000ef800012a7983 */ /* 0x000f280000300800 */
[----:B------:R-:W4:Y:S04]  /*67ff0*/  LDL.LU R43, [R1+0xefc] ;  /* 0x000efc00012b7983 */ /* 0x000f280000300800 */
[----:B-1----:R-:W2:Y:S04]  /*68000*/  LDL.LU R48, [R1+0xa20] ;  /* 0x000a200001307983 */ /* 0x002ea80000300800 */
[----:B------:R-:W2:Y:S04]  /*68010*/  LDL.LU R49, [R1+0xa24] ;  /* 0x000a240001317983 */ /* 0x000ea80000300800 */
[----:B------:R-:W2:Y:S04]  /*68020*/  LDL.LU R50, [R1+0xa28] ;  /* 0x000a280001327983 */ /* 0x000ea80000300800 */
[----:B------:R-:W2:Y:S04]  /*68030*/  LDL.LU R51, [R1+0xa2c] ;  /* 0x000a2c0001337983 */ /* 0x000ea80000300800 */
[----:B------:R-:W3:Y:S04]  /*68040*/  LDL.LU R33, [R1+0x1eb8] ;  /* 0x001eb80001217983 */ /* 0x000ee80000300800 */
[----:B------:R-:W3:Y:S04]  /*68050*/  LDL.LU R21, [R1+0x1eb4] ;  /* 0x001eb40001157983 */ /* 0x000ee80000300800 */
[----:B------:R-:W4:Y:S04]  /*68060*/  LDL.LU R27, [R1+0x1ec0] ;  /* 0x001ec000011b7983 */ /* 0x000f280000300800 */
[----:B------:R-:W4:Y:S04]  /*68070*/  LDL.LU R22, [R1+0x1ebc] ;  /* 0x001ebc0001167983 */ /* 0x000f280000300800 */
        /* <DEDUP_REMOVED lines=11> */
[----:B------:R-:W2:Y:S01]  /*68130*/  LDL.LU R8, [R1+0x1ecc] ;  /* 0x001ecc0001087983 */ /* 0x000ea20000300800 */
[----:B------:R-:W-:-:S03]  /*68140*/  IMAD R20, R0, 0x100, R60 ;  /* 0x0000010000147824 */ /* 0x000fc600078e023c */
        /* <DEDUP_REMOVED lines=18> */
[----:B---3--:R-:W-:-:S03]  /*68270*/  IMAD R21, R21, 0x100, R33 ;  /* 0x0000010015157824 */ /* 0x008fc600078e0221 */
[----:B------:R-:W2:Y:S01]  /*68280*/  LDL.LU R33, [R1+0x6630] ;  /* 0x0066300001217983 */ /* 0x000ea20000300800 */
[----:B----4-:R-:W-:Y:S01]  /*68290*/  IMAD R22, R22, 0x100, R27 ;  /* 0x0000010016167824 */ /* 0x010fe200078e021b */
[----:B--2---:R-:W-:-:S15]  /*682a0*/  HMMA.16816.F32 R48, R28, R32, R48 ;  /* 0x000000201c30723c */ /* 0x004fde0000001830 */
[----:B------:R-:W-:-:S08]  /*682b0*/  NOP ;  /* 0x0000000000007918 */ /* 0x000fd00000000000 */
[----:B------:R-:W-:Y:S04]  /*682c0*/  STL.64 [R1+0xa30], R48 ;  /* 0x000a303001007387 */ /* 0x000fe80000100a00 */
[----:B------:R0:W-:Y:S04]  /*682d0*/  STL.64 [R1+0xa38], R50 ;  /* 0x000a383201007387 */ /* 0x0001e80000100a00 */
[----:B0-----:R-:W2:Y:S04]  /*682e0*/  LDL.LU.64 R50, [R1+0x6628] ;  /* 0x0066280001327983 */ /* 0x001ea80000300a00 */
[----:B------:R-:W2:Y:S04]  /*682f0*/  LDL.LU.64 R48, [R1+0x6620] ;  /* 0x0066200001307983 */ /* 0x000ea80000300a00 */
[----:B------:R-:W3:Y:S02]  /*68300*/  LDL.LU R27, [R1+0x6618] ;  /* 0x00661800011b7983 */ /* 0x000ee40000300800 */
[----:B---3--:R-:W-:-:S15]  /*68310*/  HMMA.16816.F32 R16, R28, R26, R16 ;  /* 0x0000001a1c10723c */ /* 0x008fde0000001810 */
[----:B------:R-:W-:-:S08]  /*68320*/  NOP ;  /* 0x0000000000007918 */ /* 0x000fd00000000000 */
[----:B------:R-:W-:Y:S04]  /*68330*/  STL.64 [R1+0xf00], R16 ;  /* 0x000f001001007387 */ /* 0x000fe80000100a00 */
[----:B------:R0:W-:Y:S04]  /*68340*/  STL.64 [R1+0xf08], R18 ;  /* 0x000f081201007387 */ /* 0x0001e80000100a00 */
[----:B0-----:R-:W3:Y:S04]  /*68350*/  LDL.LU.64 R18, [R1+0x6610] ;  /* 0x0066100001127983 */ /* 0x001ee80000300a00 */
[----:B------:R-:W4:Y:S01]  /*68360*/  LDL.LU.64 R16, [R1+0x6608] ;  /* 0x0066080001107983 */ /* 0x000f220000300a00 */
[C---:B---3--:R-:W-:Y:S06]  /*68370*/  HMMA.16816.F32 R40, R28.reuse, R18, R40 ;  /* 0x000000121c28723c */ /* 0x048fec0000001828 */
[----:B------:R-:W-:-:S15]  /*68380*/  HMMA.16816.F32 R28, R28, R2, R4 ;  /* 0x000000021c1c723c */ /* 0x000fde0000001804 */
[----:B------:R-:W-:-:S02]  /*68390*/  NOP ;  /* 0x0000000000007918 */ /* 0x000fc40000000000 */
[----:B------:R-:W-:Y:S04]  /*683a0*/  STL.64 [R1+0xef0], R40 ;  /* 0x000ef02801007387 */ /* 0x000fe80000100a00 */
[----:B------:R0:W-:Y:S04]  /*683b0*/  STL.64 [R1+0xef8], R42 ;  /* 0x000ef82a01007387 */ /* 0x0001e80000100a00 */
[----:B0-----:R-:W3:Y:S04]  /*683c0*/  LDL.LU.64 R42, [R1+0x6600] ;  /* 0x00660000012a7983 */ /* 0x001ee80000300a00 */
[----:B------:R-:W3:Y:S04]  /*683d0*/  LDL.LU.64 R40, [R1+0x65f8] ;  /* 0x0065f80001287983 */ /* 0x000ee80000300a00 */
[----:B------:R-:W2:Y:S04]  /*683e0*/  LDL.LU.64 R6, [R1+0x65f0] ;  /* 0x0065f00001067983 */ /* 0x000ea80000300a00 */
[----:B------:R-:W4:Y:S04]  /*683f0*/  LDL.LU.64 R4, [R1+0x65e8] ;  /* 0x0065e80001047983 */ /* 0x000f280000300a00 */
[----:B------:R0:W-:Y:S04]  /*68400*/  STL.64 [R1+0xa20], R28 ;  /* 0x000a201c01007387 */ /* 0x0001e80000100a00 */
[----:B------:R1:W-:Y:S04]  /*68410*/  STL.64 [R1+0xa28], R30 ;  /* 0x000a281e01007387 */ /* 0x0003e80000100a00 */
[----:B0-----:R-:W4:Y:S04]  /*68420*/  LDL.LU R28, [R1+0xa00] ;  /* 0x000a0000011c7983 */ /* 0x001f280000300800 */
[----:B------:R-:W4:Y:S04]  /*68430*/  LDL.LU R29, [R1+0xa04] ;  /* 0x000a0400011d7983 */ /* 0x000f280000300800 */
[----:B-1----:R-:W4:Y:S04]  /*68440*/  LDL.LU R30, [R1+0xa08] ;  /* 0x000a0800011e7983 */ /* 0x002f280000300800 */
[----:B------:R-:W4:Y:S01]  /*68450*/  LDL.LU R31, [R1+0xa0c] ;  /* 0x000a0c00011f7983 */ /* 0x000f220000300800 */
[----:B------:R-:W-:Y:S01]  /*68460*/  IMAD R23, R35, 0x100, R23 ;  /* 0x0000010023177824 */ /* 0x000fe200078e0217 */
[----:B------:R-:W-:-:S02]  /*68470*/  F2FP.F16.E4M3.UNPACK_B R20, R20 ;  /* 0x00000014ff14723e */ /* 0x000fc400020006ff */
[----:B------:R-:W-:Y:S02]  /*68480*/  F2FP.F16.E4M3.UNPACK_B R21, R21 ;  /* 0x00000015ff15723e */ /* 0x000fe400020006ff */
[----:B------:R-:W-:Y:S02]  /*68490*/  F2FP.F16.E4M3.UNPACK_B R22, R22 ;  /* 0x00000016ff16723e */ /* 0x000fe400020006ff */
[----:B------:R-:W-:-:S07]  /*684a0*/  F2FP.F16.E4M3.UNPACK_B R23, R23 ;  /* 0x00000017ff17723e */ /* 0x000fce00020006ff */
[----:B----4-:R-:W-:-:S15]  /*684b0*/  HMMA.16816.F32 R28, R20, R4, R28 ;  /* 0x00000004141c723c */ /* 0x010fde000000181c */
[----:B------:R-:W-:-:S08]  /*684c0*/  NOP ;  /* 0x0000000000007918 */ /* 0x000fd00000000000 */
[----:B------:R-:W-:Y:S04]  /*684d0*/  STL.64 [R1+0xa10], R28 ;  /* 0x000a101c01007387 */ /* 0x000fe80000100a00 */
[----:B------:R2:W-:Y:S02]  /*684e0*/  STL.64 [R1+0xa18], R30 ;  /* 0x000a181e01007387 */ /* 0x0005e40000100a00 */
[C---:B--2---:R-:W-:Y:S06]  /*684f0*/  HMMA.16816.F32 R28, R20.reuse, R6, R36 ;  /* 0x00000006141c723c */ /* 0x044fec0000001824 */
[C---:B------:R-:W-:Y:S06]  /*68500*/  HMMA.16816.F32 R36, R20.reuse, R16, R12 ;  /* 0x000000101424723c */ /* 0x040fec000000180c */
[----:B------:R-:W-:Y:S11]  /*68510*/  HMMA.16816.F32 R12, R20, R24, R48 ;  /* 0x00000018140c723c */ /* 0x000ff60000001830 */
[----:B------:R0:W-:Y:S04]  /*68520*/  STL.64 [R1+0xa00], R28 ;  /* 0x000a001c01007387 */ /* 0x0001e80000100a00 */
[----:B------:R1:W-:Y:S04]  /*68530*/  STL.64 [R1+0xa08], R30 ;  /* 0x000a081e01007387 */ /* 0x0003e80000100a00 */
[----:B------:R-:W-:Y:S04]  /*68540*/  STL.64 [R1+0x9f0], R36 ;  /* 0x0009f02401007387 */ /* 0x000fe80000100a00 */
[----:B------:R-:W-:Y:S04]  /*68550*/  STL.64 [R1+0x9f8], R38 ;  /* 0x0009f82601007387 */ /* 0x000fe80000100a00 */
[----:B------:R-:W-:Y:S04]  /*68560*/  STL.64 [R1+0x9e0], R12 ;  /* 0x0009e00c01007387 */ /* 0x000fe80000100a00 */
[----:B------:R3:W-:Y:S01]  /*68570*/  STL.64 [R1+0x9e8], R14 ;  /* 0x0009e80e01007387 */ /* 0x0007e20000100a00 */
[----:B0-----:R-:W-:-:S02]  /*68580*/  IMAD R28, R8, 0x100, R34 ;  /* 0x00000100081c7824 */ /* 0x001fc400078e0222 */
[----:B------:R-:W-:Y:S02]  /*68590*/  IMAD R29, R10, 0x100, R9 ;  /* 0x000001000a1d7824 */ /* 0x000fe400078e0209 */
[----:B-1----:R-:W-:Y:S02]  /*685a0*/  IMAD R30, R61, 0x100, R11 ;  /* 0x000001003d1e7824 */ /* 0x002fe400078e020b */
[C---:B------:R-:W-:Y:S06]  /*685b0*/  HMMA.16816.F32 R8, R20.reuse, R26, R44 ;  /* 0x0000001a1408723c */ /* 0x040fec000000182c */
[----:B---3--:R-:W-:-:S15]  /*685c0*/  HMMA.16816.F32 R12, R20, R32, R40 ;  /* 0x00000020140c723c */ /* 0x008fde0000001828 */
[----:B------:R-:W-:-:S08]  /*685d0*/  NOP ;  /* 0x0000000000007918 */ /* 0x000fd00000000000 */
[----:B------:R-:W-:Y:S04]  /*685e0*/  STL.64 [R1+0x9d0], R12 ;  /* 0x0009d00c01007387 */ /* 0x000fe80000100a00 */
[----:B------:R-:W-:Y:S04]  /*685f0*/  STL.64 [R1+0x9d8], R14 ;  /* 0x0009d80e01007387 */ /* 0x000fe80000100a00 */
[----:B------:R-:W-:Y:S04]  /*68600*/  STL.64 [R1+0x65c0], R26 ;  /* 0x0065c01a01007387 */ /* 0x000fe80000100a00 */
[----:B------:R-:W-:Y:S04]  /*68610*/  STL.64 [R1+0x65b8], R24 ;  /* 0x0065b81801007387 */ /* 0x000fe80000100a00 */
[----:B------:R-:W-:Y:S04]  /*68620*/  STL.64 [R1+0xee0], R8 ;  /* 0x000ee00801007387 */ /* 0x000fe80000100a00 */
[----:B------:R0:W-:Y:S02]  /*68630*/  STL.64 [R1+0xee8], R10 ;  /* 0x000ee80a01007387 */ /* 0x0001e40000100a00 */
[----:B0-----:R-:W-:Y:S06]  /*68640*/  HMMA.16816.F32 R8, R20, R18, R52 ;  /* 0x000000121408723c */ /* 0x001fec0000001834 */
[----:B------:R-:W-:Y:S04]  /*68650*/  STL.64 [R1+0x65d0], R18 ;  /* 0x0065d01201007387 */ /* 0x000fe80000100a00 */
[----:B------:R-:W-:-:S13]  /*68660*/  STL.64 [R1+0x65c8], R16 ;  /* 0x0065c81001007387 */ /* 0x000fda0000100a00 */
[----:B------:R-:W-:Y:S04]  /*68670*/  STL.64 [R1+0xed0], R8 ;  /* 0x000ed00801007387 */ /* 0x000fe80000100a00 */
[----:B------:R0:W-:Y:S04]  /*68680*/  STL.64 [R1+0xed8], R10 ;  /* 0x000ed80a01007387 */ /* 0x0001e80000100a00 */
[----:B------:R-:W2:Y:S01]  /*68690*/  LDL.LU R44, [R1+0x900] ;  /* 0x00090000012c7983 */ /* 0x000ea20000300800 */
[----:B0-----:R-:W-:-:S15]  /*686a0*/  HMMA.16816.F32 R8, R20, R2, R56 ;  /* 0x000000021408723c */ /* 0x001fde0000001838 */
[----:B------:R-:W-:-:S08]  /*686b0*/  NOP ;  /* 0x0000000000007918 */ /* 0x000fd00000000000 */
[----:B------:R-:W-:Y:S04]  /*686c0*/  STL.64 [R1+0x9c0], R8 ;  /* 0x0009c00801007387 */ /* 0x000fe80000100a00 */
[----:B------:R-:W-:Y:S04]  /*686d0*/  STL.64 [R1+0x9c8], R10 ;  /* 0x0009c80a01007387 */ /* 0x000fe80000100a00 */
        /* <DEDUP_REMOVED lines=23> */
[----:B0-----:R-:W2:Y:S04]  /*68850*/  LDL.LU R44, [R1+0x950] ;  /* 0x00095000012c7983 */ /* 0x001ea80000300800 */
[----:B------:R-:W2:Y:S04]  /*68860*/  LDL.LU R45, [R1+0x954] ;  /* 0x00095400012d7983 */ /* 0x000ea80000300800 */
[----:B------:R-:W3:Y:S04]  /*68870*/  LDL.LU R46, [R1+0x958] ;  /* 0x00095800012e7983 */ /* 0x000ee80000300800 */
[----:B------:R-:W3:Y:S04]  /*68880*/  LDL.LU R47, [R1+0x95c] ;  /* 0x00095c00012f7983 */ /* 0x000ee80000300800 */
[----:B---3--:R-:W-:Y:S04]  /*68890*/  STL.64 [R1+0x65b0], R46 ;  /* 0x0065b02e01007387 */ /* 0x008fe80000100a00 */
[----:B--2---:R0:W-:Y:S04]  /*688a0*/  STL.64 [R1+0x65a8], R44 ;  /* 0x0065a82c01007387 */ /* 0x0041e80000100a00 */
[----:B-1----:R-:W2:Y:S04]  /*688b0*/  LDL.LU R36, [R1+0x960] ;  /* 0x0009600001247983 */ /* 0x002ea80000300800 */
[----:B------:R-:W2:Y:S04]  /*688c0*/  LDL.LU R37, [R1+0x964] ;  /* 0x0009640001257983 */ /* 0x000ea80000300800 */
[----:B------:R-:W3:Y:S04]  /*688d0*/  LDL.LU R38, [R1+0x968] ;  /* 0x0009680001267983 */ /* 0x000ee80000300800 */
[----:B------:R-:W3:Y:S04]  /*688e0*/  LDL.LU R39, [R1+0x96c] ;  /* 0x00096c0001277983 */ /* 0x000ee80000300800 */
[----:B---3--:R-:W-:Y:S04]  /*688f0*/  STL.64 [R1+0x65e0], R38 ;  /* 0x0065e02601007387 */ /* 0x008fe80000100a00 */
[----:B--2---:R1:W-:Y:S04]  /*68900*/  STL.64 [R1+0x65d8], R36 ;  /* 0x0065d82401007387 */ /* 0x0043e80000100a00 */
[----:B0-----:R-:W2:Y:S04]  /*68910*/  LDL.LU R44, [R1+0x970] ;  /* 0x00097000012c7983 */ /* 0x001ea80000300800 */
[----:B------:R-:W2:Y:S04]  /*68920*/  LDL.LU R45, [R1+0x974] ;  /* 0x00097400012d7983 */ /* 0x000ea80000300800 */
[----:B------:R-:W2:Y:S04]  /*68930*/  LDL.LU R46, [R1+0x978] ;  /* 0x00097800012e7983 */ /* 0x000ea80000300800 */
[----:B------:R-:W2:Y:S04]  /*68940*/  LDL.LU R47, [R1+0x97c] ;  /* 0x00097c00012f7983 */ /* 0x000ea80000300800 */
[----:B------:R-:W3:Y:S04]  /*68950*/  LDL.LU R24, [R1+0x980] ;  /* 0x0009800001187983 */ /* 0x000ee80000300800 */
[----:B------:R-:W3:Y:S04]  /*68960*/  LDL.LU R25, [R1+0x984] ;  /* 0x0009840001197983 */ /* 0x000ee80000300800 */
[----:B------:R-:W3:Y:S04]  /*68970*/  LDL.LU R26, [R1+0x988] ;  /* 0x00098800011a7983 */ /* 0x000ee80000300800 */
[----:B------:R-:W3:Y:S04]  /*68980*/  LDL.LU R27, [R1+0x98c] ;  /* 0x00098c00011b7983 */ /* 0x000ee80000300800 */
[----:B------:R-:W4:Y:S04]  /*68990*/  LDL.LU R16, [R1+0x990] ;  /* 0x0009900001107983 */ /* 0x000f280000300800 */
[----:B------:R-:W4:Y:S04]  /*689a0*/  LDL.LU R17, [R1+0x994] ;  /* 0x0009940001117983 */ /* 0x000f280000300800 */
[----:B------:R-:W4:Y:S04]  /*689b0*/  LDL.LU R18, [R1+0x998] ;  /* 0x0009980001127983 */ /* 0x000f280000300800 */
[----:B------:R-:W4:Y:S04]  /*689c0*/  LDL.LU R19, [R1+0x99c] ;  /* 0x00099c0001137983 */ /* 0x000f280000300800 */
[----:B-1----:R-:W2:Y:S04]  /*689d0*/  LDL.LU R36, [R1+0x9a0] ;  /* 0x0009a00001247983 */ /* 0x002ea80000300800 */
[----:B------:R-:W2:Y:S04]  /*689e0*/  LDL.LU R37, [R1+0x9a4] ;  /* 0x0009a40001257983 */ /* 0x000ea80000300800 */
[----:B------:R-:W2:Y:S04]  /*689f0*/  LDL.LU R38, [R1+0x9a8] ;  /* 0x0009a80001267983 */ /* 0x000ea80000300800 */
[----:B------:R-:W2:Y:S01]  /*68a00*/  LDL.LU R39, [R1+0x9ac] ;  /* 0x0009ac0001277983 */ /* 0x000ea20000300800 */
[----:B------:R-:W-:Y:S01]  /*68a10*/  IMAD R31, R0, 0x100, R60 ;  /* 0x00000100001f7824 */ /* 0x000fe200078e023c */
[----:B------:R-:W-:-:S02]  /*68a20*/  F2FP.F16.E4M3.UNPACK_B R28, R28 ;  /* 0x0000001cff1c723e */ /* 0x000fc400020006ff */
[----:B------:R-:W3:Y:S01]  /*68a30*/  LDL.LU R21, [R1+0x1ef0] ;  /* 0x001ef00001157983 */ /* 0x000ee20000300800 */
[----:B------:R-:W-:Y:S02]  /*68a40*/  F2FP.F16.E4M3.UNPACK_B R29, R29 ;  /* 0x0000001dff1d723e */ /* 0x000fe400020006ff */
[----:B------:R-:W-:Y:S01]  /*68a50*/  F2FP.F16.E4M3.UNPACK_B R30, R30 ;  /* 0x0000001eff1e723e */ /* 0x000fe200020006ff */
[----:B------:R-:W3:Y:S01]  /*68a60*/  LDL.LU R22, [R1+0x1eec] ;  /* 0x001eec0001167983 */ /* 0x000ee20000300800 */
[----:B------:R-:W-:-:S03]  /*68a70*/  F2FP.F16.E4M3.UNPACK_B R31, R31 ;  /* 0x0000001fff1f723e */ /* 0x000fc600020006ff */
        /* <DEDUP_REMOVED lines=32> */
[----:B------:R-:W-:-:S08]  /*68c80*/  NOP ;  /* 0x0000000000007918 */ /* 0x000fd00000000000 */
[----:B------:R-:W-:Y:S04]  /*68c90*/  STL.64 [R1+0x9b0], R36 ;  /* 0x0009b02401007387 */ /* 0x000fe80000100a00 */
[----:B------:R0:W-:Y:S04]  /*68ca0*/  STL.64 [R1+0x9b8], R38 ;  /* 0x0009b82601007387 */ /* 0x0001e80000100a00 */
[----:B0-----:R-:W2:Y:S04]  /*68cb0*/  LDL.LU.64 R38, [R1+0x65e0] ;  /* 0x0065e00001267983 */ /* 0x001ea80000300a00 */
[----:B------:R-:W2:Y:S04]  /*68cc0*/  LDL.LU.64 R36, [R1+0x65d8] ;  /* 0x0065d80001247983 */ /* 0x000ea80000300a00 */
[----:B------:R-:W-:Y:S04]  /*68cd0*/  STL.64 [R1+0x9a0], R16 ;  /* 0x0009a01001007387 */ /* 0x000fe80000100a00 */
[----:B------:R0:W-:Y:S04]  /*68ce0*/  STL.64 [R1+0x9a8], R18 ;  /* 0x0009a81201007387 */ /* 0x0001e80000100a00 */
[----:B0-----:R-:W4:Y:S04]  /*68cf0*/  LDL.LU.64 R18, [R1+0x65d0] ;  /* 0x0065d00001127983 */ /* 0x001f280000300a00 */
[----:B------:R-:W3:Y:S02]  /*68d00*/  LDL.LU.64 R16, [R1+0x65c8] ;  /* 0x0065c80001107983 */ /* 0x000ee40000300a00 */
[----:B---3--:R-:W-:-:S15]  /*68d10*/  HMMA.16816.F32 R24, R28, R16, R24 ;  /* 0x000000101c18723c */ /* 0x008fde0000001818 */
[----:B------:R-:W-:-:S08]  /*68d20*/  NOP ;  /* 0x0000000000007918 */ /* 0x000fd00000000000 */
[----:B------:R-:W-:Y:S04]  /*68d30*/  STL.64 [R1+0x990], R24 ;  /* 0x0009901801007387 */ /* 0x000fe80000100a00 */
[----:B------:R0:W-:Y:S04]  /*68d40*/  STL.64 [R1+0x998], R26 ;  /* 0x0009981a01007387 */ /* 0x0001e80000100a00 */
[----:B0-----:R-:W3:Y:S04]  /*68d50*/  LDL.LU.64 R26, [R1+0x65c0] ;  /* 0x0065c000011a7983 */ /* 0x001ee80000300a00 */
[----:B------:R-:W3:Y:S01]  /*68d60*/  LDL.LU.64 R24, [R1+0x65b8] ;  /* 0x0065b80001187983 */ /* 0x000ee20000300a00 */
[C---:B--2---:R-:W-:Y:S06]  /*68d70*/  HMMA.16816.F32 R36, R28.reuse, R32, R36 ;  /* 0x000000201c24723c */ /* 0x044fec0000001824 */
[C---:B----4-:R-:W-:Y:S06]  /*68d80*/  HMMA.16816.F32 R40, R28.reuse, R18, R40 ;  /* 0x000000121c28723c */ /* 0x050fec0000001828 */
[----:B---3--:R-:W-:-:S15]  /*68d90*/  HMMA.16816.F32 R44, R28, R24, R44 ;  /* 0x000000181c2c723c */ /* 0x008fde000000182c */
[----:B------:R-:W-:-:S08]  /*68da0*/  NOP ;  /* 0x0000000000007918 */ /* 0x000fd00000000000 */
[----:B------:R-:W-:Y:S04]  /*68db0*/  STL.64 [R1+0x980], R44 ;  /* 0x0009802c01007387 */ /* 0x000fe80000100a00 */
[----:B------:R0:W-:Y:S04]  /*68dc0*/  STL.64 [R1+0x988], R46 ;  /* 0x0009882e01007387 */ /* 0x0001e80000100a00 */
[----:B0-----:R-:W2:Y:S04]  /*68dd0*/  LDL.LU.64 R46, [R1+0x65b0] ;  /* 0x0065b000012e7983 */ /* 0x001ea80000300a00 */
[----:B------:R-:W2:Y:S01]  /*68de0*/  LDL.LU.64 R44, [R1+0x65a8] ;  /* 0x0065a800012c7983 */ /* 0x000ea20000300a00 */
[C---:B------:R-:W-:Y:S03]  /*68df0*/  HMMA.16816.F32 R12, R28.reuse, R26, R12 ;  /* 0x0000001a1c0c723c */ /* 0x040fe6000000180c */
[----:B------:R-:W-:Y:S04]  /*68e00*/  STL.64 [R1+0x970], R36 ;  /* 0x0009702401007387 */ /* 0x000fe80000100a00 */
[----:B------:R0:W-:Y:S04]  /*68e10*/  STL.64 [R1+0x978], R38 ;  /* 0x0009782601007387 */ /* 0x0001e80000100a00 */
[----:B0-----:R-:W3:Y:S04]  /*68e20*/  LDL.LU.64 R38, [R1+0x65a0] ;  /* 0x0065a00001267983 */ /* 0x001ee80000300a00 */
[----:B------:R-:W3:Y:S08]  /*68e30*/  LDL.LU.64 R36, [R1+0x6598] ;  /* 0x0065980001247983 */ /* 0x000ef00000300a00 */
        /* <DEDUP_REMOVED lines=8> */
[----:B--2---:R-:W-:Y:S03]  /*68ec0*/  HMMA.16816.F32 R28, R28, R2, R44 ;  /* 0x000000021c1c723c */ /* 0x004fe6000000182c */
[----:B------:R-:W2:Y:S04]  /*68ed0*/  LDL.LU.64 R46, [R1+0x6570] ;  /* 0x00657000012e7983 */ /* 0x000ea80000300a00 */
[----:B------:R-:W2:Y:S01]  /*68ee0*/  LDL.LU.64 R44, [R1+0x6568] ;  /* 0x00656800012c7983 */ /* 0x000ea20000300a00 */
[----:B------:R-:W-:-:S02]  /*68ef0*/  IMAD R20, R22, 0x100, R21 ;  /* 0x0000010016147824 */ /* 0x000fc400078e0215 */
[----:B------:R-:W-:Y:S02]  /*68f00*/  IMAD R21, R35, 0x100, R23 ;  /* 0x0000010023157824 */ /* 0x000fe400078e0217 */
[----:B------:R-:W-:Y:S02]  /*68f10*/  IMAD R22, R8, 0x100, R34 ;  /* 0x0000010008167824 */ /* 0x000fe400078e0222 */
[----:B------:R-:W-:Y:S01]  /*68f20*/  IMAD R23, R10, 0x100, R9 ;  /* 0x000001000a177824 */ /* 0x000fe200078e0209 */
[----:B------:R-:W-:Y:S02]  /*68f30*/  F2FP.F16.E4M3.UNPACK_B R20, R20 ;  /* 0x00000014ff14723e */ /* 0x000fe400020006ff */
[----:B------:R-:W-:Y:S02]  /*68f40*/  F2FP.F16.E4M3.UNPACK_B R21, R21 ;  /* 0x00000015ff15723e */ /* 0x000fe400020006ff */
[----:B------:R-:W-:Y:S02]  /*68f50*/  F2FP.F16.E4M3.UNPACK_B R22, R22 ;  /* 0x00000016ff16723e */ /* 0x000fe400020006ff */
[----:B------:R-:W-:-:S02]  /*68f60*/  F2FP.F16.E4M3.UNPACK_B R23, R23 ;  /* 0x00000017ff17723e */ /* 0x000fc400020006ff */
[----:B------:R-:W-:Y:S04]  /*68f70*/  STL.64 [R1+0x960], R28 ;  /* 0x0009601c01007387 */ /* 0x000fe80000100a00 */
[----:B------:R3:W-:Y:S02]  /*68f80*/  STL.64 [R1+0x968], R30 ;  /* 0x0009681e01007387 */ /* 0x0007e40000100a00 */
[C---:B---3--:R-:W-:Y:S06]  /*68f90*/  HMMA.16816.F32 R28, R20.reuse, R4, R36 ;  /* 0x00000004141c723c */ /* 0x048fec0000001824 */
[C---:B----4-:R-:W-:Y:S06]  /*68fa0*/  HMMA.16816.F32 R12, R20.reuse, R6, R12 ;  /* 0x00000006140c723c */ /* 0x050fec000000180c */
[----:B------:R-:W-:Y:S11]  /*68fb0*/  STL.64 [R1+0x6550], R6 ;  /* 0x0065500601007387 */ /* 0x000ff60000100a00 */
[----:B------:R-:W-:Y:S04]  /*68fc0*/  STL.64 [R1+0x950], R28 ;  /* 0x0009501c01007387 */ /* 0x000fe80000100a00 */
[----:B------:R-:W-:Y:S04]  /*68fd0*/  STL.64 [R1+0x958], R30 ;  /* 0x0009581e01007387 */ /* 0x000fe80000100a00 */
[----:B------:R0:W-:Y:S04]  /*68fe0*/  STL.64 [R1+0x6548], R4 ;  /* 0x0065480401007387 */ /* 0x0001e80000100a00 */
[----:B------:R-:W-:Y:S04]  /*68ff0*/  STL.64 [R1+0x940], R12 ;  /* 0x0009400c01007387 */ /* 0x000fe80000100a00 */
[----:B------:R1:W-:Y:S01]  /*69000*/  STL.64 [R1+0x948], R14 ;  /* 0x0009480e01007387 */ /* 0x0003e20000100a00 */
[C---:B0-----:R-:W-:Y:S06]  /*69010*/  HMMA.16816.F32 R4, R20.reuse, R24, R40 ;  /* 0x000000181404723c */ /* 0x041fec0000001828 */
[----:B-1----:R-:W-:-:S15]  /*69020*/  HMMA.16816.F32 R12, R20, R16, R48 ;  /* 0x00000010140c723c */ /* 0x002fde0000001830 */
[----:B------:R-:W-:-:S08]  /*69030*/  NOP ;  /* 0x0000000000007918 */ /* 0x000fd00000000000 */
[----:B------:R-:W-:Y:S04]  /*69040*/  STL.64 [R1+0x930], R12 ;  /* 0x0009300c01007387 */ /* 0x000fe80000100a00 */
[----:B------:R-:W-:Y:S04]  /*69050*/  STL.64 [R1+0x938], R14 ;  /* 0x0009380e01007387 */ /* 0x000fe80000100a00 */
[----:B------:R-:W-:Y:S04]  /*69060*/  STL.64 [R1+0x920], R4 ;  /* 0x0009200401007387 */ /* 0x000fe80000100a00 */
[----:B------:R2:W-:Y:S01]  /*69070*/  STL.64 [R1+0x928], R6 ;  /* 0x0009280601007387 */ /* 0x0005e20000100a00 */
[----:B------:R-:W-:-:S02]  /*69080*/  IMAD R28, R52, 0x100, R11 ;  /* 0x00000100341c7824 */ /* 0x000fc400078e020b */
[----:B------:R-:W-:Y:S02]  /*69090*/  IMAD R29, R54, 0x100, R53 ;  /* 0x00000100361d7824 */ /* 0x000fe400078e0235 */
[----:B------:R-:W-:Y:S01]  /*690a0*/  IMAD R30, R61, 0x100, R55 ;  /* 0x000001003d1e7824 */ /* 0x000fe200078e0237 */
[----:B--2---:R-:W-:-:S15]  /*690b0*/  HMMA.16816.F32 R4, R20, R32, R44 ;  /* 0x000000201404723c */ /* 0x004fde000000182c */
[----:B------:R-:W-:-:S08]  /*690c0*/  NOP ;  /* 0x0000000000007918 */ /* 0x000fd00000000000 */
        /* <DEDUP_REMOVED lines=94> */
[----:B------:R-:W3:Y:S01]  /*696b0*/  LDL.LU R0, [R1+0x1f64] ;  /* 0x001f640001007983 */ /* 0x000ee20000300800 */
[C---:B--2---:R-:W-:Y:S06]  /*696c0*/  HMMA.16816.F32 R12, R20.reuse, R18, R12 ;  /* 0x00000012140c723c */ /* 0x044fec000000180c */
[----:B----4-:R-:W-:-:S15]  /*696d0*/  HMMA.16816.F32 R20, R20, R2, R4 ;  /* 0x000000021414723c */ /* 0x010fde0000001804 */
[----:B------:R-:W-:-:S02]  /*696e0*/  NOP ;  /* 0x0000000000007918 */ /* 0x000fc40000000000 */
[----:B------:R-:W-:Y:S04]  /*696f0*/  STL.64 [R1+0xe90], R12 ;  /* 0x000e900c01007387 */ /* 0x000fe80000100a00 */
[----:B------:R0:W-:Y:S04]  /*69700*/  STL.64 [R1+0xe98], R14 ;  /* 0x000e980e01007387 */ /* 0x0001e80000100a00 */
[----:B0-----:R-:W2:Y:S04]  /*69710*/  LDL.LU.64 R14, [R1+0x6560] ;  /* 0x00656000010e7983 */ /* 0x001ea80000300a00 */
[----:B------:R-:W2:Y:S04]  /*69720*/  LDL.LU.64 R12, [R1+0x6558] ;  /* 0x00655800010c7983 */ /* 0x000ea80000300a00 */
[----:B------:R-:W4:Y:S04]  /*69730*/  LDL.LU.64 R6, [R1+0x6550] ;  /* 0x0065500001067983 */ /* 0x000f280000300a00 */
[----:B------:R-:W3:Y:S01]  /*69740*/  LDL.LU.64 R4, [R1+0x6548] ;  /* 0x0065480001047983 */ /* 0x000ee20000300a00 */
        /* <DEDUP_REMOVED lines=8> */
[----:B-1----:R-:W2:Y:S04]  /*697d0*/  LDL.LU R22, [R1+0x1f2c] ;  /* 0x001f2c0001167983 */ /* 0x002ea80000300800 */
[----:B------:R-:W2:Y:S01]  /*697e0*/  LDL.LU R23, [R1+0x1f38] ;  /* 0x001f380001177983 */ /* 0x000ea20000300800 */
[C---:B---3--:R-:W-:Y:S06]  /*697f0*/  HMMA.16816.F32 R48, R28.reuse, R4, R48 ;  /* 0x000000041c30723c */ /* 0x048fec0000001830 */
[----:B----4-:R-:W-:-:S15]  /*69800*/  HMMA.16816.F32 R52, R28, R6, R52 ;  /* 0x000000061c34723c */ /* 0x010fde0000001834 */
        /* <DEDUP_REMOVED lines=47> */
[C---:B--2---:R-:W-:Y:S06]  /*69b00*/  HMMA.16816.F32 R28, R20.reuse, R4, R12 ;  /* 0x00000004141c723c */ /* 0x044fec000000180c */
[----:B---3--:R-:W-:-:S15]  /*69b10*/  HMMA.16816.F32 R12, R20, R6, R48 ;  /* 0x00000006140c723c */ /* 0x008fde0000001830 */
[----:B------:R-:W-:-:S02]  /*69b20*/  NOP ;  /* 0x0000000000007918 */ /* 0x000fc40000000000 */
        /* <DEDUP_REMOVED lines=171> */
[----:B------:R-:W-:Y:S04]  /*6a5e0*/  STL.64 [R1+0x7e0], R28 ;  /* 0x0007e01c01007387 */ /* 0x000fe80000100a00 */
[----:B------:R-:W-:Y:S01]  /*6a5f0*/  STL.64 [R1+0x7e8], R30 ;  /* 0x0007e81e01007387 */ /* 0x000fe20000100a00 */
[C---:B------:R-:W-:Y:S06]  /*6a600*/  HMMA.16816.F32 R8, R20.reuse, R6, R44 ;  /* 0x000000061408723c */ /* 0x040fec000000182c */
[----:B------:R-:W-:Y:S04]  /*6a610*/  STL.64 [R1+0x6410], R6 ;  /* 0x0064100601007387 */ /* 0x000fe80000100a00 */
[----:B------:R-:W-:Y:S04]  /*6a620*/  STL.64 [R1+0x7d0], R12 ;  /* 0x0007d00c01007387 */ /* 0x000fe80000100a00 */
[----:B------:R-:W-:Y:S04]  /*6a630*/  STL.64 [R1+0x7d8], R14 ;  /* 0x0007d80e01007387 */ /* 0x000fe80000100a00 */
[----:B------:R0:W-:Y:S02]  /*6a640*/  STL.64 [R1+0x6408], R4 ;  /* 0x0064080401007387 */ /* 0x0001e40000100a00 */
[C---:B0-----:R-:W-:Y:S03]  /*6a650*/  HMMA.16816.F32 R4, R20.reuse, R16, R52 ;  /* 0x000000101404723c */ /* 0x041fe60000001834 */
[----:B------:R-:W-:Y:S04]  /*6a660*/  STL.64 [R1+0x7c0], R8 ;  /* 0x0007c00801007387 */ /* 0x000fe80000100a00 */
[----:B------:R-:W-:Y:S04]  /*6a670*/  STL.64 [R1+0x7c8], R10 ;  /* 0x0007c80a01007387 */ /* 0x000fe80000100a00 */
[----:B------:R-:W-:Y:S04]  /*6a680*/  STL.64 [R1+0x6430], R18 ;  /* 0x0064301201007387 */ /* 0x000fe80000100a00 */
[----:B------:R-:W-:Y:S08]  /*6a690*/  STL.64 [R1+0x6428], R16 ;  /* 0x0064281001007387 */ /* 0x000ff00000100a00 */
        /* <DEDUP_REMOVED lines=120> */
[----:B-1----:R-:W-:Y:S01]  /*6ae20*/  IMAD R22, R61, 0x100, R11 ;  /* 0x000001003d167824 */ /* 0x002fe200078e020b */
[C---:B---3--:R-:W-:Y:S06]  /*6ae30*/  HMMA.16816.F32 R12, R28.reuse, R32, R40 ;  /* 0x000000201c0c723c */ /* 0x048fec0000001828 */
[----:B------:R-:W-:-:S15]  /*6ae40*/  HMMA.16816.F32 R8, R28, R26, R44 ;  /* 0x0000001a1c08723c */ /* 0x000fde000000182c */
[----:B------:R-:W-:-:S02]  /*6ae50*/  NOP ;  /* 0x0000000000007918 */ /* 0x000fc40000000000 */
        /* <DEDUP_REMOVED lines=67> */
[----:B------:R-:W-:-:S03]  /*6b290*/  IMAD R23, R0, 0x100, R60 ;  /* 0x0000010000177824 */ /* 0x000fc600078e023c */
[----:B------:R-:W3:Y:S04]  /*6b2a0*/  LDL.LU R29, [R1+0x1fd0] ;  /* 0x001fd000011d7983 */ /* 0x000ee80000300800 */
[----:B------:R-:W3:Y:S01]  /*6b2b0*/  LDL.LU R30, [R1+0x1fcc] ;  /* 0x001fcc00011e7983 */ /* 0x000ee20000300800 */
[----:B------:R-:W-:Y:S02]  /*6b2c0*/  F2FP.F16.E4M3.UNPACK_B R20, R20 ;  /* 0x00000014ff14723e */ /* 0x000fe400020006ff */
[----:B------:R-:W-:Y:S02]  /*6b2d0*/  F2FP.F16.E4M3.UNPACK_B R21, R21 ;  /* 0x00000015ff15723e */ /* 0x000fe400020006ff */
[----:B------:R-:W-:Y:S02]  /*6b2e0*/  F2FP.F16.E4M3.UNPACK_B R22, R22 ;  /* 0x00000016ff16723e */ /* 0x000fe400020006ff */
[----:B------:R-:W-:Y:S01]  /*6b2f0*/  F2FP.F16.E4M3.UNPACK_B R23, R23 ;  /* 0x00000017ff17723e */ /* 0x000fe200020006ff */
        /* <DEDUP_REMOVED lines=55> */
[----:B------:R-:W-:Y:S03]  /*6b670*/  HMMA.16816.F32 R12, R20, R26, R12 ;  /* 0x0000001a140c723c */ /* 0x000fe6000000180c */
        /* <DEDUP_REMOVED lines=17> */
[----:B------:R-:W-:Y:S01]  /*6b790*/  F2FP.F16.E4M3.UNPACK_B R29, R29 ;  /* 0x0000001dff1d723e */ /* 0x000fe200020006ff */
[----:B--2---:R-:W-:Y:S01]  /*6b7a0*/  HMMA.16816.F32 R20, R20, R2, R44 ;  /* 0x000000021414723c */ /* 0x004fe2000000182c */
[----:B------:R-:W2:Y:S04]  /*6b7b0*/  LDL.LU.64 R46, [R1+0x6390] ;  /* 0x00639000012e7983 */ /* 0x000ea80000300a00 */
[----:B------:R-:W2:Y:S01]  /*6b7c0*/  LDL.LU.64 R44, [R1+0x6388] ;  /* 0x00638800012c7983 */ /* 0x000ea20000300a00 */
[----:B------:R-:W-:-:S02]  /*6b7d0*/  F2FP.F16.E4M3.UNPACK_B R30, R30 ;  /* 0x0000001eff1e723e */ /* 0x000fc400020006ff */
[----:B------:R-:W-:-:S15]  /*6b7e0*/  F2FP.F16.E4M3.UNPACK_B R31, R31 ;  /* 0x0000001fff1f723e */ /* 0x000fde00020006ff */
        /* <DEDUP_REMOVED lines=1048> */
[----:B---3--:R3:W-:Y:S04]  /*6f970*/  STL.64 [R1+0x6080], R36 ;  /* 0x0060802401007387 */ /* 0x0087e80000100a00 */
[----:B0-----:R-:W4:Y:S04]  /*6f980*/  LDL.LU R52, [R1+0x210] ;  /* 0x0002100001347983 */ /* 0x001f280000300800 */
[----:B------:R-:W4:Y:S04]  /*6f990*/  LDL.LU R53, [R1+0x214] ;  /* 0x0002140001357983 */ /* 0x000f280000300800 */
[----:B------:R-:W4:Y:S04]  /*6f9a0*/  LDL.LU R54, [R1+0x218] ;  /* 0x0002180001367983 */ /* 0x000f280000300800 */
[----:B------:R-:W4:Y:S04]  /*6f9b0*/  LDL.LU R55, [R1+0x21c] ;  /* 0x00021c0001377983 */ /* 0x000f280000300800 */
[----:B-1----:R-:W4:Y:S04]  /*6f9c0*/  LDL.LU R44, [R1+0x220] ;  /* 0x00022000012c7983 */ /* 0x002f280000300800 */
[----:B------:R-:W4:Y:S04]  /*6f9d0*/  LDL.LU R45, [R1+0x224] ;  /* 0x00022400012d7983 */ /* 0x000f280000300800 */
[----:B------:R-:W4:Y:S04]  /*6f9e0*/  LDL.LU R46, [R1+0x228] ;  /* 0x00022800012e7983 */ /* 0x000f280000300800 */
[----:B------:R-:W4:Y:S04]  /*6f9f0*/  LDL.LU R47, [R1+0x22c] ;  /* 0x00022c00012f7983 */ /* 0x000f280000300800 */
[----:B--2---:R-:W2:Y:S04]  /*6fa00*/  LDL.LU R48, [R1+0xc50] ;  /* 0x000c500001307983 */ /* 0x004ea80000300800 */
[----:B------:R-:W2:Y:S04]  /*6fa10*/  LDL.LU R49, [R1+0xc54] ;  /* 0x000c540001317983 */ /* 0x000ea80000300800 */
[----:B------:R-:W2:Y:S04]  /*6fa20*/  LDL.LU R50, [R1+0xc58] ;  /* 0x000c580001327983 */ /* 0x000ea80000300800 */
[----:B------:R-:W2:Y:S04]  /*6fa30*/  LDL.LU R51, [R1+0xc5c] ;  /* 0x000c5c0001337983 */ /* 0x000ea80000300800 */
[----:B---3--:R-:W3:Y:S04]  /*6fa40*/  LDL.LU R36, [R1+0x240] ;  /* 0x0002400001247983 */ /* 0x008ee80000300800 */
[----:B------:R-:W3:Y:S04]  /*6fa50*/  LDL.LU R37, [R1+0x244] ;  /* 0x0002440001257983 */ /* 0x000ee80000300800 */
[----:B------:R-:W3:Y:S04]  /*6fa60*/  LDL.LU R38, [R1+0x248] ;  /* 0x0002480001267983 */ /* 0x000ee80000300800 */
[----:B------:R-:W3:Y:S04]  /*6fa70*/  LDL.LU R39, [R1+0x24c] ;  /* 0x00024c0001277983 */ /* 0x000ee80000300800 */
[----:B------:R-:W4:Y:S04]  /*6fa80*/  LDL.LU R33, [R1+0x2158] ;  /* 0x0021580001217983 */ /* 0x000f280000300800 */
[----:B------:R-:W4:Y:S04]  /*6fa90*/  LDL.LU R29, [R1+0x2154] ;  /* 0x00215400011d7983 */ /* 0x000f280000300800 */
        /* <DEDUP_REMOVED lines=33> */
[----:B----4-:R-:W-:-:S03]  /*6fcb0*/  IMAD R29, R29, 0x100, R33 ;  /* 0x000001001d1d7824 */ /* 0x010fc600078e0221 */
[----:B------:R-:W3:Y:S01]  /*6fcc0*/  LDL.LU R33, [R1+0x6090] ;  /* 0x0060900001217983 */ /* 0x000ee20000300800 */
[----:B--2---:R-:W-:Y:S01]  /*6fcd0*/  IMAD R30, R30, 0x100, R27 ;  /* 0x000001001e1e7824 */ /* 0x004fe200078e021b */
[----:B---3--:R-:W-:-:S15]  /*6fce0*/  HMMA.16816.F32 R36, R20, R32, R36 ;  /* 0x000000201424723c */ /* 0x008fde0000001824 */
[----:B------:R-:W-:-:S08]  /*6fcf0*/  NOP ;  /* 0x0000000000007918 */ /* 0x000fd00000000000 */
[----:B------:R-:W-:Y:S04]  /*6fd00*/  STL.64 [R1+0x250], R36 ;  /* 0x0002502401007387 */ /* 0x000fe80000100a00 */
[----:B------:R0:W-:Y:S04]  /*6fd10*/  STL.64 [R1+0x258], R38 ;  /* 0x0002582601007387 */ /* 0x0001e80000100a00 */
[----:B0-----:R-:W2:Y:S04]  /*6fd20*/  LDL.LU.64 R38, [R1+0x6088] ;  /* 0x0060880001267983 */ /* 0x001ea80000300a00 */
[----:B------:R-:W2:Y:S04]  /*6fd30*/  LDL.LU.64 R36, [R1+0x6080] ;  /* 0x0060800001247983 */ /* 0x000ea80000300a00 */
[----:B------:R-:W3:Y:S01]  /*6fd40*/  LDL.LU R27, [R1+0x607c] ;  /* 0x00607c00011b7983 */ /* 0x000ee20000300800 */
[----:B------:R-:W-:-:S03]  /*6fd50*/  IMAD R31, R31, 0x100, R34 ;  /* 0x000001001f1f7824 */ /* 0x000fc600078e0222 */
[----:B------:R-:W4:Y:S01]  /*6fd60*/  LDL.LU R34, [R1+0x6078] ;  /* 0x0060780001227983 */ /* 0x000f220000300800 */
[----:B---3--:R-:W-:-:S15]  /*6fd70*/  HMMA.16816.F32 R16, R20, R26, R16 ;  /* 0x0000001a1410723c */ /* 0x008fde0000001810 */
[----:B------:R-:W-:-:S08]  /*6fd80*/  NOP ;  /* 0x0000000000007918 */ /* 0x000fd00000000000 */
[----:B------:R-:W-:Y:S04]  /*6fd90*/  STL.64 [R1+0xc60], R16 ;  /* 0x000c601001007387 */ /* 0x000fe80000100a00 */
[----:B------:R0:W-:Y:S04]  /*6fda0*/  STL.64 [R1+0xc68], R18 ;  /* 0x000c681201007387 */ /* 0x0001e80000100a00 */
[----:B0-----:R-:W3:Y:S04]  /*6fdb0*/  LDL.LU.64 R18, [R1+0x6070] ;  /* 0x0060700001127983 */ /* 0x001ee80000300a00 */
[----:B------:R-:W2:Y:S01]  /*6fdc0*/  LDL.LU.64 R16, [R1+0x6068] ;  /* 0x0060680001107983 */ /* 0x000ea20000300a00 */
[C---:B---3--:R-:W-:Y:S06]  /*6fdd0*/  HMMA.16816.F32 R48, R20.reuse, R18, R48 ;  /* 0x000000121430723c */ /* 0x048fec0000001830 */
[----:B------:R-:W-:-:S15]  /*6fde0*/  HMMA.16816.F32 R20, R20, R2, R4 ;  /* 0x000000021414723c */ /* 0x000fde0000001804 */
[----:B------:R-:W-:-:S02]  /*6fdf0*/  NOP ;  /* 0x0000000000007918 */ /* 0x000fc40000000000 */
[----:B------:R-:W-:Y:S04]  /*6fe00*/  STL.64 [R1+0xc50], R48 ;  /* 0x000c503001007387 */ /* 0x000fe80000100a00 */
[----:B------:R0:W-:Y:S04]  /*6fe10*/  STL.64 [R1+0xc58], R50 ;  /* 0x000c583201007387 */ /* 0x0001e80000100a00 */
[----:B0-----:R-:W3:Y:S04]  /*6fe20*/  LDL.LU.64 R50, [R1+0x6060] ;  /* 0x0060600001327983 */ /* 0x001ee80000300a00 */
[----:B------:R-:W3:Y:S04]  /*6fe30*/  LDL.LU.64 R48, [R1+0x6058] ;  /* 0x0060580001307983 */ /* 0x000ee80000300a00 */
[----:B------:R-:W4:Y:S04]  /*6fe40*/  LDL.LU.64 R6, [R1+0x6050] ;  /* 0x0060500001067983 */ /* 0x000f280000300a00 */
[----:B------:R-:W2:Y:S04]  /*6fe50*/  LDL.LU.64 R4, [R1+0x6048] ;  /* 0x0060480001047983 */ /* 0x000ea80000300a00 */
[----:B------:R0:W-:Y:S04]  /*6fe60*/  STL.64 [R1+0x240], R20 ;  /* 0x0002401401007387 */ /* 0x0001e80000100a00 */
[----:B------:R1:W-:Y:S04]  /*6fe70*/  STL.64 [R1+0x248], R22 ;  /* 0x0002481601007387 */ /* 0x0003e80000100a00 */
[----:B0-----:R-:W3:Y:S04]  /*6fe80*/  LDL.LU R20, [R1+0x200] ;  /* 0x0002000001147983 */ /* 0x001ee80000300800 */
[----:B------:R-:W3:Y:S04]  /*6fe90*/  LDL.LU R21, [R1+0x204] ;  /* 0x0002040001157983 */ /* 0x000ee80000300800 */
[----:B-1----:R-:W3:Y:S04]  /*6fea0*/  LDL.LU R22, [R1+0x208] ;  /* 0x0002080001167983 */ /* 0x002ee80000300800 */
[----:B------:R-:W3:Y:S01]  /*6feb0*/  LDL.LU R23, [R1+0x20c] ;  /* 0x00020c0001177983 */ /* 0x000ee20000300800 */
[----:B------:R-:W-:-:S02]  /*6fec0*/  F2FP.F16.E4M3.UNPACK_B R28, R28 ;  /* 0x0000001cff1c723e */ /* 0x000fc400020006ff */
[----:B------:R-:W-:Y:S02]  /*6fed0*/  F2FP.F16.E4M3.UNPACK_B R29, R29 ;  /* 0x0000001dff1d723e */ /* 0x000fe400020006ff */
[----:B------:R-:W-:Y:S02]  /*6fee0*/  F2FP.F16.E4M3.UNPACK_B R30, R30 ;  /* 0x0000001eff1e723e */ /* 0x000fe400020006ff */
[----:B------:R-:W-:-:S07]  /*6fef0*/  F2FP.F16.E4M3.UNPACK_B R31, R31 ;  /* 0x0000001fff1f723e */ /* 0x000fce00020006ff */
[C---:B--2---:R-:W-:Y:S06]  /*6ff00*/  HMMA.16816.F32 R44, R28.reuse, R4, R44 ;  /* 0x000000041c2c723c */ /* 0x044fec000000182c */
[----:B----4-:R-:W-:-:S15]  /*6ff10*/  HMMA.16816.F32 R52, R28, R6, R52 ;  /* 0x000000061c34723c */ /* 0x010fde0000001834 */
[----:B------:R-:W-:-:S02]  /*6ff20*/  NOP ;  /* 0x0000000000007918 */ /* 0x000fc40000000000 */
[----:B------:R-:W-:Y:S04]  /*6ff30*/  STL.64 [R1+0x230], R44 ;  /* 0x0002302c01007387 */ /* 0x000fe80000100a00 */
[----:B------:R0:W-:Y:S04]  /*6ff40*/  STL.64 [R1+0x238], R46 ;  /* 0x0002382e01007387 */ /* 0x0001e80000100a00 */
[----:B0-----:R-:W2:Y:S04]  /*6ff50*/  LDL.LU.64 R46, [R1+0x6040] ;  /* 0x00604000012e7983 */ /* 0x001ea80000300a00 */
[----:B------:R-:W2:Y:S04]  /*6ff60*/  LDL.LU.64 R44, [R1+0x6038] ;  /* 0x00603800012c7983 */ /* 0x000ea80000300a00 */
[----:B------:R-:W-:Y:S04]  /*6ff70*/  STL.64 [R1+0x220], R52 ;  /* 0x0002203401007387 */ /* 0x000fe80000100a00 */
[----:B------:R0:W-:Y:S04]  /*6ff80*/  STL.64 [R1+0x228], R54 ;  /* 0x0002283601007387 */ /* 0x0001e80000100a00 */
[----:B0-----:R-:W4:Y:S04]  /*6ff90*/  LDL.LU.64 R54, [R1+0x6030] ;  /* 0x0060300001367983 */ /* 0x001f280000300a00 */
[----:B------:R-:W4:Y:S01]  /*6ffa0*/  LDL.LU.64 R52, [R1+0x6028] ;  /* 0x0060280001347983 */ /* 0x000f220000300a00 */
[C---:B---3--:R-:W-:Y:S06]  /*6ffb0*/  HMMA.16816.F32 R20, R28.reuse, R16, R20 ;  /* 0x000000101c14723c */ /* 0x048fec0000001814 */
[----:B------:R-:W-:-:S15]  /*6ffc0*/  HMMA.16816.F32 R36, R28, R24, R36 ;  /* 0x000000181c24723c */ /* 0x000fde0000001824 */
[----:B------:R-:W-:-:S02]  /*6ffd0*/  NOP ;  /* 0x0000000000007918 */ /* 0x000fc40000000000 */
[----:B------:R0:W-:Y:S02]  /*6ffe0*/  STL.64 [R1+0x210], R20 ;  /* 0x0002101401007387 */ /* 0x0001e40000100a00 */
[----:B0-----:R-:W-:Y:S02]  /*6fff0*/  IMAD R20, R13, 0x100, R12 ;  /* 0x000001000d147824 */ /* 0x001fe400078e020c */
[----:B------:R-:W-:Y:S02]  /*70000*/  IMAD R21, R15, 0x100, R14 ;  /* 0x000001000f157824 */ /* 0x000fe400078e020e */
[C---:B------:R-:W-:Y:S01]  /*70010*/  HMMA.16816.F32 R12, R28.reuse, R32, R48 ;  /* 0x000000201c0c723c */ /* 0x040fe20000001830 */
[----:B------:R-:W-:Y:S04]  /*70020*/  STL.64 [R1+0x218], R22 ;  /* 0x0002181601007387 */ /* 0x000fe80000100a00 */
[----:B------:R-:W-:Y:S04]  /*70030*/  STL.64 [R1+0x200], R36 ;  /* 0x0002002401007387 */ /* 0x000fe80000100a00 */
[----:B------:R-:W-:Y:S01]  /*70040*/  STL.64 [R1+0x208], R38 ;  /* 0x0002082601007387 */ /* 0x000fe20000100a00 */
[----:B------:R-:W-:-:S13]  /*70050*/  HMMA.16816.F32 R8, R28, R18, R8 ;  /* 0x000000121c08723c */ /* 0x000fda0000001808 */
[----:B------:R-:W-:Y:S04]  /*70060*/  STL.64 [R1+0x1f0], R12 ;  /* 0x0001f00c01007387 */ /* 0x000fe80000100a00 */
[----:B------:R0:W-:Y:S02]  /*70070*/  STL.64 [R1+0x1f8], R14 ;  /* 0x0001f80e01007387 */ /* 0x0001e40000100a00 */
[----:B0-----:R-:W-:Y:S01]  /*70080*/  HMMA.16816.F32 R12, R28, R26, R40 ;  /* 0x0000001a1c0c723c */ /* 0x001fe20000001828 */
[----:B------:R-:W-:Y:S02]  /*70090*/  IMAD R22, R61, 0x100, R35 ;  /* 0x000001003d167824 */ /* 0x000fe400078e0223 */
[----:B------:R-:W-:Y:S01]  /*700a0*/  IMAD R23, R0, 0x100, R60 ;  /* 0x0000010000177824 */ /* 0x000fe200078e023c */
[----:B------:R-:W-:-:S02]  /*700b0*/  F2FP.F16.E4M3.UNPACK_B R20, R20 ;  /* 0x00000014ff14723e */ /* 0x000fc400020006ff */
[----:B------:R-:W-:Y:S02]  /*700c0*/  F2FP.F16.E4M3.UNPACK_B R21, R21 ;  /* 0x00000015ff15723e */ /* 0x000fe400020006ff */
[----:B------:R-:W-:Y:S02]  /*700d0*/  F2FP.F16.E4M3.UNPACK_B R22, R22 ;  /* 0x00000016ff16723e */ /* 0x000fe400020006ff */
[----:B------:R-:W-:Y:S01]  /*700e0*/  F2FP.F16.E4M3.UNPACK_B R23, R23 ;  /* 0x00000017ff17723e */ /* 0x000fe200020006ff */
[----:B------:R-:W-:Y:S04]  /*700f0*/  STL.64 [R1+0x6020], R26 ;  /* 0x0060201a01007387 */ /* 0x000fe80000100a00 */
[----:B------:R-:W-:Y:S08]  /*70100*/  STL.64 [R1+0x6018], R24 ;  /* 0x0060181801007387 */ /* 0x000ff00000100a00 */
[----:B------:R-:W-:Y:S04]  /*70110*/  STL.64 [R1+0xc40], R12 ;  /* 0x000c400c01007387 */ /* 0x000fe80000100a00 */
[----:B------:R-:W-:Y:S04]  /*70120*/  STL.64 [R1+0xc48], R14 ;  /* 0x000c480e01007387 */ /* 0x000fe80000100a00 */
[----:B------:R-:W-:Y:S04]  /*70130*/  STL.64 [R1+0xc30], R8 ;  /* 0x000c300801007387 */ /* 0x000fe80000100a00 */
[----:B------:R0:W-:Y:S02]  /*70140*/  STL.64 [R1+0xc38], R10 ;  /* 0x000c380a01007387 */ /* 0x0001e40000100a00 */
[----:B0-----:R-:W-:Y:S06]  /*70150*/  HMMA.16816.F32 R8, R20, R6, R56 ;  /* 0x000000061408723c */ /* 0x001fec0000001838 */
[----:B--2---:R-:W-:Y:S06]  /*70160*/  HMMA.16816.F32 R24, R28, R2, R44 ;  /* 0x000000021c18723c */ /* 0x004fec000000182c */
[----:B----4-:R-:W-:-:S15]  /*70170*/  HMMA.16816.F32 R12, R20, R4, R52 ;  /* 0x00000004140c723c */ /* 0x010fde0000001834 */
[----:B------:R-:W-:-:S02]  /*70180*/  NOP ;  /* 0x0000000000007918 */ /* 0x000fc40000000000 */
[----:B------:R-:W-:Y:S04]  /*70190*/  STL.64 [R1+0x1e0], R24 ;  /* 0x0001e01801007387 */ /* 0x000fe80000100a00 */
[----:B------:R-:W-:Y:S04]  /*701a0*/  STL.64 [R1+0x1e8], R26 ;  /* 0x0001e81a01007387 */ /* 0x000fe80000100a00 */
[----:B------:R-:W-:Y:S04]  /*701b0*/  STL.64 [R1+0x5fc8], R6 ;  /* 0x005fc80601007387 */ /* 0x000fe80000100a00 */
[----:B------:R0:W-:Y:S04]  /*701c0*/  STL.64 [R1+0x1d0], R12 ;  /* 0x0001d00c01007387 */ /* 0x0001e80000100a00 */
[----:B------:R1:W-:Y:S04]  /*701d0*/  STL.64 [R1+0x1d8], R14 ;  /* 0x0001d80e01007387 */ /* 0x0003e80000100a00 */
[----:B------:R2:W-:Y:S04]  /*701e0*/  STL.64 [R1+0x5fc0], R4 ;  /* 0x005fc00401007387 */ /* 0x0005e80000100a00 */
[----:B------:R-:W-:Y:S04]  /*701f0*/  STL.64 [R1+0x1c0], R8 ;  /* 0x0001c00801007387 */ /* 0x000fe80000100a00 */
[----:B------:R-:W-:Y:S04]  /*70200*/  STL.64 [R1+0x1c8], R10 ;  /* 0x0001c80a01007387 */ /* 0x000fe80000100a00 */
[----:B------:R-:W3:Y:S04]  /*70210*/  LDL.LU R40, [R1+0x130] ;  /* 0x0001300001287983 */ /* 0x000ee80000300800 */
[----:B------:R-:W3:Y:S04]  /*70220*/  LDL.LU R41, [R1+0x134] ;  /* 0x0001340001297983 */ /* 0x000ee80000300800 */
[----:B------:R-:W4:Y:S04]  /*70230*/  LDL.LU R42, [R1+0x138] ;  /* 0x00013800012a7983 */ /* 0x000f280000300800 */
[----:B------:R-:W4:Y:S04]  /*70240*/  LDL.LU R43, [R1+0x13c] ;  /* 0x00013c00012b7983 */ /* 0x000f280000300800 */
[----:B----4-:R-:W-:Y:S04]  /*70250*/  STL.64 [R1+0x5fd8], R42 ;  /* 0x005fd82a01007387 */ /* 0x010fe80000100a00 */
[----:B---3--:R3:W-:Y:S04]  /*70260*/  STL.64 [R1+0x5fd0], R40 ;  /* 0x005fd02801007387 */ /* 0x0087e80000100a00 */
[----:B------:R-:W4:Y:S04]  /*70270*/  LDL.LU R48, [R1+0x140] ;  /* 0x0001400001307983 */ /* 0x000f280000300800 */
[----:B------:R-:W4:Y:S04]  /*70280*/  LDL.LU R49, [R1+0x144] ;  /* 0x0001440001317983 */ /* 0x000f280000300800 */
[----:B------:R-:W2:Y:S04]  /*70290*/  LDL.LU R50, [R1+0x148] ;  /* 0x0001480001327983 */ /* 0x000ea80000300800 */
[----:B------:R-:W2:Y:S04]  /*702a0*/  LDL.LU R51, [R1+0x14c] ;  /* 0x00014c0001337983 */ /* 0x000ea80000300800 */
[----:B--2---:R-:W-:Y:S04]  /*702b0*/  STL.64 [R1+0x5fe8], R50 ;  /* 0x005fe83201007387 */ /* 0x004fe80000100a00 */
[----:B----4-:R-:W-:Y:S04]  /*702c0*/  STL.64 [R1+0x5fe0], R48 ;  /* 0x005fe03001007387 */ /* 0x010fe80000100a00 */
[----:B0-----:R-:W2:Y:S04]  /*702d0*/  LDL.LU R12, [R1+0x150] ;  /* 0x00015000010c7983 */ /* 0x001ea80000300800 */
[----:B------:R-:W2:Y:S04]  /*702e0*/  LDL.LU R13, [R1+0x154] ;  /* 0x00015400010d7983 */ /* 0x000ea80000300800 */
[----:B-1----:R-:W4:Y:S04]  /*702f0*/  LDL.LU R14, [R1+0x158] ;  /* 0x00015800010e7983 */ /* 0x002f280000300800 */
[----:B------:R-:W4:Y:S04]  /*70300*/  LDL.LU R15, [R1+0x15c] ;  /* 0x00015c00010f7983 */ /* 0x000f280000300800 */
[----:B----4-:R-:W-:Y:S04]  /*70310*/  STL.64 [R1+0x5ff8], R14 ;  /* 0x005ff80e01007387 */ /* 0x010fe80000100a00 */
[----:B--2---:R0:W-:Y:S04]  /*70320*/  STL.64 [R1+0x5ff0], R12 ;  /* 0x005ff00c01007387 */ /* 0x0041e80000100a00 */
[----:B------:R-:W2:Y:S04]  /*70330*/  LDL.LU R4, [R1+0x170] ;  /* 0x0001700001047983 */ /* 0x000ea80000300800 */
[----:B------:R-:W2:Y:S04]  /*70340*/  LDL.LU R5, [R1+0x174] ;  /* 0x0001740001057983 */ /* 0x000ea80000300800 */
[----:B------:R-:W4:Y:S04]  /*70350*/  LDL.LU R6, [R1+0x178] ;  /* 0x0001780001067983 */ /* 0x000f280000300800 */
[----:B------:R-:W4:Y:S04]  /*70360*/  LDL.LU R7, [R1+0x17c] ;  /* 0x00017c0001077983 */ /* 0x000f280000300800 */
[----:B----4-:R-:W-:Y:S04]  /*70370*/  STL.64 [R1+0x6010], R6 ;  /* 0x0060100601007387 */ /* 0x010fe80000100a00 */
[----:B--2---:R1:W-:Y:S04]  /*70380*/  STL.64 [R1+0x6008], R4 ;  /* 0x0060080401007387 */ /* 0x0043e80000100a00 */
[----:B---3--:R-:W2:Y:S04]  /*70390*/  LDL.LU R40, [R1+0xc10] ;  /* 0x000c100001287983 */ /* 0x008ea80000300800 */
        /* <DEDUP_REMOVED lines=14> */
[----:B------:R-:W2:Y:S04]  /*70480*/  LDL.LU R27, [R1+0x1ac] ;  /* 0x0001ac00011b7983 */ /* 0x000ea80000300800 */
        /* <DEDUP_REMOVED lines=36> */
[----:B0-----:R-:W2:Y:S04]  /*706d0*/  LDL.LU.64 R26, [R1+0x6020] ;  /* 0x00602000011a7983 */ /* 0x001ea80000300a00 */
[----:B------:R-:W4:Y:S01]  /*706e0*/  LDL.LU.64 R24, [R1+0x6018] ;  /* 0x0060180001187983 */ /* 0x000f220000300a00 */
[C---:B---3--:R-:W-:Y:S06]  /*706f0*/  HMMA.16816.F32 R12, R20.reuse, R32, R12 ;  /* 0x00000020140c723c */ /* 0x048fec000000180c */
[----:B----4-:R-:W-:-:S15]  /*70700*/  HMMA.16816.F32 R4, R20, R24, R4 ;  /* 0x000000181404723c */ /* 0x010fde0000001804 */
[----:B------:R-:W-:-:S08]  /*70710*/  NOP ;  /* 0x0000000000007918 */ /* 0x000fd00000000000 */
[----:B------:R-:W-:Y:S04]  /*70720*/  STL.64 [R1+0x1a0], R4 ;  /* 0x0001a00401007387 */ /* 0x000fe80000100a00 */
[----:B------:R0:W-:Y:S04]  /*70730*/  STL.64 [R1+0x1a8], R6 ;  /* 0x0001a80601007387 */ /* 0x0001e80000100a00 */
[----:B0-----:R-:W3:Y:S04]  /*70740*/  LDL.LU.64 R6, [R1+0x6010] ;  /* 0x0060100001067983 */ /* 0x001ee80000300a00 */
[----:B------:R-:W3:Y:S01]  /*70750*/  LDL.LU.64 R4, [R1+0x6008] ;  /* 0x0060080001047983 */ /* 0x000ee20000300a00 */
[C---:B--2---:R-:W-:Y:S06]  /*70760*/  HMMA.16816.F32 R48, R20.reuse, R26, R48 ;  /* 0x0000001a1430723c */ /* 0x044fec0000001830 */
[----:B------:R-:W-:Y:S01]  /*70770*/  HMMA.16816.F32 R40, R20, R18, R40 ;  /* 0x000000121428723c */ /* 0x000fe20000001828 */
[----:B------:R-:W-:-:S02]  /*70780*/  IMAD R28, R28, 0x100, R35 ;  /* 0x000001001c1c7824 */ /* 0x000fc400078e0223 */
[----:B------:R-:W-:Y:S01]  /*70790*/  IMAD R29, R29, 0x100, R0 ;  /* 0x000001001d1d7824 */ /* 0x000fe200078e0200 */
[----:B------:R-:W2:Y:S04]  /*707a0*/  LDL.LU R35, [R1+0x6004] ;  /* 0x0060040001237983 */ /* 0x000ea80000300800 */
[----:B------:R-:W4:Y:S04]  /*707b0*/  LDL.LU R0, [R1+0x6000] ;  /* 0x0060000001007983 */ /* 0x000f280000300800 */
[----:B------:R-:W-:Y:S04]  /*707c0*/  STL.64 [R1+0x190], R12 ;  /* 0x0001900c01007387 */ /* 0x000fe80000100a00 */
[----:B------:R0:W-:Y:S04]  /*707d0*/  STL.64 [R1+0x198], R14 ;  /* 0x0001980e01007387 */ /* 0x0001e80000100a00 */
[----:B0-----:R-:W2:Y:S04]  /*707e0*/  LDL.LU.64 R14, [R1+0x5ff8] ;  /* 0x005ff800010e7983 */ /* 0x001ea80000300a00 */
[----:B------:R-:W2:Y:S04]  /*707f0*/  LDL.LU.64 R12, [R1+0x5ff0] ;  /* 0x005ff000010c7983 */ /* 0x000ea80000300a00 */
        /* <DEDUP_REMOVED lines=8> */
[----:B---3--:R-:W-:Y:S03]  /*70880*/  HMMA.16816.F32 R20, R20, R2, R4 ;  /* 0x000000021414723c */ /* 0x008fe60000001804 */
[----:B------:R-:W2:Y:S04]  /*70890*/  LDL.LU.64 R6, [R1+0x5fc8] ;  /* 0x005fc80001067983 */ /* 0x000ea80000300a00 */
[----:B------:R-:W3:Y:S01]  /*708a0*/  LDL.LU.64 R4, [R1+0x5fc0] ;  /* 0x005fc00001047983 */ /* 0x000ee20000300a00 */
[----:B------:R-:W-:-:S02]  /*708b0*/  IMAD R30, R31, 0x100, R30 ;  /* 0x000001001f1e7824 */ /* 0x000fc400078e021e */
[----:B------:R-:W-:Y:S01]  /*708c0*/  IMAD R31, R9, 0x100, R8 ;  /* 0x00000100091f7824 */ /* 0x000fe200078e0208 */
[----:B------:R-:W-:Y:S02]  /*708d0*/  F2FP.F16.E4M3.UNPACK_B R28, R28 ;  /* 0x0000001cff1c723e */ /* 0x000fe400020006ff */
[----:B------:R-:W-:Y:S02]  /*708e0*/  F2FP.F16.E4M3.UNPACK_B R29, R29 ;  /* 0x0000001dff1d723e */ /* 0x000fe400020006ff */
[----:B------:R-:W-:Y:S02]  /*708f0*/  F2FP.F16.E4M3.UNPACK_B R30, R30 ;  /* 0x0000001eff1e723e */ /* 0x000fe400020006ff */
[----:B------:R-:W-:-:S06]  /*70900*/  F2FP.F16.E4M3.UNPACK_B R31, R31 ;  /* 0x0000001fff1f723e */ /* 0x000fcc00020006ff */
[----:B------:R-:W-:Y:S04]  /*70910*/  STL.64 [R1+0x180], R20 ;  /* 0x0001801401007387 */ /* 0x000fe80000100a00 */
[----:B------:R3:W-:Y:S02]  /*70920*/  STL.64 [R1+0x188], R22 ;  /* 0x0001881601007387 */ /* 0x0007e40000100a00 */
[C---:B---3--:R-:W-:Y:S06]  /*70930*/  HMMA.16816.F32 R20, R28.reuse, R4, R36 ;  /* 0x000000041c14723c */ /* 0x048fec0000001824 */
[C---:B--2---:R-:W-:Y:S06]  /*70940*/  HMMA.16816.F32 R12, R28.reuse, R6, R12 ;  /* 0x000000061c0c723c */ /* 0x044fec000000180c */
[----:B------:R-:W-:Y:S11]  /*70950*/  STL.64 [R1+0x5fa8], R6 ;  /* 0x005fa80601007387 */ /* 0x000ff60000100a00 */
[----:B------:R-:W-:Y:S04]  /*70960*/  STL.64 [R1+0x170], R20 ;  /* 0x0001701401007387 */ /* 0x000fe80000100a00 */
[----:B------:R-:W-:Y:S04]  /*70970*/  STL.64 [R1+0x178], R22 ;  /* 0x0001781601007387 */ /* 0x000fe80000100a00 */
[----:B------:R4:W-:Y:S04]  /*70980*/  STL.64 [R1+0x5fa0], R4 ;  /* 0x005fa00401007387 */ /* 0x0009e80000100a00 */
[----:B------:R-:W-:Y:S04]  /*70990*/  STL.64 [R1+0x160], R12 ;  /* 0x0001600c01007387 */ /* 0x000fe80000100a00 */
[----:B------:R0:W-:Y:S01]  /*709a0*/  STL.64 [R1+0x168], R14 ;  /* 0x0001680e01007387 */ /* 0x0001e20000100a00 */
[C---:B----4-:R-:W-:Y:S06]  /*709b0*/  HMMA.16816.F32 R4, R28.reuse, R24, R40 ;  /* 0x000000181c04723c */ /* 0x050fec0000001828 */
[----:B0-----:R-:W-:-:S15]  /*709c0*/  HMMA.16816.F32 R12, R28, R16, R48 ;  /* 0x000000101c0c723c */ /* 0x001fde0000001830 */
[----:B------:R-:W-:-:S08]  /*709d0*/  NOP ;  /* 0x0000000000007918 */ /* 0x000fd00000000000 */
[----:B------:R-:W-:Y:S04]  /*709e0*/  STL.64 [R1+0x150], R12 ;  /* 0x0001500c01007387 */ /* 0x000fe80000100a00 */
[----:B------:R-:W-:Y:S04]  /*709f0*/  STL.64 [R1+0x158], R14 ;  /* 0x0001580e01007387 */ /* 0x000fe80000100a00 */
[----:B------:R-:W-:Y:S04]  /*70a00*/  STL.64 [R1+0x140], R4 ;  /* 0x0001400401007387 */ /* 0x000fe80000100a00 */
[----:B------:R0:W-:Y:S02]  /*70a10*/  STL.64 [R1+0x148], R6 ;  /* 0x0001480601007387 */ /* 0x0001e40000100a00 */
[----:B0-----:R-:W-:Y:S02]  /*70a20*/  HMMA.16816.F32 R4, R28, R32, R44 ;  /* 0x000000201c04723c */ /* 0x001fe4000000182c */
[----:B------:R-:W-:Y:S04]  /*70a30*/  STL.64 [R1+0x5f98], R34 ;  /* 0x005f982201007387 */ /* 0x000fe80000100a00 */
[----:B------:R-:W-:-:S15]  /*70a40*/  STL.64 [R1+0x5f90], R32 ;  /* 0x005f902001007387 */ /* 0x000fde0000100a00 */
[----:B------:R-:W-:-:S02]  /*70a50*/  NOP ;  /* 0x0000000000007918 */ /* 0x000fc40000000000 */
[----:B------:R-:W-:Y:S04]  /*70a60*/  STL.64 [R1+0x130], R4 ;  /* 0x0001300401007387 */ /* 0x000fe80000100a00 */
[----:B------:R0:W-:Y:S02]  /*70a70*/  STL.64 [R1+0x138], R6 ;  /* 0x0001380601007387 */ /* 0x0001e40000100a00 */
[----:B0-----:R-:W-:Y:S06]  /*70a80*/  HMMA.16816.F32 R4, R28, R26, R56 ;  /* 0x0000001a1c04723c */ /* 0x001fec0000001838 */
[----:B------:R-:W-:Y:S04]  /*70a90*/  STL.64 [R1+0x5fb8], R26 ;  /* 0x005fb81a01007387 */ /* 0x000fe80000100a00 */
[----:B------:R-:W-:-:S13]  /*70aa0*/  STL.64 [R1+0x5fb0], R24 ;  /* 0x005fb01801007387 */ /* 0x000fda0000100a00 */
[----:B------:R0:W-:Y:S04]  /*70ab0*/  STL.64 [R1+0xc00], R4 ;  /* 0x000c000401007387 */ /* 0x0001e80000100a00 */
[----:B------:R1:W-:Y:S04]  /*70ac0*/  STL.64 [R1+0xc08], R6 ;  /* 0x000c080601007387 */ /* 0x0003e80000100a00 */
        /* <DEDUP_REMOVED lines=10> */
[----:B-1----:R-:W4:Y:S04]  /*70b70*/  LDL.LU R6, [R1+0x118] ;  /* 0x0001180001067983 */ /* 0x002f280000300800 */
[----:B------:R-:W4:Y:S04]  /*70b80*/  LDL.LU R7, [R1+0x11c] ;  /* 0x00011c0001077983 */ /* 0x000f280000300800 */
        /* <DEDUP_REMOVED lines=44> */
[----:B------:R-:W4:Y:S04]  /*70e50*/  LDL.LU.64 R24, [R1+0x5fb0] ;  /* 0x005fb00001187983 */ /* 0x000f280000300a00 */
[----:B------:R-:W2:Y:S04]  /*70e60*/  LDL.LU.64 R6, [R1+0x5fa8] ;  /* 0x005fa80001067983 */ /* 0x000ea80000300a00 */
[----:B------:R-:W3:Y:S01]  /*70e70*/  LDL.LU.64 R4, [R1+0x5fa0] ;  /* 0x005fa00001047983 */ /* 0x000ee20000300a00 */
[----:B------:R-:W-:-:S02]  /*70e80*/  F2FP.F16.E4M3.UNPACK_B R20, R20 ;  /* 0x00000014ff14723e */ /* 0x000fc400020006ff */
[----:B------:R-:W-:Y:S02]  /*70e90*/  F2FP.F16.E4M3.UNPACK_B R21, R21 ;  /* 0x00000015ff15723e */ /* 0x000fe400020006ff */
[----:B------:R-:W-:Y:S02]  /*70ea0*/  F2FP.F16.E4M3.UNPACK_B R22, R22 ;  /* 0x00000016ff16723e */ /* 0x000fe400020006ff */
[----:B------:R-:W-:Y:S01]  /*70eb0*/  F2FP.F16.E4M3.UNPACK_B R23, R23 ;  /* 0x00000017ff17723e */ /* 0x000fe200020006ff */
[----:B------:R-:W-:Y:S04]  /*70ec0*/  STL.64 [R1+0x120], R28 ;  /* 0x0001201c01007387 */ /* 0x000fe80000100a00 */
[----:B------:R0:W-:Y:S04]  /*70ed0*/  STL.64 [R1+0x128], R30 ;  /* 0x0001281e01007387 */ /* 0x0001e80000100a00 */
[----:B0-----:R-:W4:Y:S04]  /*70ee0*/  LDL.LU R30, [R1+0x21e0] ;  /* 0x0021e000011e7983 */ /* 0x001f280000300800 */
[----:B------:R-:W4:Y:S01]  /*70ef0*/  LDL.LU R31, [R1+0x21e8] ;  /* 0x0021e800011f7983 */ /* 0x000f220000300800 */
[----:B---3--:R-:W-:-:S15]  /*70f00*/  HMMA.16816.F32 R32, R20, R4, R32 ;  /* 0x000000041420723c */ /* 0x008fde0000001820 */
[----:B------:R-:W-:-:S08]  /*70f10*/  NOP ;  /* 0x0000000000007918 */ /* 0x000fd00000000000 */
[----:B------:R-:W-:Y:S04]  /*70f20*/  STL.64 [R1+0x110], R32 ;  /* 0x0001102001007387 */ /* 0x000fe80000100a00 */
[----:B------:R0:W-:Y:S04]  /*70f30*/  STL.64 [R1+0x118], R34 ;  /* 0x0001182201007387 */ /* 0x0001e80000100a00 */
[----:B0-----:R-:W3:Y:S04]  /*70f40*/  LDL.LU.64 R34, [R1+0x5f98] ;  /* 0x005f980001227983 */ /* 0x001ee80000300a00 */
[----:B------:R-:W3:Y:S01]  /*70f50*/  LDL.LU.64 R32, [R1+0x5f90] ;  /* 0x005f900001207983 */ /* 0x000ee20000300a00 */
[C---:B--2---:R-:W-:Y:S06]  /*70f60*/  HMMA.16816.F32 R40, R20.reuse, R6, R40 ;  /* 0x000000061428723c */ /* 0x044fec0000001828 */
[C---:B------:R-:W-:Y:S06]  /*70f70*/  HMMA.16816.F32 R12, R20.reuse, R16, R12 ;  /* 0x00000010140c723c */ /* 0x040fec000000180c */
[----:B----4-:R-:W-:Y:S01]  /*70f80*/  HMMA.16816.F32 R44, R20, R24, R44 ;  /* 0x00000018142c723c */ /* 0x010fe2000000182c */
[----:B------:R-:W-:-:S05]  /*70f90*/  IMAD R28, R53, 0x100, R52 ;  /* 0x00000100351c7824 */ /* 0x000fca00078e0234 */
[----:B------:R-:W-:Y:S05]  /*70fa0*/  HMMA.16816.F32 R8, R20, R26, R8 ;  /* 0x0000001a1408723c */ /* 0x000fea0000001808 */
[----:B------:R0:W-:Y:S04]  /*70fb0*/  STL.64 [R1+0x100], R40 ;  /* 0x0001002801007387 */ /* 0x0001e80000100a00 */
[----:B------:R1:W-:Y:S04]  /*70fc0*/  STL.64 [R1+0x108], R42 ;  /* 0x0001082a01007387 */ /* 0x0003e80000100a00 */
[----:B0-----:R-:W2:Y:S04]  /*70fd0*/  LDL.LU R40, [R1+0xa0] ;  /* 0x0000a00001287983 */ /* 0x001ea80000300800 */
[----:B------:R-:W2:Y:S04]  /*70fe0*/  LDL.LU R41, [R1+0xa4] ;  /* 0x0000a40001297983 */ /* 0x000ea80000300800 */
[----:B-1----:R-:W2:Y:S04]  /*70ff0*/  LDL.LU R42, [R1+0xa8] ;  /* 0x0000a800012a7983 */ /* 0x002ea80000300800 */
[----:B------:R-:W2:Y:S04]  /*71000*/  LDL.LU R43, [R1+0xac] ;  /* 0x0000ac00012b7983 */ /* 0x000ea80000300800 */
[----:B------:R-:W-:Y:S04]  /*71010*/  STL.64 [R1+0xf0], R12 ;  /* 0x0000f00c01007387 */ /* 0x000fe80000100a00 */
[----:B------:R0:W-:Y:S01]  /*71020*/  STL.64 [R1+0xf8], R14 ;  /* 0x0000f80e01007387 */ /* 0x0001e20000100a00 */
[----:B------:R-:W-:-:S03]  /*71030*/  IMAD R29, R55, 0x100, R54 ;  /* 0x00000100371d7824 */ /* 0x000fc600078e0236 */
[----:B0-----:R-:W4:Y:S04]  /*71040*/  LDL.LU.64 R14, [R1+0x5f88] ;  /* 0x005f8800010e7983 */ /* 0x001f280000300a00 */
[----:B------:R-:W4:Y:S04]  /*71050*/  LDL.LU.64 R12, [R1+0x5f80] ;  /* 0x005f8000010c7983 */ /* 0x000f280000300a00 */
[----:B------:R0:W-:Y:S04]  /*71060*/  STL.64 [R1+0xe0], R44 ;  /* 0x0000e02c01007387 */ /* 0x0001e80000100a00 */
[----:B------:R1:W-:Y:S01]  /*71070*/  STL.64 [R1+0xe8], R46 ;  /* 0x0000e82e01007387 */ /* 0x0003e20000100a00 */
[----:B------:R-:W-:Y:S03]  /*71080*/  HMMA.16816.F32 R36, R20, R18, R36 ;  /* 0x000000121424723c */ /* 0x000fe60000001824 */
[----:B0-----:R-:W4:Y:S04]  /*71090*/  LDL.LU R44, [R1+0x90] ;  /* 0x00009000012c7983 */ /* 0x001f280000300800 */
[----:B------:R-:W4:Y:S04]  /*710a0*/  LDL.LU R45, [R1+0x94] ;  /* 0x00009400012d7983 */ /* 0x000f280000300800 */
[----:B-1----:R-:W4:Y:S04]  /*710b0*/  LDL.LU R46, [R1+0x98] ;  /* 0x00009800012e7983 */ /* 0x002f280000300800 */
[----:B------:R-:W4:Y:S04]  /*710c0*/  LDL.LU R47, [R1+0x9c] ;  /* 0x00009c00012f7983 */ /* 0x000f280000300800 */
[----:B------:R-:W4:Y:S04]  /*710d0*/  LDL.LU R52, [R1+0x80] ;  /* 0x0000800001347983 */ /* 0x000f280000300800 */
[----:B------:R-:W4:Y:S04]  /*710e0*/  LDL.LU R53, [R1+0x84] ;  /* 0x0000840001357983 */ /* 0x000f280000300800 */
[----:B------:R-:W4:Y:S04]  /*710f0*/  LDL.LU R54, [R1+0x88] ;  /* 0x0000880001367983 */ /* 0x000f280000300800 */
[----:B------:R-:W4:Y:S01]  /*71100*/  LDL.LU R55, [R1+0x8c] ;  /* 0x00008c0001377983 */ /* 0x000f220000300800 */
[----:B------:R-:W-:-:S02]  /*71110*/  IMAD R30, R30, 0x100, R60 ;  /* 0x000001001e1e7824 */ /* 0x000fc400078e023c */
[----:B------:R-:W-:Y:S01]  /*71120*/  IMAD R31, R31, 0x100, R61 ;  /* 0x000001001f1f7824 */ /* 0x000fe200078e023d */
[----:B---3--:R-:W-:-:S15]  /*71130*/  HMMA.16816.F32 R48, R20, R32, R48 ;  /* 0x000000201430723c */ /* 0x008fde0000001830 */
[----:B------:R-:W-:-:S08]  /*71140*/  NOP ;  /* 0x0000000000007918 */ /* 0x000fd00000000000 */
[----:B------:R-:W-:Y:S04]  /*71150*/  STL.64 [R1+0xd0], R48 ;  /* 0x0000d03001007387 */ /* 0x000fe80000100a00 */
[----:B------:R0:W-:Y:S04]  /*71160*/  STL.64 [R1+0xd8], R50 ;  /* 0x0000d83201007387 */ /* 0x0001e80000100a00 */
[----:B0-----:R-:W3:Y:S04]  /*71170*/  LDL.LU.64 R50, [R1+0x5f78] ;  /* 0x005f780001327983 */ /* 0x001ee80000300a00 */
[----:B------:R-:W3:Y:S04]  /*71180*/  LDL.LU.64 R48, [R1+0x5f70] ;  /* 0x005f700001307983 */ /* 0x000ee80000300a00 */
[----:B------:R-:W3:Y:S04]  /*71190*/  LDL.LU R60, [R1+0x5f6c] ;  /* 0x005f6c00013c7983 */ /* 0x000ee80000300800 */
[----:B------:R-:W3:Y:S04]  /*711a0*/  LDL.LU R61, [R1+0x5f68] ;  /* 0x005f6800013d7983 */ /* 0x000ee80000300800 */
[----:B------:R-:W-:Y:S04]  /*711b0*/  STL.64 [R1+0xbe0], R8 ;  /* 0x000be00801007387 */ /* 0x000fe80000100a00 */
[----:B------:R0:W-:Y:S04]  /*711c0*/  STL.64 [R1+0xbe8], R10 ;  /* 0x000be80a01007387 */ /* 0x0001e80000100a00 */
[----:B0-----:R-:W3:Y:S04]  /*711d0*/  LDL.LU.64 R10, [R1+0x5f60] ;  /* 0x005f6000010a7983 */ /* 0x001ee80000300a00 */
[----:B------:R-:W3:Y:S04]  /*711e0*/  LDL.LU.64 R8, [R1+0x5f58] ;  /* 0x005f580001087983 */ /* 0x000ee80000300a00 */
[----:B------:R-:W-:Y:S04]  /*711f0*/  STL.64 [R1+0xbd0], R36 ;  /* 0x000bd02401007387 */ /* 0x000fe80000100a00 */
[----:B------:R0:W-:Y:S02]  /*71200*/  STL.64 [R1+0xbd8], R38 ;  /* 0x000bd82601007387 */ /* 0x0001e40000100a00 */
[----:B0-----:R-:W-:Y:S02]  /*71210*/  HMMA.16816.F32 R36, R20, R2, R56 ;  /* 0x000000021424723c */ /* 0x001fe40000001838 */
[----:B------:R-:W3:-:S15]  /*71220*/  LDL.LU R20, [R1+0x70] ;  /* 0x0000700001147983 */ /* 0x000ede0000300800 */
[----:B------:R-:W-:-:S06]  /*71230*/  NOP ;  /* 0x0000000000007918 */ /* 0x000fcc0000000000 */
[----:B------:R-:W-:Y:S04]  /*71240*/  STL.64 [R1+0xc0], R36 ;  /* 0x0000c02401007387 */ /* 0x000fe80000100a00 */
[----:B------:R2:W-:Y:S04]  /*71250*/  STL.64 [R1+0xc8], R38 ;  /* 0x0000c82601007387 */ /* 0x0005e80000100a00 */
        /* <DEDUP_REMOVED lines=8> */
[----:B--2---:R-:W-:Y:S01]  /*712e0*/  HMMA.16816.F32 R36, R28, R4, R40 ;  /* 0x000000041c24723c */ /* 0x004fe20000001828 */
[----:B------:R-:W-:-:S05]  /*712f0*/  IMAD.MOV.U32 R23, RZ, RZ, R0 ;  /* 0x000000ffff177224 */ /* 0x000fca00078e0000 */
[----:B----4-:R-:W-:-:S15]  /*71300*/  HMMA.16816.F32 R44, R28, R6, R44 ;  /* 0x000000061c2c723c */ /* 0x010fde000000182c */
[----:B------:R-:W-:-:S02]  /*71310*/  NOP ;  /* 0x0000000000007918 */ /* 0x000fc40000000000 */
[----:B------:R0:W-:Y:S01]  /*71320*/  STL [R1+0xb0], R36 ;  /* 0x0000b02401007387 */ /* 0x0001e20000100800 */
[----:B------:R-:W-:-:S03]  /*71330*/  IMAD.MOV.U32 R0, RZ, RZ, R39 ;  /* 0x000000ffff007224 */ /* 0x000fc600078e0027 */
[----:B------:R-:W2:Y:S04]  /*71340*/  LDL.LU R40, [R1+0x60] ;  /* 0x0000600001287983 */ /* 0x000ea80000300800 */
[----:B------:R-:W2:Y:S04]  /*71350*/  LDL.LU R41, [R1+0x64] ;  /* 0x0000640001297983 */ /* 0x000ea80000300800 */
[----:B------:R-:W2:Y:S04]  /*71360*/  LDL.LU R42, [R1+0x68] ;  /* 0x00006800012a7983 */ /* 0x000ea80000300800 */
[----:B------:R-:W2:Y:S04]  /*71370*/  LDL.LU R43, [R1+0x6c] ;  /* 0x00006c00012b7983 */ /* 0x000ea80000300800 */
[----:B------:R1:W-:Y:S01]  /*71380*/  STL [R1+0x5720], R0 ;  /* 0x0057200001007387 */ /* 0x0003e20000100800 */
[----:B---3--:R-:W-:-:S02]  /*71390*/  IMAD.MOV.U32 R22, RZ, RZ, R60 ;  /* 0x000000ffff167224 */ /* 0x008fc400078e003c */
[----:B------:R-:W-:Y:S02]  /*713a0*/  IMAD.MOV.U32 R21, RZ, RZ, R61 ;  /* 0x000000ffff157224 */ /* 0x000fe400078e003d */
[----:B------:R-:W-:Y:S02]  /*713b0*/  IMAD.MOV.U32 R61, RZ, RZ, R37 ;  /* 0x000000ffff3d7224 */ /* 0x000fe400078e0025 */
[----:B------:R-:W-:Y:S02]  /*713c0*/  IMAD.MOV.U32 R60, RZ, RZ, R38 ;  /* 0x000000ffff3c7224 */ /* 0x000fe400078e0026 */
[C---:B0-----:R-:W-:Y:S03]  /*713d0*/  HMMA.16816.F32 R36, R28.reuse, R16, R52 ;  /* 0x000000101c24723c */ /* 0x041fe60000001834 */
[----:B------:R0:W-:Y:S04]  /*713e0*/  STL [R1+0x571c], R60 ;  /* 0x00571c3c01007387 */ /* 0x0001e80000100800 */
[----:B------:R3:W-:Y:S04]  /*713f0*/  STL [R1+0x5718], R61 ;  /* 0x0057183d01007387 */ /* 0x0007e80000100800 */
[----:B------:R-:W-:Y:S04]  /*71400*/  STL.64 [R1+0xa0], R44 ;  /* 0x0000a02c01007387 */ /* 0x000fe80000100a00 */
[----:B------:R-:W-:Y:S08]  /*71410*/  STL.64 [R1+0xa8], R46 ;  /* 0x0000a82e01007387 */ /* 0x000ff00000100a00 */
[----:B------:R4:W-:Y:S01]  /*71420*/  STL [R1+0x90], R36 ;  /* 0x0000902401007387 */ /* 0x0009e20000100800 */
[----:B------:R-:W-:Y:S01]  /*71430*/  HMMA.16816.F32 R20, R28, R24, R20 ;  /* 0x000000181c14723c */ /* 0x000fe20000001814 */
[----:B-1----:R-:W-:-:S02]  /*71440*/  IMAD.MOV.U32 R0, RZ, RZ, R37 ;  /* 0x000000ffff007224 */ /* 0x002fc400078e0025 */
[----:B0-----:R-:W-:Y:S02]  /*71450*/  IMAD.MOV.U32 R60, RZ, RZ, R38 ;  /* 0x000000ffff3c7224 */ /* 0x001fe400078e0026 */
[----:B---3--:R-:W-:Y:S01]  /*71460*/  IMAD.MOV.U32 R61, RZ, RZ, R39 ;  /* 0x000000ffff3d7224 */ /* 0x008fe200078e0027 */
[----:B----4-:R-:W3:Y:S04]  /*71470*/  LDL.LU R36, [R1+0x2204] ;  /* 0x0022040001247983 */ /* 0x010ee80000300800 */
[----:B------:R-:W3:Y:S04]  /*71480*/  LDL.LU R37, [R1+0x2200] ;  /* 0x0022000001257983 */ /* 0x000ee80000300800 */
[----:B------:R-:W4:Y:S04]  /*71490*/  LDL.LU R38, [R1+0x220c] ;  /* 0x00220c0001267983 */ /* 0x000f280000300800 */
[----:B------:R-:W4:Y:S04]  /*714a0*/  LDL.LU R39, [R1+0x2208] ;  /* 0x0022080001277983 */ /* 0x000f280000300800 */
        /* <DEDUP_REMOVED lines=8> */
[----:B------:R-:W-:Y:S04]  /*71530*/  STL [R1+0x572c], R61 ;  /* 0x00572c3d01007387 */ /* 0x000fe80000100800 */
[----:B------:R-:W-:Y:S04]  /*71540*/  STL [R1+0x5728], R60 ;  /* 0x0057283c01007387 */ /* 0x000fe80000100800 */
[----:B------:R-:W-:Y:S04]  /*71550*/  STL [R1+0x5724], R0 ;  /* 0x0057240001007387 */ /* 0x000fe80000100800 */
[----:B------:R0:W-:Y:S04]  /*71560*/  STL.64 [R1+0x80], R20 ;  /* 0x0000801401007387 */ /* 0x0001e80000100a00 */
[----:B------:R-:W-:Y:S01]  /*71570*/  STL.64 [R1+0x88], R22 ;  /* 0x0000881601007387 */ /* 0x000fe20000100a00 */
[----:B0-----:R-:W-:-:S02]  /*71580*/  IMAD R20, R57, 0x100, R56 ;  /* 0x0000010039147824 */ /* 0x001fc400078e0238 */
[----:B------:R-:W-:Y:S01]  /*71590*/  IMAD R21, R59, 0x100, R58 ;  /* 0x000001003b157824 */ /* 0x000fe200078e023a */
[----:B------:R-:W4:Y:S04]  /*715a0*/  LDL.LU R56, [R1+0x50] ;  /* 0x0000500001387983 */ /* 0x000f280000300800 */
[----:B------:R-:W4:Y:S04]  /*715b0*/  LDL.LU R57, [R1+0x54] ;  /* 0x0000540001397983 */ /* 0x000f280000300800 */
[----:B------:R-:W4:Y:S04]  /*715c0*/  LDL.LU R58, [R1+0x58] ;  /* 0x00005800013a7983 */ /* 0x000f280000300800 */
[----:B------:R-:W4:Y:S01]  /*715d0*/  LDL.LU R59, [R1+0x5c] ;  /* 0x00005c00013b7983 */ /* 0x000f220000300800 */
[----:B--2---:R-:W-:-:S15]  /*715e0*/  HMMA.16816.F32 R40, R28, R32, R40 ;  /* 0x000000201c28723c */ /* 0x004fde0000001828 */
[----:B------:R-:W-:-:S08]  /*715f0*/  NOP ;  /* 0x0000000000007918 */ /* 0x000fd00000000000 */
[----:B------:R0:W-:Y:S01]  /*71600*/  STL [R1+0x70], R40 ;  /* 0x0000702801007387 */ /* 0x0001e20000100800 */
[----:B------:R-:W-:Y:S02]  /*71610*/  IMAD.MOV.U32 R61, RZ, RZ, R41 ;  /* 0x000000ffff3d7224 */ /* 0x000fe400078e0029 */
[----:B------:R-:W-:Y:S02]  /*71620*/  IMAD.MOV.U32 R60, RZ, RZ, R42 ;  /* 0x000000ffff3c7224 */ /* 0x000fe400078e002a */
[----:B------:R-:W-:Y:S01]  /*71630*/  IMAD.MOV.U32 R0, RZ, RZ, R43 ;  /* 0x000000ffff007224 */ /* 0x000fe200078e002b */
[----:B0-----:R-:W2:Y:S04]  /*71640*/  LDL.LU R40, [R1+0x10] ;  /* 0x0000100001287983 */ /* 0x001ea80000300800 */
[----:B------:R-:W2:Y:S04]  /*71650*/  LDL.LU R41, [R1+0x14] ;  /* 0x0000140001297983 */ /* 0x000ea80000300800 */
[----:B------:R-:W2:Y:S04]  /*71660*/  LDL.LU R42, [R1+0x18] ;  /* 0x00001800012a7983 */ /* 0x000ea80000300800 */
[----:B------:R-:W2:Y:S04]  /*71670*/  LDL.LU R43, [R1+0x1c] ;  /* 0x00001c00012b7983 */ /* 0x000ea80000300800 */
[----:B------:R0:W-:Y:S04]  /*71680*/  STL [R1+0x5738], R61 ;  /* 0x0057383d01007387 */ /* 0x0001e80000100800 */
[----:B------:R1:W-:Y:S04]  /*71690*/  STL [R1+0x5734], R60 ;  /* 0x0057343c01007387 */ /* 0x0003e80000100800 */
[----:B------:R1:W-:Y:S01]  /*716a0*/  STL [R1+0x5730], R0 ;  /* 0x0057300001007387 */ /* 0x0003e20000100800 */
[C---:B---3--:R-:W-:Y:S06]  /*716b0*/  HMMA.16816.F32 R52, R28.reuse, R18, R52 ;  /* 0x000000121c34723c */ /* 0x048fec0000001834 */
[----:B----4-:R-:W-:Y:S01]  /*716c0*/  HMMA.16816.F32 R44, R28, R26, R44 ;  /* 0x0000001a1c2c723c */ /* 0x010fe2000000182c */
[----:B------:R-:W-:-:S02]  /*716d0*/  IMAD R22, R37, 0x100, R36 ;  /* 0x0000010025167824 */ /* 0x000fc400078e0224 */
[----:B------:R-:W-:Y:S01]  /*716e0*/  IMAD R23, R39, 0x100, R38 ;  /* 0x0000010027177824 */ /* 0x000fe200078e0226 */
[----:B------:R-:W3:Y:S04]  /*716f0*/  LDL.LU R36, [R1+0x2210] ;  /* 0x0022100001247983 */ /* 0x000ee80000300800 */
[----:B------:R-:W4:Y:S04]  /*71700*/  LDL.LU R37, [R1+0x2218] ;  /* 0x0022180001257983 */ /* 0x000f280000300800 */
[----:B------:R-:W3:Y:S04]  /*71710*/  LDL.LU R38, [R1+0x2220] ;  /* 0x0022200001267983 */ /* 0x000ee80000300800 */
[----:B------:R-:W3:Y:S01]  /*71720*/  LDL.LU R39, [R1+0x2228] ;  /* 0x0022280001277983 */ /* 0x000ee20000300800 */
[----:B------:R-:W-:Y:S06]  /*71730*/  HMMA.16816.F32 R28, R28, R2, R56 ;  /* 0x000000021c1c723c */ /* 0x000fec0000001838 */
[----:B------:R-:W-:Y:S04]  /*71740*/  STL.64 [R1+0xbc0], R44 ;  /* 0x000bc02c01007387 */ /* 0x000fe80000100a00 */
[----:B------:R1:W-:Y:S01]  /*71750*/  STL.64 [R1+0xbc8], R46 ;  /* 0x000bc82e01007387 */ /* 0x0003e20000100a00 */
[----:B0-----:R-:W-:-:S02]  /*71760*/  IMAD.MOV.U32 R61, RZ, RZ, R52 ;  /* 0x000000ffff3d7224 */ /* 0x001fc400078e0034 */
[----:B-1----:R-:W-:Y:S02]  /*71770*/  IMAD.MOV.U32 R60, RZ, RZ, R53 ;  /* 0x000000ffff3c7224 */ /* 0x002fe400078e0035 */
[----:B------:R-:W-:Y:S01]  /*71780*/  IMAD.MOV.U32 R0, RZ, RZ, R54 ;  /* 0x000000ffff007224 */ /* 0x000fe200078e0036 */
[----:B------:R-:W4:Y:S04]  /*71790*/  LDL.LU.64 R46, [R1+0x5f50] ;  /* 0x005f5000012e7983 */ /* 0x000f280000300a00 */
[----:B------:R-:W4:Y:S04]  /*717a0*/  LDL.LU.64 R44, [R1+0x5f48] ;  /* 0x005f4800012c7983 */ /* 0x000f280000300a00 */
[----:B------:R0:W-:Y:S04]  /*717b0*/  STL [R1+0xbbc], R55 ;  /* 0x000bbc3701007387 */ /* 0x0001e80000100800 */
[----:B0-----:R-:W3:Y:S04]  /*717c0*/  LDL.LU.64 R54, [R1+0x5f40] ;  /* 0x005f400001367983 */ /* 0x001ee80000300a00 */
[----:B------:R-:W3:Y:S04]  /*717d0*/  LDL.LU.64 R52, [R1+0x5f38] ;  /* 0x005f380001347983 */ /* 0x000ee80000300a00 */
[----:B------:R0:W-:Y:S04]  /*717e0*/  STL [R1+0x5768], R61 ;  /* 0x0057683d01007387 */ /* 0x0001e80000100800 */
[----:B0-----:R-:W4:Y:S04]  /*717f0*/  LDL.LU R61, [R1+0x222c] ;  /* 0x00222c00013d7983 */ /* 0x001f280000300800 */
[----:B------:R-:W-:Y:S04]  /*71800*/  STL [R1+0x5740], R60 ;  /* 0x0057403c01007387 */ /* 0x000fe80000100800 */
[----:B------:R-:W-:Y:S04]  /*71810*/  STL [R1+0x573c], R0 ;  /* 0x00573c0001007387 */ /* 0x000fe80000100800 */
[----:B------:R-:W4:Y:S04]  /*71820*/  LDL.LU.64 R58, [R1+0x5f30] ;  /* 0x005f3000013a7983 */ /* 0x000f280000300a00 */
[----:B------:R-:W4:Y:S04]  /*71830*/  LDL.LU.64 R56, [R1+0x5f28] ;  /* 0x005f280001387983 */ /* 0x000f280000300a00 */
        /* <DEDUP_REMOVED lines=11> */
[----:B---3--:R-:W-:-:S15]  /*718f0*/  HMMA.16816.F32 R28, R20, R4, R28 ;  /* 0x00000004141c723c */ /* 0x008fde000000181c */
[----:B------:R-:W-:-:S08]  /*71900*/  NOP ;  /* 0x0000000000007918 */ /* 0x000fd00000000000 */
[----:B------:R4:W-:Y:S04]  /*71910*/  STL.64 [R1+0xfa8], R30 ;  /* 0x000fa81e01007387 */ /* 0x0009e80000100a00 */
[----:B------:R-:W2:Y:S04]  /*71920*/  LDL.LU R4, [R1+0x221c] ;  /* 0x00221c0001047983 */ /* 0x000ea80000300800 */
[----:B------:R-:W3:Y:S01]  /*71930*/  LDL.LU R5, [R1+0x2224] ;  /* 0x0022240001057983 */ /* 0x000ee20000300800 */
[----:B------:R-:W-:Y:S02]  /*71940*/  IMAD.MOV.U32 R60, RZ, RZ, R28 ;  /* 0x000000ffff3c7224 */ /* 0x000fe400078e001c */
[----:B------:R-:W-:Y:S01]  /*71950*/  IMAD.MOV.U32 R0, RZ, RZ, R29 ;  /* 0x000000ffff007224 */ /* 0x000fe200078e001d */
[C---:B------:R-:W-:Y:S06]  /*71960*/  HMMA.16816.F32 R52, R20.reuse, R24, R52 ;  /* 0x000000181434723c */ /* 0x040fec0000001834 */
[C---:B----4-:R-:W-:Y:S01]  /*71970*/  HMMA.16816.F32 R28, R20.reuse, R16, R56 ;  /* 0x00000010141c723c */ /* 0x050fe20000001838 */
[----:B------:R0:W-:Y:S04]  /*71980*/  STL [R1+0x5780], R0 ;  /* 0x0057800001007387 */ /* 0x0001e80000100800 */
[----:B0-----:R-:W4:Y:S04]  /*71990*/  LDL.LU R0, [R1+0x2214] ;  /* 0x0022140001007983 */ /* 0x001f280000300800 */
[----:B------:R-:W-:Y:S04]  /*719a0*/  STL [R1+0x576c], R60 ;  /* 0x00576c3c01007387 */ /* 0x000fe80000100800 */
[----:B------:R-:W-:Y:S04]  /*719b0*/  STL.64 [R1+0x30], R40 ;  /* 0x0000302801007387 */ /* 0x000fe80000100a00 */
[----:B------:R0:W-:Y:S04]  /*719c0*/  STL.64 [R1+0x38], R42 ;  /* 0x0000382a01007387 */ /* 0x0001e80000100a00 */
[----:B------:R-:W-:Y:S04]  /*719d0*/  STL.64 [R1+0x5648], R54 ;  /* 0x0056483601007387 */ /* 0x000fe80000100a00 */
[----:B------:R-:W-:Y:S04]  /*719e0*/  STL.64 [R1+0x20], R28 ;  /* 0x0000201c01007387 */ /* 0x000fe80000100a00 */
[----:B------:R1:W-:Y:S01]  /*719f0*/  STL.64 [R1+0x28], R30 ;  /* 0x0000281e01007387 */ /* 0x0003e20000100a00 */
[C---:B0-----:R-:W-:Y:S06]  /*71a00*/  HMMA.16816.F32 R40, R20.reuse, R32, R44 ;  /* 0x000000201428723c */ /* 0x041fec000000182c */
[----:B-1----:R-:W-:Y:S01]  /*71a10*/  HMMA.16816.F32 R28, R20, R26, R8 ;  /* 0x0000001a141c723c */ /* 0x002fe20000001808 */
[----:B------:R-:W-:Y:S01]  /*71a20*/  STL.64 [R1+0x5640], R52 ;  /* 0x0056403401007387 */ /* 0x000fe20000100a00 */
[----:B------:R-:W-:-:S02]  /*71a30*/  IMAD.MOV.U32 R6, RZ, RZ, R13 ;  /* 0x000000ffff067224 */ /* 0x000fc400078e000d */
[----:B------:R-:W-:-:S13]  /*71a40*/  IMAD.MOV.U32 R7, RZ, RZ, R12 ;  /* 0x000000ffff077224 */ /* 0x000fda00078e000c */
[----:B------:R-:W-:Y:S04]  /*71a50*/  STL.64 [R1+0x5658], R42 ;  /* 0x0056582a01007387 */ /* 0x000fe80000100a00 */
[----:B------:R0:W-:Y:S04]  /*71a60*/  STL.64 [R1+0x5650], R40 ;  /* 0x0056502801007387 */ /* 0x0001e80000100a00 */
[----:B------:R-:W-:Y:S04]  /*71a70*/  STL.64 [R1+0x5668], R30 ;  /* 0x0056681e01007387 */ /* 0x000fe80000100a00 */
[----:B------:R-:W-:Y:S01]  /*71a80*/  STL.64 [R1+0x5660], R28 ;  /* 0x0056601c01007387 */ /* 0x000fe20000100a00 */
[----:B--2---:R-:W-:-:S02]  /*71a90*/  IMAD R37, R37, 0x100, R4 ;  /* 0x0000010025257824 */ /* 0x004fc400078e0204 */
[----:B---3--:R-:W-:Y:S02]  /*71aa0*/  IMAD R38, R38, 0x100, R5 ;  /* 0x0000010026267824 */ /* 0x008fe400078e0205 */
[----:B------:R-:W-:Y:S02]  /*71ab0*/  IMAD.MOV.U32 R4, RZ, RZ, R15 ;  /* 0x000000ffff047224 */ /* 0x000fe400078e000f */
[----:B------:R-:W-:Y:S01]  /*71ac0*/  IMAD.MOV.U32 R5, RZ, RZ, R14 ;  /* 0x000000ffff057224 */ /* 0x000fe200078e000e */
[----:B------:R-:W2:Y:S04]  /*71ad0*/  LDL.LU R15, [R1+0x5f24] ;  /* 0x005f2400010f7983 */ /* 0x000ea80000300800 */
[----:B------:R-:W3:Y:S04]  /*71ae0*/  LDL.LU R14, [R1+0x5f20] ;  /* 0x005f2000010e7983 */ /* 0x000ee80000300800 */
[----:B------:R-:W4:Y:S04]  /*71af0*/  LDL.LU R13, [R1+0x5f1c] ;  /* 0x005f1c00010d7983 */ /* 0x000f280000300800 */
[----:B------:R-:W2:Y:S01]  /*71b00*/  LDL.LU R12, [R1+0x5f18] ;  /* 0x005f1800010c7983 */ /* 0x000ea20000300800 */
[----:B------:R-:W-:-:S02]  /*71b10*/  IMAD.MOV.U32 R56, RZ, RZ, R48 ;  /* 0x000000ffff387224 */ /* 0x000fc400078e0030 */
[----:B------:R-:W-:Y:S01]  /*71b20*/  IMAD.MOV.U32 R57, RZ, RZ, R49 ;  /* 0x000000ffff397224 */ /* 0x000fe200078e0031 */
[----:B------:R-:W3:Y:S04]  /*71b30*/  LDL.LU R48, [R1+0x5f14] ;  /* 0x005f140001307983 */ /* 0x000ee80000300800 */
[----:B------:R-:W3:Y:S01]  /*71b40*/  LDL.LU R49, [R1+0x5f10] ;  /* 0x005f100001317983 */ /* 0x000ee20000300800 */
[----:B------:R-:W-:Y:S02]  /*71b50*/  IMAD.MOV.U32 R58, RZ, RZ, R50 ;  /* 0x000000ffff3a7224 */ /* 0x000fe400078e0032 */
[----:B------:R-:W-:Y:S01]  /*71b60*/  IMAD.MOV.U32 R59, RZ, RZ, R51 ;  /* 0x000000ffff3b7224 */ /* 0x000fe200078e0033 */
[----:B------:R-:W3:Y:S04]  /*71b70*/  LDL.LU R50, [R1+0x5f0c] ;  /* 0x005f0c0001327983 */ /* 0x000ee80000300800 */
[----:B------:R-:W3:Y:S04]  /*71b80*/  LDL.LU R51, [R1+0x5f08] ;  /* 0x005f080001337983 */ /* 0x000ee80000300800 */
[----:B------:R-:W3:Y:S04]  /*71b90*/  LDL R16, [R1+0xfe8] ;  /* 0x000fe80001107983 */ /* 0x000ee80000100800 */
[----:B------:R-:W3:Y:S04]  /*71ba0*/  LDL R17, [R1+0xfec] ;  /* 0x000fec0001117983 */ /* 0x000ee80000100800 */
[----:B------:R-:W3:Y:S04]  /*71bb0*/  LDL.LU R44, [R1] ;  /* 0x00000000012c7983 */ /* 0x000ee80000300800 */
[----:B------:R-:W3:Y:S01]  /*71bc0*/  LDL.LU R45, [R1+0x4] ;  /* 0x00000400012d7983 */ /* 0x000ee20000300800 */
[----:B----4-:R-:W-:-:S02]  /*71bd0*/  IMAD.MOV.U32 R47, RZ, RZ, R13 ;  /* 0x000000ffff2f7224 */ /* 0x010fc400078e000d */
[----:B--2---:R-:W-:Y:S02]  /*71be0*/  IMAD.MOV.U32 R46, RZ, RZ, R12 ;  /* 0x000000ffff2e7224 */ /* 0x004fe400078e000c */
[----:B------:R-:W2:Y:S04]  /*71bf0*/  LDL.LU R12, [R1+0x5f04] ;  /* 0x005f0400010c7983 */ /* 0x000ea80000300800 */
[----:B------:R-:W2:Y:S04]  /*71c00*/  LDL.LU R13, [R1+0x5f00] ;  /* 0x005f0000010d7983 */ /* 0x000ea80000300800 */
[----:B0-----:R-:W4:Y:S04]  /*71c10*/  LDL R41, [R1+0xff8] ;  /* 0x000ff80001297983 */ /* 0x001f280000100800 */
[----:B------:R-:W4:Y:S01]  /*71c20*/  LDL R42, [R1+0xffc] ;  /* 0x000ffc00012a7983 */ /* 0x000f220000100800 */
[----:B---3--:R-:W-:-:S02]  /*71c30*/  IMAD.MOV.U32 R8, RZ, RZ, R14 ;  /* 0x000000ffff087224 */ /* 0x008fc400078e000e */
[----:B------:R-:W-:Y:S01]  /*71c40*/  IMAD.MOV.U32 R9, RZ, RZ, R15 ;  /* 0x000000ffff097224 */ /* 0x000fe200078e000f */
[----:B------:R-:W2:Y:S04]  /*71c50*/  LDL.LU R14, [R1+0x5efc] ;  /* 0x005efc00010e7983 */ /* 0x000ea80000300800 */
[----:B------:R-:W2:Y:S04]  /*71c60*/  LDL.LU R15, [R1+0x5ef8] ;  /* 0x005ef800010f7983 */ /* 0x000ea80000300800 */
[----:B------:R-:W3:Y:S04]  /*71c70*/  LDL R43, [R1+0x1018] ;  /* 0x00101800012b7983 */ /* 0x000ee80000100800 */
[----:B------:R-:W3:Y:S04]  /*71c80*/  LDL R32, [R1+0x101c] ;  /* 0x00101c0001207983 */ /* 0x000ee80000100800 */
[----:B------:R-:W3:Y:S04]  /*71c90*/  LDL.LU R33, [R1+0x2234] ;  /* 0x0022340001217983 */ /* 0x000ee80000300800 */
[----:B------:R-:W3:Y:S04]  /*71ca0*/  LDL.LU R52, [R1+0x2230] ;  /* 0x0022300001347983 */ /* 0x000ee80000300800 */
[----:B------:R-:W3:Y:S04]  /*71cb0*/  LDL.LU R53, [R1+0x223c] ;  /* 0x00223c0001357983 */ /* 0x000ee80000300800 */
[----:B------:R-:W3:Y:S01]  /*71cc0*/  LDL.LU R54, [R1+0x2238] ;  /* 0x0022380001367983 */ /* 0x000ee20000300800 */
[----:B------:R-:W-:-:S03]  /*71cd0*/  IMAD.MOV.U32 R11, RZ, RZ, R34 ;  /* 0x000000ffff0b7224 */ /* 0x000fc600078e0022 */
[----:B------:R-:W3:Y:S01]  /*71ce0*/  LDL.LU R55, [R1+0x2244] ;  /* 0x0022440001377983 */ /* 0x000ee20000300800 */
[----:B------:R-:W-:-:S03]  /*71cf0*/  IMAD R36, R36, 0x100, R0 ;  /* 0x0000010024247824 */ /* 0x000fc600078e0200 */
[----:B------:R-:W3:Y:S01]  /*71d00*/  LDL.LU R34, [R1+0x2240] ;  /* 0x0022400001227983 */ /* 0x000ee20000300800 */
[----:B------:R-:W-:-:S03]  /*71d10*/  IMAD R39, R39, 0x100, R61 ;  /* 0x0000010027277824 */ /* 0x000fc600078e023d */
[----:B------:R-:W3:Y:S04]  /*71d20*/  LDL R60, [R1+0x1028] ;  /* 0x00102800013c7983 */ /* 0x000ee80000100800 */
[----:B------:R-:W3:Y:S01]  /*71d30*/  LDL R0, [R1+0x102c] ;  /* 0x00102c0001007983 */ /* 0x000ee20000100800 */
[----:B------:R-:W-:-:S03]  /*71d40*/  IMAD.MOV.U32 R10, RZ, RZ, R35 ;  /* 0x000000ffff0a7224 */ /* 0x000fc600078e0023 */
[----:B------:R-:W3:Y:S04]  /*71d50*/  LDL.LU R61, [R1+0x224c] ;  /* 0x00224c00013d7983 */ /* 0x000ee80000300800 */
[----:B------:R-:W3:Y:S01]  /*71d60*/  LDL.LU R35, [R1+0x2248] ;  /* 0x0022480001237983 */ /* 0x000ee20000300800 */
[----:B--2---:R-:W-:-:S15]  /*71d70*/  HMMA.16816.F32 R24, R20, R18, R12 ;  /* 0x000000121418723c */ /* 0x004fde000000180c */
[----:B------:R-:W-:-:S08]  /*71d80*/  NOP ;  /* 0x0000000000007918 */ /* 0x000fd00000000000 */
[----:B------:R-:W-:Y:S04]  /*71d90*/  STL.64 [R1+0x5678], R26 ;  /* 0x0056781a01007387 */ /* 0x000fe80000100a00 */
[----:B------:R-:W-:Y:S04]  /*71da0*/  STL.64 [R1+0x5670], R24 ;  /* 0x0056701801007387 */ /* 0x000fe80000100a00 */
[----:B------:R-:W2:Y:S04]  /*71db0*/  LDL.LU R18, [R1+0x1008] ;  /* 0x0010080001127983 */ /* 0x000ea80000300800 */
[----:B------:R-:W2:Y:S01]  /*71dc0*/  LDL.LU R19, [R1+0x100c] ;  /* 0x00100c0001137983 */ /* 0x000ea20000300800 */
[----:B------:R-:W-:-:S02]  /*71dd0*/  F2FP.F16.E4M3.UNPACK_B R36, R36 ;  /* 0x00000024ff24723e */ /* 0x000fc400020006ff */
[----:B------:R-:W-:Y:S02]  /*71de0*/  F2FP.F16.E4M3.UNPACK_B R37, R37 ;  /* 0x00000025ff25723e */ /* 0x000fe400020006ff */
[----:B------:R-:W-:Y:S02]  /*71df0*/  F2FP.F16.E4M3.UNPACK_B R38, R38 ;  /* 0x00000026ff26723e */ /* 0x000fe400020006ff */
[----:B------:R-:W-:Y:S02]  /*71e00*/  F2FP.F16.E4M3.UNPACK_B R39, R39 ;  /* 0x00000027ff27723e */ /* 0x000fe400020006ff */
[----:B------:R-:W-:Y:S02]  /*71e10*/  F2FP.F16.E4M3.UNPACK_B R16, R16 ;  /* 0x00000010ff10723e */ /* 0x000fe400020006ff */
[----:B------:R-:W-:Y:S02]  /*71e20*/  F2FP.F16.E4M3.UNPACK_B R17, R17 ;  /* 0x00000011ff11723e */ /* 0x000fe400020006ff */
[----:B----4-:R-:W-:-:S02]  /*71e30*/  F2FP.F16.E4M3.UNPACK_B R14, R41 ;  /* 0x00000029ff0e723e */ /* 0x010fc400020006ff */
[----:B------:R-:W-:Y:S01]  /*71e40*/  F2FP.F16.E4M3.UNPACK_B R15, R42 ;  /* 0x0000002aff0f723e */ /* 0x000fe200020006ff */
[----:B------:R-:W-:Y:S06]  /*71e50*/  HMMA.16816.F32 R20, R20, R2, R48 ;  /* 0x000000021414723c */ /* 0x000fec0000001830 */
[C---:B------:R-:W-:Y:S06]  /*71e60*/  HMMA.16816.F32 R44, R36.reuse, R16, R44 ;  /* 0x00000010242c723c */ /* 0x040fec000000182c */
[----:B------:R-:W-:Y:S07]  /*71e70*/  HMMA.16816.F32 R48, R36, R14, R8 ;  /* 0x0000000e2430723c */ /* 0x000fee0000001808 */
[----:B---3--:R-:W-:-:S02]  /*71e80*/  F2FP.F16.E4M3.UNPACK_B R10, R43 ;  /* 0x0000002bff0a723e */ /* 0x008fc400020006ff */
[----:B------:R-:W-:-:S07]  /*71e90*/  F2FP.F16.E4M3.UNPACK_B R11, R32 ;  /* 0x00000020ff0b723e */ /* 0x000fce00020006ff */
[----:B------:R-:W-:Y:S01]  /*71ea0*/  HMMA.16816.F32 R4, R36, R10, R4 ;  /* 0x0000000a2404723c */ /* 0x000fe20000001804 */
[----:B------:R-:W-:Y:S04]  /*71eb0*/  STL.64 [R1+0x5688], R22 ;  /* 0x0056881601007387 */ /* 0x000fe80000100a00 */
[----:B------:R0:W-:Y:S04]  /*71ec0*/  STL.64 [R1+0x5680], R20 ;  /* 0x0056801401007387 */ /* 0x0001e80000100a00 */
[----:B------:R-:W-:Y:S04]  /*71ed0*/  STL.64 [R1+0x5698], R46 ;  /* 0x0056982e01007387 */ /* 0x000fe80000100a00 */
[----:B------:R1:W-:Y:S01]  /*71ee0*/  STL.64 [R1+0x5690], R44 ;  /* 0x0056902c01007387 */ /* 0x0003e20000100a00 */
[----:B--2---:R-:W-:-:S02]  /*71ef0*/  F2FP.F16.E4M3.UNPACK_B R12, R18 ;  /* 0x00000012ff0c723e */ /* 0x004fc400020006ff */
[----:B------:R-:W-:-:S07]  /*71f00*/  F2FP.F16.E4M3.UNPACK_B R13, R19 ;  /* 0x00000013ff0d723e */ /* 0x000fce00020006ff */
[----:B------:R-:W-:Y:S01]  /*71f10*/  HMMA.16816.F32 R56, R36, R12, R56 ;  /* 0x0000000c2438723c */ /* 0x000fe20000001838 */
[----:B------:R-:W-:Y:S04]  /*71f20*/  STL [R1+0x5784], R18 ;  /* 0x0057841201007387 */ /* 0x000fe80000100800 */
[----:B------:R-:W-:Y:S04]  /*71f30*/  STL [R1+0x59e0], R19 ;  /* 0x0059e01301007387 */ /* 0x000fe80000100800 */
[----:B------:R-:W-:Y:S04]  /*71f40*/  STL.64 [R1+0x5ec0], R16 ;  /* 0x005ec01001007387 */ /* 0x000fe80000100a00 */
[----:B------:R-:W-:Y:S04]  /*71f50*/  STL.64 [R1+0x56a8], R50 ;  /* 0x0056a83201007387 */ /* 0x000fe80000100a00 */
[----:B------:R2:W-:Y:S04]  /*71f60*/  STL.64 [R1+0x56a0], R48 ;  /* 0x0056a03001007387 */ /* 0x0005e80000100a00 */
[----:B------:R-:W-:Y:S04]  /*71f70*/  STL.64 [R1+0x5ed0], R14 ;  /* 0x005ed00e01007387 */ /* 0x000fe80000100a00 */
[----:B------:R3:W-:Y:S04]  /*71f80*/  STL.64 [R1+0x5ec8], R12 ;  /* 0x005ec80c01007387 */ /* 0x0007e80000100a00 */
[----:B------:R-:W-:Y:S04]  /*71f90*/  STL.64 [R1+0x56c0], R58 ;  /* 0x0056c03a01007387 */ /* 0x000fe80000100a00 */
[----:B------:R-:W-:Y:S04]  /*71fa0*/  STL.64 [R1+0x56b8], R56 ;  /* 0x0056b83801007387 */ /* 0x000fe80000100a00 */
[----:B0-----:R-:W4:Y:S04]  /*71fb0*/  LDL.LU R20, [R1+0xb60] ;  /* 0x000b600001147983 */ /* 0x001f280000300800 */
[----:B------:R-:W-:Y:S04]  /*71fc0*/  STL.64 [R1+0x10], R4 ;  /* 0x0000100401007387 */ /* 0x000fe80000100a00 */
[----:B------:R-:W-:Y:S04]  /*71fd0*/  STL.64 [R1+0x18], R6 ;  /* 0x0000180601007387 */ /* 0x000fe80000100a00 */
[----:B------:R-:W4:Y:S04]  /*71fe0*/  LDL.LU R21, [R1+0xb64] ;  /* 0x000b640001157983 */ /* 0x000f280000300800 */
[----:B------:R-:W2:Y:S04]  /*71ff0*/  LDL.LU R22, [R1+0xb68] ;  /* 0x000b680001167983 */ /* 0x000ea80000300800 */
[----:B------:R-:W2:Y:S04]  /*72000*/  LDL.LU R23, [R1+0xb6c] ;  /* 0x000b6c0001177983 */ /* 0x000ea80000300800 */
[----:B--2---:R-:W-:Y:S04]  /*72010*/  STL.64 [R1+0x5ee0], R22 ;  /* 0x005ee01601007387 */ /* 0x004fe80000100a00 */
[----:B----4-:R-:W-:Y:S04]  /*72020*/  STL.64 [R1+0x5ed8], R20 ;  /* 0x005ed81401007387 */ /* 0x010fe80000100a00 */
[----:B-1----:R-:W2:Y:S04]  /*72030*/  LDL.LU R44, [R1+0xb70] ;  /* 0x000b7000012c7983 */ /* 0x002ea80000300800 */
[----:B------:R-:W2:Y:S04]  /*72040*/  LDL.LU R45, [R1+0xb74] ;  /* 0x000b7400012d7983 */ /* 0x000ea80000300800 */
[----:B------:R-:W4:Y:S04]  /*72050*/  LDL.LU R46, [R1+0xb78] ;  /* 0x000b7800012e7983 */ /* 0x000f280000300800 */
[----:B------:R-:W4:Y:S04]  /*72060*/  LDL.LU R47, [R1+0xb7c] ;  /* 0x000b7c00012f7983 */ /* 0x000f280000300800 */
[----:B----4-:R-:W-:Y:S04]  /*72070*/  STL.64 [R1+0x5ef0], R46 ;  /* 0x005ef02e01007387 */ /* 0x010fe80000100a00 */
[----:B--2---:R0:W-:Y:S04]  /*72080*/  STL.64 [R1+0x5ee8], R44 ;  /* 0x005ee82c01007387 */ /* 0x0041e80000100a00 */
        /* <DEDUP_REMOVED lines=8> */
[----:B---3--:R-:W3:Y:S04]  /*72110*/  LDL.LU R12, [R1+0xf70] ;  /* 0x000f7000010c7983 */ /* 0x008ee80000300800 */
[----:B------:R-:W3:Y:S04]  /*72120*/  LDL.LU R13, [R1+0xf74] ;  /* 0x000f7400010d7983 */ /* 0x000ee80000300800 */
[----:B------:R-:W3:Y:S04]  /*72130*/  LDL.LU R14, [R1+0xf78] ;  /* 0x000f7800010e7983 */ /* 0x000ee80000300800 */
[----:B------:R-:W3:Y:S04]  /*72140*/  LDL.LU R15, [R1+0xf7c] ;  /* 0x000f7c00010f7983 */ /* 0x000ee80000300800 */
[----:B0-----:R-:W2:Y:S04]  /*72150*/  LDL.LU R44, [R1+0xfb0] ;  /* 0x000fb000012c7983 */ /* 0x001ea80000300800 */
[----:B------:R-:W2:Y:S04]  /*72160*/  LDL.LU R45, [R1+0xfb4] ;  /* 0x000fb400012d7983 */ /* 0x000ea80000300800 */
[----:B------:R-:W2:Y:S04]  /*72170*/  LDL.LU R46, [R1+0xfb8] ;  /* 0x000fb800012e7983 */ /* 0x000ea80000300800 */
[----:B------:R-:W2:Y:S04]  /*72180*/  LDL.LU R47, [R1+0xfbc] ;  /* 0x000fbc00012f7983 */ /* 0x000ea80000300800 */
[----:B------:R-:W4:Y:S04]  /*72190*/  LDL R6, [R1+0x1038] ;  /* 0x0010380001067983 */ /* 0x000f280000100800 */
[----:B------:R-:W3:Y:S04]  /*721a0*/  LDL R7, [R1+0x103c] ;  /* 0x00103c0001077983 */ /* 0x000ee80000100800 */
[----:B------:R-:W2:Y:S04]  /*721b0*/  LDL R4, [R1+0x1048] ;  /* 0x0010480001047983 */ /* 0x000ea80000100800 */
[----:B------:R-:W2:Y:S04]  /*721c0*/  LDL R5, [R1+0x104c] ;  /* 0x00104c0001057983 */ /* 0x000ea80000100800 */
[----:B------:R-:W2:Y:S04]  /*721d0*/  LDL R25, [R1+0x1058] ;  /* 0x0010580001197983 */ /* 0x000ea80000100800 */
[----:B------:R-:W2:Y:S04]  /*721e0*/  LDL R26, [R1+0x105c] ;  /* 0x00105c00011a7983 */ /* 0x000ea80000100800 */
[----:B------:R-:W2:Y:S04]  /*721f0*/  LDL.LU R20, [R1+0xf80] ;  /* 0x000f800001147983 */ /* 0x000ea80000300800 */
[----:B------:R-:W2:Y:S04]  /*72200*/  LDL.LU R21, [R1+0xf84] ;  /* 0x000f840001157983 */ /* 0x000ea80000300800 */
[----:B------:R-:W2:Y:S04]  /*72210*/  LDL.LU R22, [R1+0xf88] ;  /* 0x000f880001167983 */ /* 0x000ea80000300800 */
[----:B------:R-:W2:Y:S01]  /*72220*/  LDL.LU R23, [R1+0xf8c] ;  /* 0x000f8c0001177983 */ /* 0x000ea20000300800 */
[----:B------:R-:W-:-:S02]  /*72230*/  F2FP.F16.E4M3.UNPACK_B R8, R60 ;  /* 0x0000003cff08723e */ /* 0x000fc400020006ff */
[----:B------:R-:W-:Y:S01]  /*72240*/  F2FP.F16.E4M3.UNPACK_B R9, R0 ;  /* 0x00000000ff09723e */ /* 0x000fe200020006ff */
        /* <DEDUP_REMOVED lines=15> */
[----:B------:R-:W2:Y:S01]  /*72340*/  LDL.LU R0, [R1+0x226c] ;  /* 0x00226c0001007983 */ /* 0x000ea20000300800 */
[----:B------:R-:W-:-:S03]  /*72350*/  IMAD R32, R52, 0x100, R33 ;  /* 0x0000010034207824 */ /* 0x000fc600078e0221 */
[----:B------:R-:W2:Y:S01]  /*72360*/  LDL.LU R61, [R1+0x2268] ;  /* 0x00226800013d7983 */ /* 0x000ea20000300800 */
[----:B------:R-:W-:-:S03]  /*72370*/  IMAD R33, R54, 0x100, R53 ;  /* 0x0000010036217824 */ /* 0x000fc600078e0235 */
[----:B------:R-:W2:Y:S04]  /*72380*/  LDL.LU R52, [R1+0xf60] ;  /* 0x000f600001347983 */ /* 0x000ea80000300800 */
[----:B------:R-:W2:Y:S01]  /*72390*/  LDL.LU R53, [R1+0xf64] ;  /* 0x000f640001357983 */ /* 0x000ea20000300800 */
[----:B------:R-:W-:-:S03]  /*723a0*/  IMAD R34, R34, 0x100, R55 ;  /* 0x0000010022227824 */ /* 0x000fc600078e0237 */
[----:B------:R-:W2:Y:S04]  /*723b0*/  LDL.LU R54, [R1+0xf68] ;  /* 0x000f680001367983 */ /* 0x000ea80000300800 */
[----:B------:R-:W2:Y:S01]  /*723c0*/  LDL.LU R55, [R1+0xf6c] ;  /* 0x000f6c0001377983 */ /* 0x000ea20000300800 */
[----:B----4-:R-:W-:Y:S02]  /*723d0*/  F2FP.F16.E4M3.UNPACK_B R6, R6 ;  /* 0x00000006ff06723e */ /* 0x010fe400020006ff */
[----:B---3--:R-:W-:Y:S01]  /*723e0*/  F2FP.F16.E4M3.UNPACK_B R7, R7 ;  /* 0x00000007ff07723e */ /* 0x008fe200020006ff */
[----:B--2---:R-:W-:Y:S01]  /*723f0*/  HMMA.16816.F32 R44, R36, R8, R44 ;  /* 0x00000008242c723c */ /* 0x004fe2000000182c */
[----:B------:R-:W-:Y:S02]  /*72400*/  F2FP.F16.E4M3.UNPACK_B R4, R4 ;  /* 0x00000004ff04723e */ /* 0x000fe400020006ff */
[----:B------:R-:W-:-:S03]  /*72410*/  F2FP.F16.E4M3.UNPACK_B R5, R5 ;  /* 0x00000005ff05723e */ /* 0x000fc600020006ff */
[C---:B------:R-:W-:Y:S06]  /*72420*/  HMMA.16816.F32 R20, R36.reuse, R6, R20 ;  /* 0x000000062414723c */ /* 0x040fec0000001814 */
[----:B------:R-:W-:Y:S01]  /*72430*/  HMMA.16816.F32 R12, R36, R4, R12 ;  /* 0x00000004240c723c */ /* 0x000fe2000000180c */
[----:B------:R-:W-:Y:S02]  /*72440*/  F2FP.F16.E4M3.UNPACK_B R2, R25 ;  /* 0x00000019ff02723e */ /* 0x000fe400020006ff */
[----:B------:R-:W-:-:S08]  /*72450*/  F2FP.F16.E4M3.UNPACK_B R3, R26 ;  /* 0x0000001aff03723e */ /* 0x000fd000020006ff */
[----:B------:R-:W-:Y:S04]  /*72460*/  STL.64 [R1+0x50], R44 ;  /* 0x0000502c01007387 */ /* 0x000fe80000100a00 */
[----:B------:R0:W-:Y:S01]  /*72470*/  STL.64 [R1+0x58], R46 ;  /* 0x0000582e01007387 */ /* 0x0001e20000100a00 */
[----:B------:R-:W-:Y:S03]  /*72480*/  HMMA.16816.F32 R36, R36, R2, R16 ;  /* 0x000000022424723c */ /* 0x000fe60000001810 */
[----:B0-----:R-:W2:Y:S04]  /*72490*/  LDL.LU.64 R46, [R1+0x5ef0] ;  /* 0x005ef000012e7983 */ /* 0x001ea80000300a00 */
[----:B------:R-:W2:Y:S04]  /*724a0*/  LDL.LU.64 R44, [R1+0x5ee8] ;  /* 0x005ee800012c7983 */ /* 0x000ea80000300a00 */
[----:B------:R-:W-:Y:S04]  /*724b0*/  STL.64 [R1+0xf80], R20 ;  /* 0x000f801401007387 */ /* 0x000fe80000100a00 */
[----:B------:R0:W-:Y:S04]  /*724c0*/  STL.64 [R1+0xf88], R22 ;  /* 0x000f881601007387 */ /* 0x0001e80000100a00 */
[----:B0-----:R-:W3:Y:S04]  /*724d0*/  LDL.LU.64 R22, [R1+0x5ee0] ;  /* 0x005ee00001167983 */ /* 0x001ee80000300a00 */
[----:B------:R-:W3:Y:S04]  /*724e0*/  LDL.LU.64 R20, [R1+0x5ed8] ;  /* 0x005ed80001147983 */ /* 0x000ee80000300a00 */
[----:B------:R-:W-:Y:S04]  /*724f0*/  STL.64 [R1+0xf70], R12 ;  /* 0x000f700c01007387 */ /* 0x000fe80000100a00 */
[----:B------:R0:W-:Y:S04]  /*72500*/  STL.64 [R1+0xf78], R14 ;  /* 0x000f780e01007387 */ /* 0x0001e80000100a00 */
[----:B0-----:R-:W4:Y:S04]  /*72510*/  LDL.LU.64 R14, [R1+0x5ed0] ;  /* 0x005ed000010e7983 */ /* 0x001f280000300a00 */
[----:B------:R-:W2:Y:S04]  /*72520*/  LDL.LU.64 R12, [R1+0x5ec8] ;  /* 0x005ec800010c7983 */ /* 0x000ea80000300a00 */
[----:B------:R-:W3:Y:S01]  /*72530*/  LDL.LU.64 R16, [R1+0x5ec0] ;  /* 0x005ec00001107983 */ /* 0x000ee20000300a00 */
[----:B------:R-:W-:-:S02]  /*72540*/  F2FP.F16.E4M3.UNPACK_B R32, R32 ;  /* 0x00000020ff20723e */ /* 0x000fc400020006ff */
[----:B------:R-:W-:Y:S02]  /*72550*/  F2FP.F16.E4M3.UNPACK_B R33, R33 ;  /* 0x00000021ff21723e */ /* 0x000fe400020006ff */
[----:B------:R-:W-:Y:S02]  /*72560*/  F2FP.F16.E4M3.UNPACK_B R34, R34 ;  /* 0x00000022ff22723e */ /* 0x000fe400020006ff */
[----:B------:R-:W-:Y:S01]  /*72570*/  F2FP.F16.E4M3.UNPACK_B R35, R35 ;  /* 0x00000023ff23723e */ /* 0x000fe200020006ff */
[----:B------:R-:W-:Y:S04]  /*72580*/  STL.64 [R1+0xba0], R36 ;  /* 0x000ba02401007387 */ /* 0x000fe80000100a00 */
[----:B------:R2:W-:Y:S02]  /*72590*/  STL.64 [R1+0xba8], R38 ;  /* 0x000ba82601007387 */ /* 0x0005e40000100a00 */
[C---:B---3--:R-:W-:Y:S06]  /*725a0*/  HMMA.16816.F32 R56, R32.reuse, R16, R56 ;  /* 0x000000102038723c */ /* 0x048fec0000001838 */
[C---:B----4-:R-:W-:Y:S06]  /*725b0*/  HMMA.16816.F32 R48, R32.reuse, R14, R48 ;  /* 0x0000000e2030723c */ /* 0x050fec0000001830 */
[C---:B--2---:R-:W-:Y:S11]  /*725c0*/  HMMA.16816.F32 R36, R32.reuse, R12, R44 ;  /* 0x0000000c2024723c */ /* 0x044ff6000000182c */
[----:B------:R-:W-:Y:S04]  /*725d0*/  STL.64 [R1+0xb90], R56 ;  /* 0x000b903801007387 */ /* 0x000fe80000100a00 */
[----:B------:R-:W-:Y:S04]  /*725e0*/  STL.64 [R1+0xb98], R58 ;  /* 0x000b983a01007387 */ /* 0x000fe80000100a00 */
        /* <DEDUP_REMOVED lines=9> */
[----:B------:R0:W-:Y:S04]  /*72680*/  STL.64 [R1+0xb68], R14 ;  /* 0x000b680e01007387 */ /* 0x0001e80000100a00 */
[----:B------:R-:W-:Y:S04]  /*72690*/  STL.64 [R1+0x5e78], R10 ;  /* 0x005e780a01007387 */ /* 0x000fe80000100a00 */
[----:B------:R1:W-:Y:S01]  /*726a0*/  STL.64 [R1+0x5e70], R8 ;  /* 0x005e700801007387 */ /* 0x0003e20000100a00 */
[C---:B0-----:R-:W-:Y:S06]  /*726b0*/  HMMA.16816.F32 R12, R32.reuse, R8, R28 ;  /* 0x00000008200c723c */ /* 0x041fec000000181c */
[----:B-1----:R-:W-:Y:S01]  /*726c0*/  HMMA.16816.F32 R8, R32, R6, R52 ;  /* 0x000000062008723c */ /* 0x002fe20000001834 */
[----:B------:R-:W-:-:S02]  /*726d0*/  IMAD R36, R40, 0x100, R27 ;  /* 0x0000010028247824 */ /* 0x000fc400078e021b */
[----:B------:R-:W-:Y:S02]  /*726e0*/  IMAD R37, R42, 0x100, R41 ;  /* 0x000001002a257824 */ /* 0x000fe400078e0229 */
[----:B------:R-:W-:-:S12]  /*726f0*/  IMAD R38, R60, 0x100, R43 ;  /* 0x000001003c267824 */ /* 0x000fd800078e022b */
[----:B------:R-:W-:Y:S04]  /*72700*/  STL.64 [R1+0xb50], R12 ;  /* 0x000b500c01007387 */ /* 0x000fe80000100a00 */
[----:B------:R-:W-:Y:S04]  /*72710*/  STL.64 [R1+0xb58], R14 ;  /* 0x000b580e01007387 */ /* 0x000fe80000100a00 */
[----:B------:R-:W2:Y:S04]  /*72720*/  LDL.LU R40, [R1+0xa90] ;  /* 0x000a900001287983 */ /* 0x000ea80000300800 */
        /* <DEDUP_REMOVED lines=39> */
[----:B------:R-:W3:Y:S04]  /*729a0*/  LDL.LU R50, [R1+0xb08] ;  /* 0x000b080001327983 */ /* 0x000ee80000300800 */
[----:B------:R-:W3:Y:S04]  /*729b0*/  LDL.LU R51, [R1+0xb0c] ;  /* 0x000b0c0001337983 */ /* 0x000ee80000300800 */
[----:B---3--:R-:W-:Y:S04]  /*729c0*/  STL.64 [R1+0x5eb8], R50 ;  /* 0x005eb83201007387 */ /* 0x008fe80000100a00 */
[----:B--2---:R2:W-:Y:S04]  /*729d0*/  STL.64 [R1+0x5eb0], R48 ;  /* 0x005eb03001007387 */ /* 0x0045e80000100a00 */
        /* <DEDUP_REMOVED lines=8> */
[----:B-1----:R-:W3:Y:S04]  /*72a60*/  LDL.LU R44, [R1+0xb40] ;  /* 0x000b4000012c7983 */ /* 0x002ee80000300800 */
[----:B------:R-:W3:Y:S04]  /*72a70*/  LDL.LU R45, [R1+0xb44] ;  /* 0x000b4400012d7983 */ /* 0x000ee80000300800 */
[----:B------:R-:W3:Y:S04]  /*72a80*/  LDL.LU R46, [R1+0xb48] ;  /* 0x000b4800012e7983 */ /* 0x000ee80000300800 */
[----:B------:R-:W3:Y:S04]  /*72a90*/  LDL.LU R47, [R1+0xb4c] ;  /* 0x000b4c00012f7983 */ /* 0x000ee80000300800 */
[----:B--2---:R-:W2:Y:S04]  /*72aa0*/  LDL.LU R48, [R1+0xf50] ;  /* 0x000f500001307983 */ /* 0x004ea80000300800 */
[----:B------:R-:W2:Y:S04]  /*72ab0*/  LDL.LU R49, [R1+0xf54] ;  /* 0x000f540001317983 */ /* 0x000ea80000300800 */
[----:B------:R-:W2:Y:S04]  /*72ac0*/  LDL.LU R50, [R1+0xf58] ;  /* 0x000f580001327983 */ /* 0x000ea80000300800 */
[----:B------:R-:W2:Y:S04]  /*72ad0*/  LDL.LU R51, [R1+0xf5c] ;  /* 0x000f5c0001337983 */ /* 0x000ea80000300800 */
        /* <DEDUP_REMOVED lines=10> */
[----:B------:R-:W4:Y:S01]  /*72b80*/  LDL.LU R20, [R1+0xf40] ;  /* 0x000f400001147983 */ /* 0x000f220000300800 */
[----:B------:R-:W-:-:S02]  /*72b90*/  F2FP.F16.E4M3.UNPACK_B R36, R36 ;  /* 0x00000024ff24723e */ /* 0x000fc400020006ff */
[----:B------:R-:W-:Y:S02]  /*72ba0*/  F2FP.F16.E4M3.UNPACK_B R37, R37 ;  /* 0x00000025ff25723e */ /* 0x000fe400020006ff */
[----:B------:R-:W-:Y:S01]  /*72bb0*/  F2FP.F16.E4M3.UNPACK_B R38, R38 ;  /* 0x00000026ff26723e */ /* 0x000fe200020006ff */
[----:B------:R-:W4:Y:S01]  /*72bc0*/  LDL.LU R21, [R1+0xf44] ;  /* 0x000f440001157983 */ /* 0x000f220000300800 */
[----:B------:R-:W-:-:S03]  /*72bd0*/  F2FP.F16.E4M3.UNPACK_B R39, R39 ;  /* 0x00000027ff27723e */ /* 0x000fc600020006ff */
        /* <DEDUP_REMOVED lines=18> */
[C---:B--2---:R-:W-:Y:S06]  /*72d00*/  HMMA.16816.F32 R48, R32.reuse, R4, R48 ;  /* 0x000000042030723c */ /* 0x044fec0000001830 */
[----:B---3--:R-:W-:Y:S06]  /*72d10*/  HMMA.16816.F32 R32, R32, R2, R44 ;  /* 0x000000022020723c */ /* 0x008fec000000182c */
[C---:B----4-:R-:W-:Y:S11]  /*72d20*/  HMMA.16816.F32 R12, R36.reuse, R16, R12 ;  /* 0x00000010240c723c */ /* 0x050ff6000000180c */
[----:B------:R-:W-:Y:S04]  /*72d30*/  STL.64 [R1+0xf50], R48 ;  /* 0x000f503001007387 */ /* 0x000fe80000100a00 */
[----:B------:R0:W-:Y:S04]  /*72d40*/  STL.64 [R1+0xf58], R50 ;  /* 0x000f583201007387 */ /* 0x0001e80000100a00 */
[----:B0-----:R-:W2:Y:S04]  /*72d50*/  LDL.LU.64 R50, [R1+0x5eb8] ;  /* 0x005eb80001327983 */ /* 0x001ea80000300a00 */
[----:B------:R-:W2:Y:S04]  /*72d60*/  LDL.LU.64 R48, [R1+0x5eb0] ;  /* 0x005eb00001307983 */ /* 0x000ea80000300a00 */
[----:B------:R-:W3:Y:S04]  /*72d70*/  LDL.LU.64 R46, [R1+0x5ea8] ;  /* 0x005ea800012e7983 */ /* 0x000ee80000300a00 */
[----:B------:R-:W3:Y:S04]  /*72d80*/  LDL.LU.64 R44, [R1+0x5ea0] ;  /* 0x005ea000012c7983 */ /* 0x000ee80000300a00 */
[----:B------:R0:W-:Y:S04]  /*72d90*/  STL.64 [R1+0xb40], R32 ;  /* 0x000b402001007387 */ /* 0x0001e80000100a00 */
[----:B------:R1:W-:Y:S04]  /*72da0*/  STL.64 [R1+0xb48], R34 ;  /* 0x000b482201007387 */ /* 0x0003e80000100a00 */
[----:B0-----:R-:W4:Y:S04]  /*72db0*/  LDL.LU R33, [R1+0x2274] ;  /* 0x0022740001217983 */ /* 0x001f280000300800 */
[----:B-1----:R-:W4:Y:S04]  /*72dc0*/  LDL.LU R34, [R1+0x2270] ;  /* 0x0022700001227983 */ /* 0x002f280000300800 */
[----:B------:R-:W4:Y:S04]  /*72dd0*/  LDL.LU R35, [R1+0x227c] ;  /* 0x00227c0001237983 */ /* 0x000f280000300800 */
[----:B------:R-:W-:Y:S04]  /*72de0*/  STL.64 [R1+0xb30], R12 ;  /* 0x000b300c01007387 */ /* 0x000fe80000100a00 */
[----:B------:R0:W-:Y:S04]  /*72df0*/  STL.64 [R1+0xb38], R14 ;  /* 0x000b380e01007387 */ /* 0x0001e80000100a00 */
[----:B0-----:R-:W2:Y:S04]  /*72e00*/  LDL.LU.64 R14, [R1+0x5e98] ;  /* 0x005e9800010e7983 */ /* 0x001ea80000300a00 */
[----:B------:R-:W3:Y:S01]  /*72e10*/  LDL.LU.64 R12, [R1+0x5e90] ;  /* 0x005e9000010c7983 */ /* 0x000ee20000300a00 */
[C---:B--2---:R-:W-:Y:S06]  /*72e20*/  HMMA.16816.F32 R40, R36.reuse, R14, R40 ;  /* 0x0000000e2428723c */ /* 0x044fec0000001828 */
[----:B---3--:R-:W-:-:S15]  /*72e30*/  HMMA.16816.F32 R8, R36, R12, R8 ;  /* 0x0000000c2408723c */ /* 0x008fde0000001808 */
[----:B------:R-:W-:-:S02]  /*72e40*/  NOP ;  /* 0x0000000000007918 */ /* 0x000fc40000000000 */
[----:B------:R-:W-:Y:S04]  /*72e50*/  STL.64 [R1+0xb20], R40 ;  /* 0x000b202801007387 */ /* 0x000fe80000100a00 */
[----:B------:R0:W-:Y:S04]  /*72e60*/  STL.64 [R1+0xb28], R42 ;  /* 0x000b282a01007387 */ /* 0x0001e80000100a00 */
[----:B0-----:R-:W2:Y:S04]  /*72e70*/  LDL.LU.64 R42, [R1+0x5e88] ;  /* 0x005e8800012a7983 */ /* 0x001ea80000300a00 */
[----:B------:R-:W2:Y:S04]  /*72e80*/  LDL.LU.64 R40, [R1+0x5e80] ;  /* 0x005e800001287983 */ /* 0x000ea80000300a00 */
[----:B------:R-:W-:Y:S04]  /*72e90*/  STL.64 [R1+0xb10], R8 ;  /* 0x000b100801007387 */ /* 0x000fe80000100a00 */
[----:B------:R0:W-:Y:S04]  /*72ea0*/  STL.64 [R1+0xb18], R10 ;  /* 0x000b180a01007387 */ /* 0x0001e80000100a00 */
[----:B0-----:R-:W3:Y:S04]  /*72eb0*/  LDL.LU.64 R10, [R1+0x5e78] ;  /* 0x005e7800010a7983 */ /* 0x001ee80000300a00 */
[----:B------:R-:W4:Y:S01]  /*72ec0*/  LDL.LU.64 R8, [R1+0x5e70] ;  /* 0x005e700001087983 */ /* 0x000f220000300a00 */
[C---:B------:R-:W-:Y:S06]  /*72ed0*/  HMMA.16816.F32 R20, R36.reuse, R6, R20 ;  /* 0x000000062414723c */ /* 0x040fec0000001814 */
        /* <DEDUP_REMOVED lines=12> */
[----:B------:R0:W-:Y:S01]  /*72fa0*/  STL.64 [R1+0xf48], R22 ;  /* 0x000f481601007387 */ /* 0x0001e20000100a00 */
[----:B--2---:R-:W-:Y:S03]  /*72fb0*/  HMMA.16816.F32 R40, R36, R4, R40 ;  /* 0x000000042428723c */ /* 0x004fe60000001828 */
[----:B0-----:R-:W2:Y:S04]  /*72fc0*/  LDL.LU.64 R22, [R1+0x5e48] ;  /* 0x005e480001167983 */ /* 0x001ea80000300a00 */
[----:B------:R-:W2:-:S15]  /*72fd0*/  LDL.LU.64 R20, [R1+0x5e40] ;  /* 0x005e400001147983 */ /* 0x000e9e0000300a00 */
[----:B------:R-:W-:-:S01]  /*72fe0*/  NOP ;  /* 0x0000000000007918 */ /* 0x000fc20000000000 */
[----:B------:R-:W-:Y:S04]  /*72ff0*/  STL.64 [R1+0xf30], R40 ;  /* 0x000f302801007387 */ /* 0x000fe80000100a00 */
[----:B------:R0:W-:Y:S04]  /*73000*/  STL.64 [R1+0xf38], R42 ;  /* 0x000f382a01007387 */ /* 0x0001e80000100a00 */
[----:B0-----:R-:W2:Y:S04]  /*73010*/  LDL.LU.64 R42, [R1+0x5e38] ;  /* 0x005e3800012a7983 */ /* 0x001ea80000300a00 */
        /* <DEDUP_REMOVED lines=12> */
[----:B------:R-:W-:Y:S01]  /*730e0*/  STL.64 [R1+0xae8], R58 ;  /* 0x000ae83a01007387 */ /* 0x000fe20000100a00 */
[C---:B---3--:R-:W-:Y:S06]  /*730f0*/  HMMA.16816.F32 R48, R32.reuse, R16, R48 ;  /* 0x000000102030723c */ /* 0x048fec0000001830 */
[----:B----4-:R-:W-:-:S15]  /*73100*/  HMMA.16816.F32 R36, R32, R14, R44 ;  /* 0x0000000e2024723c */ /* 0x010fde000000182c */
[----:B------:R-:W-:-:S02]  /*73110*/  NOP ;  /* 0x0000000000007918 */ /* 0x000fc40000000000 */
[----:B------:R-:W-:Y:S04]  /*73120*/  STL.64 [R1+0xad0], R48 ;  /* 0x000ad03001007387 */ /* 0x000fe80000100a00 */
[----:B------:R-:W-:Y:S04]  /*73130*/  STL.64 [R1+0xad8], R50 ;  /* 0x000ad83201007387 */ /* 0x000fe80000100a00 */
[----:B------:R-:W-:Y:S01]  /*73140*/  STL.64 [R1+0x5df8], R14 ;  /* 0x005df80e01007387 */ /* 0x000fe20000100a00 */
[C---:B--2---:R-:W-:Y:S03]  /*73150*/  HMMA.16816.F32 R20, R32.reuse, R12, R20 ;  /* 0x0000000c2014723c */ /* 0x044fe60000001814 */
[----:B------:R-:W-:Y:S04]  /*73160*/  STL.64 [R1+0xac0], R36 ;  /* 0x000ac02401007387 */ /* 0x000fe80000100a00 */
[----:B------:R-:W-:Y:S04]  /*73170*/  STL.64 [R1+0xac8], R38 ;  /* 0x000ac82601007387 */ /* 0x000fe80000100a00 */
[----:B------:R0:W-:Y:S02]  /*73180*/  STL.64 [R1+0x5df0], R12 ;  /* 0x005df00c01007387 */ /* 0x0001e40000100a00 */
[C---:B0-----:R-:W-:Y:S10]  /*73190*/  HMMA.16816.F32 R12, R32.reuse, R10, R24 ;  /* 0x0000000a200c723c */ /* 0x041ff40000001818 */
[----:B------:R-:W-:Y:S04]  /*731a0*/  STL.64 [R1+0xab0], R20 ;  /* 0x000ab01401007387 */ /* 0x000fe80000100a00 */
[----:B------:R-:W-:Y:S09]  /*731b0*/  STL.64 [R1+0xab8], R22 ;  /* 0x000ab81601007387 */ /* 0x000ff20000100a00 */
[----:B------:R-:W-:Y:S04]  /*731c0*/  STL.64 [R1+0xaa0], R12 ;  /* 0x000aa00c01007387 */ /* 0x000fe80000100a00 */
[----:B------:R0:W-:Y:S02]  /*731d0*/  STL.64 [R1+0xaa8], R14 ;  /* 0x000aa80e01007387 */ /* 0x0001e40000100a00 */
[----:B0-----:R-:W-:Y:S02]  /*731e0*/  HMMA.16816.F32 R12, R32, R8, R40 ;  /* 0x00000008200c723c */ /* 0x001fe40000001828 */
[----:B------:R-:W-:Y:S04]  /*731f0*/  STL.64 [R1+0x5dd8], R10 ;  /* 0x005dd80a01007387 */ /* 0x000fe80000100a00 */
[----:B------:R-:W-:Y:S01]  /*73200*/  STL.64 [R1+0x5dd0], R8 ;  /* 0x005dd00801007387 */ /* 0x000fe20000100a00 */
[----:B------:R-:W-:-:S02]  /*73210*/  IMAD R36, R52, 0x100, R31 ;  /* 0x0000010034247824 */ /* 0x000fc400078e021f */
[----:B------:R-:W-:Y:S02]  /*73220*/  IMAD R37, R54, 0x100, R53 ;  /* 0x0000010036257824 */ /* 0x000fe400078e0235 */
[----:B------:R-:W-:-:S12]  /*73230*/  IMAD R38, R60, 0x100, R55 ;  /* 0x000001003c267824 */ /* 0x000fd800078e0237 */
[----:B------:R-:W-:Y:S04]  /*73240*/  STL.64 [R1+0xa90], R12 ;  /* 0x000a900c01007387 */ /* 0x000fe80000100a00 */
[----:B------:R-:W-:Y:S04]  /*73250*/  STL.64 [R1+0xa98], R14 ;  /* 0x000a980e01007387 */ /* 0x000fe80000100a00 */
        /* <DEDUP_REMOVED lines=58> */
[----:B------:R-:W4:Y:S04]  /*73600*/  LDL.LU R28, [R1+0xf10] ;  /* 0x000f1000011c7983 */ /* 0x000f280000300800 */
[----:B------:R-:W4:Y:S04]  /*73610*/  LDL.LU R29, [R1+0xf14] ;  /* 0x000f1400011d7983 */ /* 0x000f280000300800 */
[----:B------:R-:W4:Y:S04]  /*73620*/  LDL.LU R30, [R1+0xf18] ;  /* 0x000f1800011e7983 */ /* 0x000f280000300800 */
[----:B------:R-:W4:Y:S04]  /*73630*/  LDL.LU R31, [R1+0xf1c] ;  /* 0x000f1c00011f7983 */ /* 0x000f280000300800 */
        /* <DEDUP_REMOVED lines=31> */
[C---:B----4-:R-:W-:Y:S06]  /*73830*/  HMMA.16816.F32 R28, R32.reuse, R4, R28 ;  /* 0x00000004201c723c */ /* 0x050fec000000181c */
[----:B---3--:R-:W-:Y:S06]  /*73840*/  HMMA.16816.F32 R32, R32, R2, R48 ;  /* 0x000000022020723c */ /* 0x008fec0000001830 */
[C---:B------:R-:W-:Y:S05]  /*73850*/  HMMA.16816.F32 R12, R36.reuse, R16, R12 ;  /* 0x00000010240c723c */ /* 0x040fea000000180c */
[----:B------:R-:W-:Y:S04]  /*73860*/  STL.64 [R1+0xf20], R20 ;  /* 0x000f201401007387 */ /* 0x000fe80000100a00 */
[----:B------:R0:W-:Y:S04]  /*73870*/  STL.64 [R1+0xf28], R22 ;  /* 0x000f281601007387 */ /* 0x0001e80000100a00 */
[----:B0-----:R-:W2:Y:S04]  /*73880*/  LDL.LU.64 R22, [R1+0x5e28] ;  /* 0x005e280001167983 */ /* 0x001ea80000300a00 */
[----:B------:R-:W2:Y:S04]  /*73890*/  LDL.LU.64 R20, [R1+0x5e20] ;  /* 0x005e200001147983 */ /* 0x000ea80000300a00 */
[----:B------:R-:W-:Y:S04]  /*738a0*/  STL.64 [R1+0xf10], R28 ;  /* 0x000f101c01007387 */ /* 0x000fe80000100a00 */
[----:B------:R0:W-:Y:S04]  /*738b0*/  STL.64 [R1+0xf18], R30 ;  /* 0x000f181e01007387 */ /* 0x0001e80000100a00 */
[----:B0-----:R-:W3:Y:S04]  /*738c0*/  LDL.LU.64 R30, [R1+0x5e18] ;  /* 0x005e1800011e7983 */ /* 0x001ee80000300a00 */
[----:B------:R-:W3:Y:S04]  /*738d0*/  LDL.LU.64 R28, [R1+0x5e10] ;  /* 0x005e1000011c7983 */ /* 0x000ee80000300a00 */
[----:B------:R-:W4:Y:S04]  /*738e0*/  LDL.LU.64 R50, [R1+0x5e08] ;  /* 0x005e080001327983 */ /* 0x000f280000300a00 */
[----:B------:R-:W4:Y:S04]  /*738f0*/  LDL.LU.64 R48, [R1+0x5e00] ;  /* 0x005e000001307983 */ /* 0x000f280000300a00 */
        /* <DEDUP_REMOVED lines=44> */
[C---:B------:R-:W-:Y:S06]  /*73bc0*/  HMMA.16816.F32 R56, R36.reuse, R4, R56 ;  /* 0x000000042438723c */ /* 0x040fec0000001838 */
[----:B------:R-:W-:Y:S06]  /*73bd0*/  HMMA.16816.F32 R48, R36, R2, R48 ;  /* 0x000000022430723c */ /* 0x000fec0000001830 */
[C---:B--2---:R-:W-:Y:S01]  /*73be0*/  HMMA.16816.F32 R44, R32.reuse, R16, R44 ;  /* 0x00000010202c723c */ /* 0x044fe2000000182c */
[----:B------:R-:W-:Y:S10]  /*73bf0*/  STL [R1+0x5d98], R7 ;  /* 0x005d980701007387 */ /* 0x000ff40000100800 */
[----:B------:R-:W-:Y:S04]  /*73c00*/  STL.64 [R1+0xef0], R56 ;  /* 0x000ef03801007387 */ /* 0x000fe80000100a00 */
[----:B------:R-:W-:Y:S04]  /*73c10*/  STL.64 [R1+0xef8], R58 ;  /* 0x000ef83a01007387 */ /* 0x000fe80000100a00 */
[----:B------:R-:W-:Y:S04]  /*73c20*/  STL.64 [R1+0xa20], R48 ;  /* 0x000a203001007387 */ /* 0x000fe80000100a00 */
[----:B------:R-:W-:Y:S04]  /*73c30*/  STL.64 [R1+0xa28], R50 ;  /* 0x000a283201007387 */ /* 0x000fe80000100a00 */
[----:B------:R-:W-:Y:S04]  /*73c40*/  STL.64 [R1+0xa10], R44 ;  /* 0x000a102c01007387 */ /* 0x000fe80000100a00 */
[----:B------:R-:W-:Y:S04]  /*73c50*/  STL.64 [R1+0xa18], R46 ;  /* 0x000a182e01007387 */ /* 0x000fe80000100a00 */
[----:B------:R-:W-:Y:S01]  /*73c60*/  STL.64 [R1+0x5d60], R14 ;  /* 0x005d600e01007387 */ /* 0x000fe20000100a00 */
[C---:B---3--:R-:W-:Y:S06]  /*73c70*/  HMMA.16816.F32 R36, R32.reuse, R14, R20 ;  /* 0x0000000e2024723c */ /* 0x048fec0000001814 */
[----:B------:R-:W-:-:S15]  /*73c80*/  HMMA.16816.F32 R20, R32, R12, R24 ;  /* 0x0000000c2014723c */ /* 0x000fde0000001818 */
[----:B------:R-:W-:-:S02]  /*73c90*/  NOP ;  /* 0x0000000000007918 */ /* 0x000fc40000000000 */
[----:B------:R-:W-:Y:S04]  /*73ca0*/  STL.64 [R1+0xa00], R36 ;  /* 0x000a002401007387 */ /* 0x000fe80000100a00 */
[----:B------:R-:W-:Y:S04]  /*73cb0*/  STL.64 [R1+0xa08], R38 ;  /* 0x000a082601007387 */ /* 0x000fe80000100a00 */
[----:B------:R4:W-:Y:S02]  /*73cc0*/  STL.64 [R1+0x5d58], R12 ;  /* 0x005d580c01007387 */ /* 0x0009e40000100a00 */
[----:B----4-:R-:W-:Y:S02]  /*73cd0*/  HMMA.16816.F32 R12, R32, R10, R28 ;  /* 0x0000000a200c723c */ /* 0x010fe4000000181c */
[----:B------:R-:W-:Y:S04]  /*73ce0*/  STL.64 [R1+0x9f0], R20 ;  /* 0x0009f01401007387 */ /* 0x000fe80000100a00 */
[----:B------:R-:W-:-:S15]  /*73cf0*/  STL.64 [R1+0x9f8], R22 ;  /* 0x0009f81601007387 */ /* 0x000fde0000100a00 */
[----:B------:R-:W-:-:S02]  /*73d00*/  NOP ;  /* 0x0000000000007918 */ /* 0x000fc40000000000 */
[----:B------:R-:W-:Y:S04]  /*73d10*/  STL.64 [R1+0x9e0], R12 ;  /* 0x0009e00c01007387 */ /* 0x000fe80000100a00 */
[----:B------:R0:W-:Y:S02]  /*73d20*/  STL.64 [R1+0x9e8], R14 ;  /* 0x0009e80e01007387 */ /* 0x0001e40000100a00 */
[----:B0-----:R-:W-:Y:S02]  /*73d30*/  HMMA.16816.F32 R12, R32, R8, R52 ;  /* 0x00000008200c723c */ /* 0x001fe40000001834 */
[----:B------:R-:W-:Y:S04]  /*73d40*/  STL.64 [R1+0x5d50], R10 ;  /* 0x005d500a01007387 */ /* 0x000fe80000100a00 */
[----:B------:R0:W-:Y:S01]  /*73d50*/  STL.64 [R1+0x5d48], R8 ;  /* 0x005d480801007387 */ /* 0x0001e20000100a00 */
[----:B------:R-:W-:-:S15]  /*73d60*/  IMAD R36, R60, 0x100, R43 ;  /* 0x000001003c247824 */ /* 0x000fde00078e022b */
[----:B------:R-:W-:-:S01]  /*73d70*/  NOP ;  /* 0x0000000000007918 */ /* 0x000fc20000000000 */
        /* <DEDUP_REMOVED lines=32> */
[----:B------:R-:W4:Y:S04]  /*73f80*/  LDL.LU R7, [R1+0x22e8] ;  /* 0x0022e80001077983 */ /* 0x000f280000300800 */
[----:B------:R-:W4:Y:S04]  /*73f90*/  LDL.LU R38, [R1+0x22e4] ;  /* 0x0022e40001267983 */ /* 0x000f280000300800 */
[----:B------:R-:W3:Y:S04]  /*73fa0*/  LDL.LU R39, [R1+0x22f0] ;  /* 0x0022f00001277983 */ /* 0x000ee80000300800 */
[----:B------:R-:W3:Y:S04]  /*73fb0*/  LDL.LU R19, [R1+0x22ec] ;  /* 0x0022ec0001137983 */ /* 0x000ee80000300800 */
        /* <DEDUP_REMOVED lines=33> */
[----:B----4-:R-:W-:-:S03]  /*741d0*/  IMAD R38, R38, 0x100, R7 ;  /* 0x0000010026267824 */ /* 0x010fc600078e0207 */
[----:B------:R-:W4:Y:S01]  /*741e0*/  LDL.LU R7, [R1+0x5d98] ;  /* 0x005d980001077983 */ /* 0x000f220000300800 */
[----:B---3--:R-:W-:Y:S01]  /*741f0*/  IMAD R39, R19, 0x100, R39 ;  /* 0x0000010013277824 */ /* 0x008fe200078e0227 */
[----:B------:R-:W-:Y:S02]  /*74200*/  F2FP.F16.E4M3.UNPACK_B R36, R36 ;  /* 0x00000024ff24723e */ /* 0x000fe400020006ff */
[----:B------:R-:W-:Y:S01]  /*74210*/  F2FP.F16.E4M3.UNPACK_B R37, R37 ;  /* 0x00000025ff25723e */ /* 0x000fe200020006ff */
[----:B--2---:R-:W-:Y:S01]  /*74220*/  HMMA.16816.F32 R24, R32, R4, R24 ;  /* 0x000000042018723c */ /* 0x004fe20000001818 */
[----:B------:R-:W-:Y:S02]  /*74230*/  F2FP.F16.E4M3.UNPACK_B R38, R38 ;  /* 0x00000026ff26723e */ /* 0x000fe400020006ff */
[----:B------:R-:W-:-:S07]  /*74240*/  F2FP.F16.E4M3.UNPACK_B R39, R39 ;  /* 0x00000027ff27723e */ /* 0x000fce00020006ff */
[----:B------:R-:W-:Y:S06]  /*74250*/  HMMA.16816.F32 R12, R36, R16, R12 ;  /* 0x00000010240c723c */ /* 0x000fec000000180c */
[C---:B----4-:R-:W-:Y:S06]  /*74260*/  HMMA.16816.F32 R48, R32.reuse, R6, R48 ;  /* 0x000000062030723c */ /* 0x050fec0000001830 */
[----:B------:R-:W-:-:S15]  /*74270*/  HMMA.16816.F32 R32, R32, R2, R40 ;  /* 0x000000022020723c */ /* 0x000fde0000001828 */
        /* <DEDUP_REMOVED lines=13> */
[----:B0-----:R-:W2:Y:S04]  /*74350*/  LDL.LU R32, [R1+0x990] ;  /* 0x0009900001207983 */ /* 0x001ea80000300800 */
[----:B------:R-:W2:Y:S04]  /*74360*/  LDL.LU R33, [R1+0x994] ;  /* 0x0009940001217983 */ /* 0x000ea80000300800 */
[----:B-1----:R-:W2:Y:S04]  /*74370*/  LDL.LU R34, [R1+0x998] ;  /* 0x0009980001227983 */ /* 0x002ea80000300800 */
[----:B------:R-:W2:Y:S04]  /*74380*/  LDL.LU R35, [R1+0x99c] ;  /* 0x00099c0001237983 */ /* 0x000ea80000300800 */
[----:B------:R-:W-:Y:S04]  /*74390*/  STL.64 [R1+0x9b0], R12 ;  /* 0x0009b00c01007387 */ /* 0x000fe80000100a00 */
[----:B------:R0:W-:Y:S04]  /*743a0*/  STL.64 [R1+0x9b8], R14 ;  /* 0x0009b80e01007387 */ /* 0x0001e80000100a00 */
[----:B0-----:R-:W3:Y:S04]  /*743b0*/  LDL.LU.64 R14, [R1+0x5d60] ;  /* 0x005d6000010e7983 */ /* 0x001ee80000300a00 */
[----:B------:R-:W2:Y:S01]  /*743c0*/  LDL.LU.64 R12, [R1+0x5d58] ;  /* 0x005d5800010c7983 */ /* 0x000ea20000300a00 */
[----:B---3--:R-:W-:-:S15]  /*743d0*/  HMMA.16816.F32 R8, R36, R14, R8 ;  /* 0x0000000e2408723c */ /* 0x008fde0000001808 */
[----:B------:R-:W-:-:S08]  /*743e0*/  NOP ;  /* 0x0000000000007918 */ /* 0x000fd00000000000 */
[----:B------:R-:W-:Y:S04]  /*743f0*/  STL.64 [R1+0x9a0], R8 ;  /* 0x0009a00801007387 */ /* 0x000fe80000100a00 */
[----:B------:R0:W-:Y:S04]  /*74400*/  STL.64 [R1+0x9a8], R10 ;  /* 0x0009a80a01007387 */ /* 0x0001e80000100a00 */
[----:B0-----:R-:W3:Y:S04]  /*74410*/  LDL.LU.64 R10, [R1+0x5d50] ;  /* 0x005d5000010a7983 */ /* 0x001ee80000300a00 */
[----:B------:R-:W4:Y:S01]  /*74420*/  LDL.LU.64 R8, [R1+0x5d48] ;  /* 0x005d480001087983 */ /* 0x000f220000300a00 */
[----:B--2---:R-:W-:-:S15]  /*74430*/  HMMA.16816.F32 R32, R36, R12, R32 ;  /* 0x0000000c2420723c */ /* 0x004fde0000001820 */
[----:B------:R-:W-:-:S08]  /*74440*/  NOP ;  /* 0x0000000000007918 */ /* 0x000fd00000000000 */
[----:B------:R0:W-:Y:S04]  /*74450*/  STL.64 [R1+0x990], R32 ;  /* 0x0009902001007387 */ /* 0x0001e80000100a00 */
[----:B------:R1:W-:Y:S01]  /*74460*/  STL.64 [R1+0x998], R34 ;  /* 0x0009982201007387 */ /* 0x0003e20000100a00 */
[----:B0-----:R-:W-:Y:S02]  /*74470*/  IMAD R32, R44, 0x100, R18 ;  /* 0x000001002c207824 */ /* 0x001fe400078e0212 */
[----:B------:R-:W-:Y:S02]  /*74480*/  IMAD R33, R46, 0x100, R45 ;  /* 0x000001002e217824 */ /* 0x000fe400078e022d */
[----:B-1----:R-:W-:Y:S02]  /*74490*/  IMAD R34, R60, 0x100, R47 ;  /* 0x000001003c227824 */ /* 0x002fe400078e022f */
[C---:B------:R-:W-:Y:S06]  /*744a0*/  HMMA.16816.F32 R44, R36.reuse, R6, R20 ;  /* 0x00000006242c723c */ /* 0x040fec0000001814 */
[----:B------:R-:W-:Y:S01]  /*744b0*/  HMMA.16816.F32 R20, R36, R4, R24 ;  /* 0x000000042414723c */ /* 0x000fe20000001818 */
[----:B------:R-:W-:Y:S01]  /*744c0*/  IMAD R35, R61, 0x100, R0 ;  /* 0x000001003d237824 */ /* 0x000fe200078e0200 */
[----:B------:R-:W-:-:S02]  /*744d0*/  F2FP.F16.E4M3.UNPACK_B R32, R32 ;  /* 0x00000020ff20723e */ /* 0x000fc400020006ff */
[----:B------:R-:W-:Y:S02]  /*744e0*/  F2FP.F16.E4M3.UNPACK_B R33, R33 ;  /* 0x00000021ff21723e */ /* 0x000fe400020006ff */
[----:B------:R-:W-:Y:S02]  /*744f0*/  F2FP.F16.E4M3.UNPACK_B R34, R34 ;  /* 0x00000022ff22723e */ /* 0x000fe400020006ff */
[----:B------:R-:W-:Y:S01]  /*74500*/  F2FP.F16.E4M3.UNPACK_B R35, R35 ;  /* 0x00000023ff23723e */ /* 0x000fe200020006ff */
[C---:B---3--:R-:W-:Y:S06]  /*74510*/  HMMA.16816.F32 R56, R36.reuse, R10, R56 ;  /* 0x0000000a2438723c */ /* 0x048fec0000001838 */
[----:B----4-:R-:W-:-:S15]  /*74520*/  HMMA.16816.F32 R48, R36, R8, R48 ;  /* 0x000000082430723c */ /* 0x010fde0000001830 */
[----:B------:R-:W-:-:S02]  /*74530*/  NOP ;  /* 0x0000000000007918 */ /* 0x000fc40000000000 */
[----:B------:R-:W-:Y:S04]  /*74540*/  STL.64 [R1+0x980], R56 ;  /* 0x0009803801007387 */ /* 0x000fe80000100a00 */
[----:B------:R-:W-:Y:S04]  /*74550*/  STL.64 [R1+0x988], R58 ;  /* 0x0009883a01007387 */ /* 0x000fe80000100a00 */
[----:B------:R-:W-:Y:S04]  /*74560*/  STL [R1+0x5d20], R9 ;  /* 0x005d200901007387 */ /* 0x000fe80000100800 */
        /* <DEDUP_REMOVED lines=8> */
[----:B------:R0:W-:Y:S04]  /*745f0*/  STL.64 [R1+0xeb8], R22 ;  /* 0x000eb81601007387 */ /* 0x0001e80000100a00 */
[----:B------:R-:W-:Y:S01]  /*74600*/  STL.64 [R1+0x5ce8], R16 ;  /* 0x005ce81001007387 */ /* 0x000fe20000100a00 */
[----:B0-----:R-:W-:-:S12]  /*74610*/  HMMA.16816.F32 R20, R32, R16, R40 ;  /* 0x000000102014723c */ /* 0x001fd80000001828 */
[----:B------:R-:W-:Y:S04]  /*74620*/  STL.64 [R1+0x960], R4 ;  /* 0x0009600401007387 */ /* 0x000fe80000100a00 */
[----:B------:R0:W-:Y:S02]  /*74630*/  STL.64 [R1+0x968], R6 ;  /* 0x0009680601007387 */ /* 0x0001e40000100a00 */
[C---:B0-----:R-:W-:Y:S05]  /*74640*/  HMMA.16816.F32 R4, R32.reuse, R14, R52 ;  /* 0x0000000e2004723c */ /* 0x041fea0000001834 */
[----:B------:R0:W-:Y:S04]  /*74650*/  STL.64 [R1+0x950], R20 ;  /* 0x0009501401007387 */ /* 0x0001e80000100a00 */
[----:B------:R1:W-:Y:S04]  /*74660*/  STL.64 [R1+0x958], R22 ;  /* 0x0009581601007387 */ /* 0x0003e80000100a00 */
[----:B0-----:R-:W2:Y:S10]  /*74670*/  LDL.LU R20, [R1+0x8c0] ;  /* 0x0008c00001147983 */ /* 0x001eb40000300800 */
[----:B------:R-:W-:Y:S04]  /*74680*/  STL.64 [R1+0x940], R4 ;  /* 0x0009400401007387 */ /* 0x000fe80000100a00 */
[----:B------:R-:W-:Y:S04]  /*74690*/  STL.64 [R1+0x948], R6 ;  /* 0x0009480601007387 */ /* 0x000fe80000100a00 */
[----:B------:R-:W2:Y:S04]  /*746a0*/  LDL.LU R21, [R1+0x8c4] ;  /* 0x0008c40001157983 */ /* 0x000ea80000300800 */
[----:B-1----:R-:W3:Y:S04]  /*746b0*/  LDL.LU R22, [R1+0x8c8] ;  /* 0x0008c80001167983 */ /* 0x002ee80000300800 */
        /* <DEDUP_REMOVED lines=69> */
[C---:B---3--:R-:W-:Y:S06]  /*74b10*/  HMMA.16816.F32 R48, R32.reuse, R10, R48 ;  /* 0x0000000a2030723c */ /* 0x048fec0000001830 */
[----:B--2---:R-:W-:Y:S01]  /*74b20*/  HMMA.16816.F32 R16, R32, R12, R16 ;  /* 0x0000000c2010723c */ /* 0x004fe20000001810 */
[----:B----4-:R-:W-:-:S15]  /*74b30*/  IMAD R36, R36, 0x100, R9 ;  /* 0x0000010024247824 */ /* 0x010fde00078e0209 */
[----:B------:R-:W-:-:S07]  /*74b40*/  NOP ;  /* 0x0000000000007918 */ /* 0x000fce0000000000 */
        /* <DEDUP_REMOVED lines=8> */
[----:B------:R-:W4:Y:S02]  /*74bd0*/  LDL.LU R9, [R1+0x5d20] ;  /* 0x005d200001097983 */ /* 0x000f240000300800 */
[----:B----4-:R-:W-:-:S15]  /*74be0*/  HMMA.16816.F32 R4, R32, R8, R4 ;  /* 0x000000082004723c */ /* 0x010fde0000001804 */
[----:B------:R-:W-:-:S08]  /*74bf0*/  NOP ;  /* 0x0000000000007918 */ /* 0x000fd00000000000 */
[----:B------:R-:W-:Y:S04]  /*74c00*/  STL.64 [R1+0x910], R4 ;  /* 0x0009100401007387 */ /* 0x000fe80000100a00 */
[----:B------:R0:W-:Y:S04]  /*74c10*/  STL.64 [R1+0x918], R6 ;  /* 0x0009180601007387 */ /* 0x0001e80000100a00 */
[----:B0-----:R-:W4:Y:S04]  /*74c20*/  LDL.LU.64 R6, [R1+0x5d18] ;  /* 0x005d180001067983 */ /* 0x001f280000300a00 */
[----:B------:R-:W2:Y:S01]  /*74c30*/  LDL.LU.64 R4, [R1+0x5d10] ;  /* 0x005d100001047983 */ /* 0x000ea20000300a00 */
[C---:B----4-:R-:W-:Y:S06]  /*74c40*/  HMMA.16816.F32 R44, R32.reuse, R6, R44 ;  /* 0x00000006202c723c */ /* 0x050fec000000182c */
[C---:B--2---:R-:W-:Y:S06]  /*74c50*/  HMMA.16816.F32 R20, R32.reuse, R4, R20 ;  /* 0x000000042014723c */ /* 0x044fec0000001814 */
[----:B------:R-:W-:Y:S11]  /*74c60*/  HMMA.16816.F32 R32, R32, R2, R16 ;  /* 0x000000022020723c */ /* 0x000ff60000001810 */
        /* <DEDUP_REMOVED lines=8> */
[----:B------:R-:W2:Y:S01]  /*74cf0*/  LDL.LU.64 R16, [R1+0x5ce8] ;  /* 0x005ce80001107983 */ /* 0x000ea20000300a00 */
[----:B------:R-:W-:-:S02]  /*74d00*/  IMAD R37, R38, 0x100, R37 ;  /* 0x0000010026257824 */ /* 0x000fc400078e0225 */
[----:B------:R-:W-:Y:S02]  /*74d10*/  IMAD R38, R24, 0x100, R39 ;  /* 0x0000010018267824 */ /* 0x000fe400078e0227 */
[----:B------:R-:W-:Y:S01]  /*74d20*/  IMAD R39, R26, 0x100, R25 ;  /* 0x000001001a277824 */ /* 0x000fe200078e0219 */
[----:B------:R-:W-:Y:S02]  /*74d30*/  F2FP.F16.E4M3.UNPACK_B R36, R36 ;  /* 0x00000024ff24723e */ /* 0x000fe400020006ff */
[----:B------:R-:W-:Y:S02]  /*74d40*/  F2FP.F16.E4M3.UNPACK_B R37, R37 ;  /* 0x00000025ff25723e */ /* 0x000fe400020006ff */
[----:B------:R-:W-:Y:S02]  /*74d50*/  F2FP.F16.E4M3.UNPACK_B R38, R38 ;  /* 0x00000026ff26723e */ /* 0x000fe400020006ff */
[----:B------:R-:W-:-:S07]  /*74d60*/  F2FP.F16.E4M3.UNPACK_B R39, R39 ;  /* 0x00000027ff27723e */ /* 0x000fce00020006ff */
[C---:B---3--:R-:W-:Y:S01]  /*74d70*/  HMMA.16816.F32 R48, R36.reuse, R14, R48 ;  /* 0x0000000e2430723c */ /* 0x048fe20000001830 */
[----:B------:R-:W-:Y:S04]  /*74d80*/  STL.64 [R1+0x900], R32 ;  /* 0x0009002001007387 */ /* 0x000fe80000100a00 */
[----:B------:R0:W-:Y:S01]  /*74d90*/  STL.64 [R1+0x908], R34 ;  /* 0x0009082201007387 */ /* 0x0001e20000100a00 */
[C---:B--2---:R-:W-:Y:S06]  /*74da0*/  HMMA.16816.F32 R56, R36.reuse, R16, R56 ;  /* 0x000000102438723c */ /* 0x044fec0000001838 */
[----:B0-----:R-:W-:-:S15]  /*74db0*/  HMMA.16816.F32 R32, R36, R12, R44 ;  /* 0x0000000c2420723c */ /* 0x001fde000000182c */
[----:B------:R-:W-:-:S02]  /*74dc0*/  NOP ;  /* 0x0000000000007918 */ /* 0x000fc40000000000 */
[----:B------:R-:W-:Y:S04]  /*74dd0*/  STL.64 [R1+0x8f0], R56 ;  /* 0x0008f03801007387 */ /* 0x000fe80000100a00 */
[----:B------:R-:W-:Y:S04]  /*74de0*/  STL.64 [R1+0x8f8], R58 ;  /* 0x0008f83a01007387 */ /* 0x000fe80000100a00 */
[----:B------:R-:W-:Y:S04]  /*74df0*/  STL.64 [R1+0x5cc0], R14 ;  /* 0x005cc00e01007387 */ /* 0x000fe80000100a00 */
        /* <DEDUP_REMOVED lines=830> */
[----:B0-----:R-:W-:Y:S06]  /*781e0*/  HMMA.16816.F32 R12, R32, R8, R40 ;  /* 0x00000008200c723c */ /* 0x001fec0000001828 */
[----:B------:R-:W-:Y:S01]  /*781f0*/  STL [R1+0x5a08], R9 ;  /* 0x005a080901007387 */ /* 0x000fe20000100800 */
        /* <DEDUP_REMOVED lines=40> */
[----:B----4-:R0:W-:Y:S04]  /*78480*/  STL.64 [R1+0x5a50], R28 ;  /* 0x005a501c01007387 */ /* 0x0101e80000100a00 */
[----:B-1----:R-:W2:Y:S04]  /*78490*/  LDL.LU R24, [R1+0x500] ;  /* 0x0005000001187983 */ /* 0x002ea80000300800 */
[----:B------:R-:W2:Y:S04]  /*784a0*/  LDL.LU R25, [R1+0x504] ;  /* 0x0005040001197983 */ /* 0x000ea80000300800 */
[----:B------:R-:W4:Y:S04]  /*784b0*/  LDL.LU R26, [R1+0x508] ;  /* 0x00050800011a7983 */ /* 0x000f280000300800 */
[----:B------:R-:W4:Y:S04]  /*784c0*/  LDL.LU R27, [R1+0x50c] ;  /* 0x00050c00011b7983 */ /* 0x000f280000300800 */
[----:B----4-:R-:W-:Y:S04]  /*784d0*/  STL.64 [R1+0x5a68], R26 ;  /* 0x005a681a01007387 */ /* 0x010fe80000100a00 */
[----:B--2---:R-:W-:Y:S04]  /*784e0*/  STL.64 [R1+0x5a60], R24 ;  /* 0x005a601801007387 */ /* 0x004fe80000100a00 */
        /* <DEDUP_REMOVED lines=52> */
[C---:B--2---:R-:W-:Y:S06]  /*78830*/  HMMA.16816.F32 R24, R32.reuse, R4, R24 ;  /* 0x000000042018723c */ /* 0x044fec0000001818 */
[----:B---3--:R-:W-:Y:S06]  /*78840*/  HMMA.16816.F32 R32, R32, R2, R28 ;  /* 0x000000022020723c */ /* 0x008fec000000181c */
[C---:B------:R-:W-:Y:S05]  /*78850*/  HMMA.16816.F32 R12, R36.reuse, R16, R12 ;  /* 0x00000010240c723c */ /* 0x040fea000000180c */
[----:B------:R-:W-:Y:S04]  /*78860*/  STL.64 [R1+0xd60], R44 ;  /* 0x000d602c01007387 */ /* 0x000fe80000100a00 */
[----:B------:R0:W-:Y:S04]  /*78870*/  STL.64 [R1+0xd68], R46 ;  /* 0x000d682e01007387 */ /* 0x0001e80000100a00 */
[----:B0-----:R-:W2:Y:S04]  /*78880*/  LDL.LU.64 R46, [R1+0x5a78] ;  /* 0x005a7800012e7983 */ /* 0x001ea80000300a00 */
[----:B------:R-:W2:Y:S04]  /*78890*/  LDL.LU.64 R44, [R1+0x5a70] ;  /* 0x005a7000012c7983 */ /* 0x000ea80000300a00 */
[----:B------:R-:W3:Y:S04]  /*788a0*/  LDL.LU R0, [R1+0x485c] ;  /* 0x00485c0001007983 */ /* 0x000ee80000300800 */
[----:B------:R-:W3:Y:S04]  /*788b0*/  LDL.LU R61, [R1+0x4858] ;  /* 0x00485800013d7983 */ /* 0x000ee80000300800 */
[----:B------:R-:W-:Y:S04]  /*788c0*/  STL.64 [R1+0xd50], R24 ;  /* 0x000d501801007387 */ /* 0x000fe80000100a00 */
[----:B------:R0:W-:Y:S04]  /*788d0*/  STL.64 [R1+0xd58], R26 ;  /* 0x000d581a01007387 */ /* 0x0001e80000100a00 */
[----:B0-----:R-:W4:Y:S04]  /*788e0*/  LDL.LU.64 R26, [R1+0x5a68] ;  /* 0x005a6800011a7983 */ /* 0x001f280000300a00 */
[----:B------:R-:W4:Y:S04]  /*788f0*/  LDL.LU.64 R24, [R1+0x5a60] ;  /* 0x005a600001187983 */ /* 0x000f280000300a00 */
[----:B------:R-:W3:Y:S04]  /*78900*/  LDL.LU.64 R30, [R1+0x5a58] ;  /* 0x005a5800011e7983 */ /* 0x000ee80000300a00 */
[----:B------:R-:W3:Y:S04]  /*78910*/  LDL.LU.64 R28, [R1+0x5a50] ;  /* 0x005a5000011c7983 */ /* 0x000ee80000300a00 */
[----:B------:R0:W-:Y:S04]  /*78920*/  STL.64 [R1+0x540], R32 ;  /* 0x0005402001007387 */ /* 0x0001e80000100a00 */
[----:B------:R1:W-:Y:S04]  /*78930*/  STL.64 [R1+0x548], R34 ;  /* 0x0005482201007387 */ /* 0x0003e80000100a00 */
[----:B0-----:R-:W3:Y:S04]  /*78940*/  LDL.LU R32, [R1+0x24b0] ;  /* 0x0024b00001207983 */ /* 0x001ee80000300800 */
[----:B------:R-:W3:Y:S04]  /*78950*/  LDL.LU R33, [R1+0x24bc] ;  /* 0x0024bc0001217983 */ /* 0x000ee80000300800 */
[----:B-1----:R-:W3:Y:S04]  /*78960*/  LDL.LU R34, [R1+0x24b8] ;  /* 0x0024b80001227983 */ /* 0x002ee80000300800 */
[----:B------:R-:W3:Y:S04]  /*78970*/  LDL.LU R35, [R1+0x24c4] ;  /* 0x0024c40001237983 */ /* 0x000ee80000300800 */
[----:B------:R-:W-:Y:S04]  /*78980*/  STL.64 [R1+0x530], R12 ;  /* 0x0005300c01007387 */ /* 0x000fe80000100a00 */
[----:B------:R0:W-:Y:S04]  /*78990*/  STL.64 [R1+0x538], R14 ;  /* 0x0005380e01007387 */ /* 0x0001e80000100a00 */
[----:B0-----:R-:W2:Y:S04]  /*789a0*/  LDL.LU.64 R14, [R1+0x5a48] ;  /* 0x005a4800010e7983 */ /* 0x001ea80000300a00 */
[----:B------:R-:W3:Y:S01]  /*789b0*/  LDL.LU.64 R12, [R1+0x5a40] ;  /* 0x005a4000010c7983 */ /* 0x000ee20000300a00 */
[C---:B----4-:R-:W-:Y:S06]  /*789c0*/  HMMA.16816.F32 R24, R36.reuse, R10, R24 ;  /* 0x0000000a2418723c */ /* 0x050fec0000001818 */
[C---:B--2---:R-:W-:Y:S06]  /*789d0*/  HMMA.16816.F32 R48, R36.reuse, R14, R48 ;  /* 0x0000000e2430723c */ /* 0x044fec0000001830 */
[----:B---3--:R-:W-:Y:S01]  /*789e0*/  HMMA.16816.F32 R44, R36, R12, R44 ;  /* 0x0000000c242c723c */ /* 0x008fe2000000182c */
[----:B------:R-:W-:-:S15]  /*789f0*/  IMAD R32, R32, 0x100, R9 ;  /* 0x0000010020207824 */ /* 0x000fde00078e0209 */
[----:B------:R-:W-:-:S01]  /*78a00*/  NOP ;  /* 0x0000000000007918 */ /* 0x000fc20000000000 */
        /* <DEDUP_REMOVED lines=12> */
[----:B------:R-:W2:Y:S01]  /*78ad0*/  LDL.LU R9, [R1+0x5a08] ;  /* 0x005a080001097983 */ /* 0x000ea20000300800 */
[----:B------:R-:W-:Y:S01]  /*78ae0*/  HMMA.16816.F32 R52, R36, R6, R52 ;  /* 0x000000062434723c */ /* 0x000fe20000001834 */
[----:B------:R-:W-:-:S02]  /*78af0*/  IMAD R33, R34, 0x100, R33 ;  /* 0x0000010022217824 */ /* 0x000fc400078e0221 */
[----:B------:R-:W-:Y:S02]  /*78b00*/  IMAD R34, R19, 0x100, R35 ;  /* 0x0000010013227824 */ /* 0x000fe400078e0223 */
[----:B------:R-:W-:Y:S01]  /*78b10*/  IMAD R35, R40, 0x100, R18 ;  /* 0x0000010028237824 */ /* 0x000fe200078e0212 */
[----:B------:R-:W-:Y:S02]  /*78b20*/  F2FP.F16.E4M3.UNPACK_B R32, R32 ;  /* 0x00000020ff20723e */ /* 0x000fe400020006ff */
[----:B------:R-:W-:Y:S02]  /*78b30*/  F2FP.F16.E4M3.UNPACK_B R33, R33 ;  /* 0x00000021ff21723e */ /* 0x000fe400020006ff */
[----:B------:R-:W-:Y:S02]  /*78b40*/  F2FP.F16.E4M3.UNPACK_B R34, R34 ;  /* 0x00000022ff22723e */ /* 0x000fe400020006ff */
[----:B------:R-:W-:Y:S01]  /*78b50*/  F2FP.F16.E4M3.UNPACK_B R35, R35 ;  /* 0x00000023ff23723e */ /* 0x000fe200020006ff */
        /* <DEDUP_REMOVED lines=8> */
[----:B0-----:R-:W2:Y:S04]  /*78be0*/  LDL.LU.64 R54, [R1+0x59f0] ;  /* 0x0059f00001367983 */ /* 0x001ea80000300a00 */
[----:B------:R-:W2:Y:S01]  /*78bf0*/  LDL.LU.64 R52, [R1+0x59e8] ;  /* 0x0059e80001347983 */ /* 0x000ea20000300a00 */
[C---:B------:R-:W-:Y:S06]  /*78c00*/  HMMA.16816.F32 R56, R36.reuse, R4, R56 ;  /* 0x000000042438723c */ /* 0x040fec0000001838 */
[----:B------:R-:W-:Y:S06]  /*78c10*/  HMMA.16816.F32 R48, R36, R2, R48 ;  /* 0x000000022430723c */ /* 0x000fec0000001830 */
[C---:B---3--:R-:W-:Y:S06]  /*78c20*/  HMMA.16816.F32 R44, R32.reuse, R16, R44 ;  /* 0x00000010202c723c */ /* 0x048fec000000182c */
[C---:B------:R-:W-:Y:S06]  /*78c30*/  HMMA.16816.F32 R36, R32.reuse, R14, R20 ;  /* 0x0000000e2024723c */ /* 0x040fec0000001814 */
[----:B----4-:R-:W-:Y:S01]  /*78c40*/  HMMA.16816.F32 R20, R32, R12, R24 ;  /* 0x0000000c2014723c */ /* 0x010fe20000001818 */
[----:B------:R-:W-:Y:S04]  /*78c50*/  STL.64 [R1+0xd30], R56 ;  /* 0x000d303801007387 */ /* 0x000fe80000100a00 */
[----:B------:R-:W-:Y:S04]  /*78c60*/  STL.64 [R1+0xd38], R58 ;  /* 0x000d383a01007387 */ /* 0x000fe80000100a00 */
[----:B------:R-:W-:Y:S04]  /*78c70*/  STL.64 [R1+0x4e0], R48 ;  /* 0x0004e03001007387 */ /* 0x000fe80000100a00 */
[----:B------:R-:W-:Y:S04]  /*78c80*/  STL.64 [R1+0x4e8], R50 ;  /* 0x0004e83201007387 */ /* 0x000fe80000100a00 */
[----:B------:R-:W-:Y:S04]  /*78c90*/  STL.64 [R1+0x4d0], R44 ;  /* 0x0004d02c01007387 */ /* 0x000fe80000100a00 */
[----:B------:R-:W-:Y:S04]  /*78ca0*/  STL.64 [R1+0x4d8], R46 ;  /* 0x0004d82e01007387 */ /* 0x000fe80000100a00 */
[----:B------:R-:W-:Y:S04]  /*78cb0*/  STL.64 [R1+0x59a8], R14 ;  /* 0x0059a80e01007387 */ /* 0x000fe80000100a00 */
[----:B------:R0:W-:Y:S04]  /*78cc0*/  STL.64 [R1+0x4c0], R36 ;  /* 0x0004c02401007387 */ /* 0x0001e80000100a00 */
[----:B------:R-:W-:Y:S04]  /*78cd0*/  STL.64 [R1+0x4c8], R38 ;  /* 0x0004c82601007387 */ /* 0x000fe80000100a00 */
[----:B------:R2:W-:Y:S04]  /*78ce0*/  STL.64 [R1+0x59a0], R12 ;  /* 0x0059a00c01007387 */ /* 0x0005e80000100a00 */
[----:B------:R-:W-:Y:S04]  /*78cf0*/  STL.64 [R1+0x4b0], R20 ;  /* 0x0004b01401007387 */ /* 0x000fe80000100a00 */
[----:B------:R-:W-:Y:S01]  /*78d00*/  STL.64 [R1+0x4b8], R22 ;  /* 0x0004b81601007387 */ /* 0x000fe20000100a00 */
[----:B0-----:R-:W-:-:S02]  /*78d10*/  IMAD R36, R42, 0x100, R41 ;  /* 0x000001002a247824 */ /* 0x001fc400078e0229 */
[----:B------:R-:W-:Y:S01]  /*78d20*/  IMAD R37, R60, 0x100, R43 ;  /* 0x000001003c257824 */ /* 0x000fe200078e022b */
[----:B--2---:R-:W-:-:S15]  /*78d30*/  HMMA.16816.F32 R12, R32, R10, R28 ;  /* 0x0000000a200c723c */ /* 0x004fde000000181c */
[----:B------:R-:W-:-:S08]  /*78d40*/  NOP ;  /* 0x0000000000007918 */ /* 0x000fd00000000000 */
[----:B------:R-:W-:Y:S04]  /*78d50*/  STL.64 [R1+0x4a0], R12 ;  /* 0x0004a00c01007387 */ /* 0x000fe80000100a00 */
[----:B------:R0:W-:Y:S02]  /*78d60*/  STL.64 [R1+0x4a8], R14 ;  /* 0x0004a80e01007387 */ /* 0x0001e40000100a00 */
[----:B0-----:R-:W-:Y:S02]  /*78d70*/  HMMA.16816.F32 R12, R32, R8, R52 ;  /* 0x00000008200c723c */ /* 0x001fe40000001834 */
[----:B------:R-:W-:Y:S04]  /*78d80*/  STL.64 [R1+0x5998], R10 ;  /* 0x0059980a01007387 */ /* 0x000fe80000100a00 */
[----:B------:R0:W-:-:S15]  /*78d90*/  STL.64 [R1+0x5990], R8 ;  /* 0x0059900801007387 */ /* 0x0001de0000100a00 */
[----:B------:R-:W-:-:S02]  /*78da0*/  NOP ;  /* 0x0000000000007918 */ /* 0x000fc40000000000 */
[----:B------:R1:W-:Y:S04]  /*78db0*/  STL.64 [R1+0x490], R12 ;  /* 0x0004900c01007387 */ /* 0x0003e80000100a00 */
[----:B------:R2:W-:Y:S04]  /*78dc0*/  STL.64 [R1+0x498], R14 ;  /* 0x0004980e01007387 */ /* 0x0005e80000100a00 */
        /* <DEDUP_REMOVED lines=12> */
[----:B------:R-:W2:Y:S04]  /*78e90*/  LDL.LU R56, [R1+0x440] ;  /* 0x0004400001387983 */ /* 0x000ea80000300800 */
[----:B------:R-:W2:Y:S04]  /*78ea0*/  LDL.LU R57, [R1+0x444] ;  /* 0x0004440001397983 */ /* 0x000ea80000300800 */
[----:B------:R-:W4:Y:S04]  /*78eb0*/  LDL.LU R58, [R1+0x448] ;  /* 0x00044800013a7983 */ /* 0x000f280000300800 */
[----:B------:R-:W4:Y:S04]  /*78ec0*/  LDL.LU R59, [R1+0x44c] ;  /* 0x00044c00013b7983 */ /* 0x000f280000300800 */
[----:B----4-:R-:W-:Y:S04]  /*78ed0*/  STL.64 [R1+0x59d8], R58 ;  /* 0x0059d83a01007387 */ /* 0x010fe80000100a00 */
[----:B--2---:R2:W-:Y:S04]  /*78ee0*/  STL.64 [R1+0x59d0], R56 ;  /* 0x0059d03801007387 */ /* 0x0045e80000100a00 */
        /* <DEDUP_REMOVED lines=8> */
[----:B---3--:R-:W3:Y:S04]  /*78f70*/  LDL.LU R40, [R1+0x480] ;  /* 0x0004800001287983 */ /* 0x008ee80000300800 */
[----:B------:R-:W3:Y:S04]  /*78f80*/  LDL.LU R41, [R1+0x484] ;  /* 0x0004840001297983 */ /* 0x000ee80000300800 */
[----:B------:R-:W3:Y:S04]  /*78f90*/  LDL.LU R42, [R1+0x488] ;  /* 0x00048800012a7983 */ /* 0x000ee80000300800 */
[----:B------:R-:W3:Y:S04]  /*78fa0*/  LDL.LU R43, [R1+0x48c] ;  /* 0x00048c00012b7983 */ /* 0x000ee80000300800 */
[----:B------:R-:W4:Y:S04]  /*78fb0*/  LDL.LU R19, [R1+0x4864] ;  /* 0x0048640001137983 */ /* 0x000f280000300800 */
[----:B------:R-:W4:Y:S04]  /*78fc0*/  LDL.LU R39, [R1+0x4860] ;  /* 0x0048600001277983 */ /* 0x000f280000300800 */
[----:B--2---:R-:W2:Y:S04]  /*78fd0*/  LDL.LU R56, [R1+0xd20] ;  /* 0x000d200001387983 */ /* 0x004ea80000300800 */
        /* <DEDUP_REMOVED lines=36> */
[----:B------:R-:W4:Y:S01]  /*79220*/  LDL.LU R19, [R1+0x59e0] ;  /* 0x0059e00001137983 */ /* 0x000f220000300800 */
[C---:B--2---:R-:W-:Y:S06]  /*79230*/  HMMA.16816.F32 R56, R32.reuse, R6, R56 ;  /* 0x000000062038723c */ /* 0x044fec0000001838 */
[----:B---3--:R-:W-:Y:S01]  /*79240*/  HMMA.16816.F32 R48, R32, R4, R48 ;  /* 0x000000042030723c */ /* 0x008fe20000001830 */
[----:B------:R-:W-:-:S05]  /*79250*/  F2FP.F16.E4M3.UNPACK_B R39, R39 ;  /* 0x00000027ff27723e */ /* 0x000fca00020006ff */
[----:B------:R-:W-:Y:S06]  /*79260*/  HMMA.16816.F32 R32, R32, R2, R40 ;  /* 0x000000022020723c */ /* 0x000fec0000001828 */
        /* <DEDUP_REMOVED lines=52> */
[----:B------:R-:W-:Y:S04]  /*795b0*/  STL.64 [R1+0x5958], R4 ;  /* 0x0059580401007387 */ /* 0x000fe80000100a00 */
[----:B------:R-:W-:Y:S04]  /*795c0*/  STL.64 [R1+0xcf0], R20 ;  /* 0x000cf01401007387 */ /* 0x000fe80000100a00 */
[----:B------:R0:W-:Y:S02]  /*795d0*/  STL.64 [R1+0xcf8], R22 ;  /* 0x000cf81601007387 */ /* 0x0001e40000100a00 */
[----:B0-----:R-:W-:Y:S06]  /*795e0*/  HMMA.16816.F32 R20, R36, R2, R28 ;  /* 0x000000022414723c */ /* 0x001fec000000181c */
[----:B------:R-:W-:Y:S01]  /*795f0*/  HMMA.16816.F32 R4, R32, R16, R40 ;  /* 0x000000102004723c */ /* 0x000fe20000001828 */
[----:B------:R-:W-:-:S15]  /*79600*/  STL [R1+0x5930], R19 ;  /* 0x0059301301007387 */ /* 0x000fde0000100800 */
[----:B------:R-:W-:-:S01]  /*79610*/  NOP ;  /* 0x0000000000007918 */ /* 0x000fc20000000000 */
[----:B------:R0:W-:Y:S04]  /*79620*/  STL.64 [R1+0x420], R20 ;  /* 0x0004201401007387 */ /* 0x0001e80000100a00 */
[----:B------:R-:W-:Y:S04]  /*79630*/  STL.64 [R1+0x428], R22 ;  /* 0x0004281601007387 */ /* 0x000fe80000100a00 */
[----:B------:R-:W-:Y:S04]  /*79640*/  STL.64 [R1+0x5928], R16 ;  /* 0x0059281001007387 */ /* 0x000fe80000100a00 */
[----:B------:R-:W-:Y:S04]  /*79650*/  STL.64 [R1+0x410], R4 ;  /* 0x0004100401007387 */ /* 0x000fe80000100a00 */
[----:B------:R1:W-:Y:S04]  /*79660*/  STL.64 [R1+0x418], R6 ;  /* 0x0004180601007387 */ /* 0x0003e80000100a00 */
[----:B0-----:R-:W2:Y:S01]  /*79670*/  LDL.LU R20, [R1+0x380] ;  /* 0x0003800001147983 */ /* 0x001ea20000300800 */
[----:B-1----:R-:W-:-:S15]  /*79680*/  HMMA.16816.F32 R4, R32, R14, R52 ;  /* 0x0000000e2004723c */ /* 0x002fde0000001834 */
        /* <DEDUP_REMOVED lines=104> */
[----:B------:R-:W4:Y:S04]  /*79d10*/  LDL.LU R19, [R1+0x5930] ;  /* 0x0059300001137983 */ /* 0x000f280000300800 */
        /* <DEDUP_REMOVED lines=129> */
[----:B--2---:R-:W-:Y:S06]  /*7a530*/  HMMA.16816.F32 R36, R36, R2, R44 ;  /* 0x000000022424723c */ /* 0x004fec000000182c */
[C---:B---3--:R-:W-:Y:S11]  /*7a540*/  HMMA.16816.F32 R12, R32.reuse, R16, R12 ;  /* 0x00000010200c723c */ /* 0x048ff6000000180c */
        /* <DEDUP_REMOVED lines=9> */
[----:B------:R-:W4:Y:S04]  /*7a5e0*/  LDL.LU R37, [R1+0x48d0] ;  /* 0x0048d00001257983 */ /* 0x000f280000300800 */
        /* <DEDUP_REMOVED lines=116> */
[----:B------:R-:W3:Y:S04]  /*7ad30*/  LDL.LU R8, [R1+0x270] ;  /* 0x0002700001087983 */ /* 0x000ee80000300800 */
[----:B------:R-:W3:Y:S04]  /*7ad40*/  LDL.LU R9, [R1+0x274] ;  /* 0x0002740001097983 */ /* 0x000ee80000300800 */
[----:B------:R-:W3:Y:S04]  /*7ad50*/  LDL.LU R10, [R1+0x278] ;  /* 0x00027800010a7983 */ /* 0x000ee80000300800 */
[----:B------:R-:W3:Y:S04]  /*7ad60*/  LDL.LU R11, [R1+0x27c] ;  /* 0x00027c00010b7983 */ /* 0x000ee80000300800 */
[----:B--2---:R-:W2:Y:S04]  /*7ad70*/  LDL.LU R44, [R1+0x280] ;  /* 0x00028000012c7983 */ /* 0x004ea80000300800 */
[----:B------:R-:W2:Y:S04]  /*7ad80*/  LDL.LU R45, [R1+0x284] ;  /* 0x00028400012d7983 */ /* 0x000ea80000300800 */
[----:B------:R-:W2:Y:S04]  /*7ad90*/  LDL.LU R46, [R1+0x288] ;  /* 0x00028800012e7983 */ /* 0x000ea80000300800 */
[----:B------:R-:W2:Y:S04]  /*7ada0*/  LDL.LU R47, [R1+0x28c] ;  /* 0x00028c00012f7983 */ /* 0x000ea80000300800 */
        /* <DEDUP_REMOVED lines=23> */
[----:B------:R-:W2:Y:S01]  /*7af20*/  LDL.LU R54, [R1+0xc68] ;  /* 0x000c680001367983 */ /* 0x000ea20000300800 */
[----:B------:R-:W-:-:S02]  /*7af30*/  F2FP.F16.E4M3.UNPACK_B R32, R32 ;  /* 0x00000020ff20723e */ /* 0x000fc400020006ff */
[----:B------:R-:W-:Y:S02]  /*7af40*/  F2FP.F16.E4M3.UNPACK_B R33, R33 ;  /* 0x00000021ff21723e */ /* 0x000fe400020006ff */
[----:B------:R-:W-:Y:S02]  /*7af50*/  F2FP.F16.E4M3.UNPACK_B R34, R34 ;  /* 0x00000022ff22723e */ /* 0x000fe400020006ff */
        /* <DEDUP_REMOVED lines=14> */
[C---:B----4-:R-:W-:Y:S06]  /*7b040*/  HMMA.16816.F32 R28, R36.reuse, R4, R28 ;  /* 0x00000004241c723c */ /* 0x050fec000000181c */
[C---:B---3--:R-:W-:Y:S06]  /*7b050*/  HMMA.16816.F32 R24, R36.reuse, R6, R24 ;  /* 0x000000062418723c */ /* 0x048fec0000001818 */
[----:B--2---:R-:W-:Y:S06]  /*7b060*/  HMMA.16816.F32 R36, R36, R2, R56 ;  /* 0x000000022424723c */ /* 0x004fec0000001838 */
[C---:B------:R-:W-:Y:S11]  /*7b070*/  HMMA.16816.F32 R12, R32.reuse, R16, R12 ;  /* 0x00000010200c723c */ /* 0x040ff6000000180c */
        /* <DEDUP_REMOVED lines=14> */
[----:B-1----:R-:W3:Y:S04]  /*7b160*/  LDL.LU R38, [R1+0x491c] ;  /* 0x00491c0001267983 */ /* 0x002ee80000300800 */
[----:B------:R-:W3:Y:S04]  /*7b170*/  LDL.LU R39, [R1+0x4918] ;  /* 0x0049180001277983 */ /* 0x000ee80000300800 */
[----:B------:R-:W-:Y:S04]  /*7b180*/  STL.64 [R1+0x290], R12 ;  /* 0x0002900c01007387 */ /* 0x000fe80000100a00 */
[----:B------:R0:W-:Y:S04]  /*7b190*/  STL.64 [R1+0x298], R14 ;  /* 0x0002980e01007387 */ /* 0x0001e80000100a00 */
[----:B0-----:R-:W4:Y:S04]  /*7b1a0*/  LDL.LU.64 R14, [R1+0x5860] ;  /* 0x00586000010e7983 */ /* 0x001f280000300a00 */
[----:B------:R-:W2:Y:S01]  /*7b1b0*/  LDL.LU.64 R12, [R1+0x5858] ;  /* 0x00585800010c7983 */ /* 0x000ea20000300a00 */
[C---:B----4-:R-:W-:Y:S06]  /*7b1c0*/  HMMA.16816.F32 R44, R32.reuse, R14, R44 ;  /* 0x0000000e202c723c */ /* 0x050fec000000182c */
[----:B--2---:R-:W-:-:S15]  /*7b1d0*/  HMMA.16816.F32 R8, R32, R12, R8 ;  /* 0x0000000c2008723c */ /* 0x004fde0000001808 */
        /* <DEDUP_REMOVED lines=8> */
[----:B------:R-:W2:Y:S01]  /*7b260*/  LDL.LU.64 R8, [R1+0x5838] ;  /* 0x0058380001087983 */ /* 0x000ea20000300a00 */
[----:B------:R-:W-:Y:S01]  /*7b270*/  HMMA.16816.F32 R52, R32, R6, R52 ;  /* 0x000000062034723c */ /* 0x000fe20000001834 */
[----:B------:R-:W-:-:S02]  /*7b280*/  IMAD R36, R37, 0x100, R36 ;  /* 0x0000010025247824 */ /* 0x000fc400078e0224 */
[----:B---3--:R-:W-:Y:S02]  /*7b290*/  IMAD R37, R39, 0x100, R38 ;  /* 0x0000010027257824 */ /* 0x008fe400078e0226 */
[----:B------:R-:W-:Y:S02]  /*7b2a0*/  IMAD R38, R40, 0x100, R18 ;  /* 0x0000010028267824 */ /* 0x000fe400078e0212 */
[----:B------:R-:W-:Y:S01]  /*7b2b0*/  IMAD R39, R42, 0x100, R41 ;  /* 0x000001002a277824 */ /* 0x000fe200078e0229 */
        /* <DEDUP_REMOVED lines=14> */
[----:B------:R-:W4:Y:S01]  /*7b3a0*/  LDL.LU.64 R52, [R1+0x5808] ;  /* 0x0058080001347983 */ /* 0x000f220000300a00 */
[----:B------:R-:W-:-:S02]  /*7b3b0*/  F2FP.F16.E4M3.UNPACK_B R36, R36 ;  /* 0x00000024ff24723e */ /* 0x000fc400020006ff */
[----:B------:R-:W-:Y:S02]  /*7b3c0*/  F2FP.F16.E4M3.UNPACK_B R37, R37 ;  /* 0x00000025ff25723e */ /* 0x000fe400020006ff */
[----:B------:R-:W-:Y:S02]  /*7b3d0*/  F2FP.F16.E4M3.UNPACK_B R38, R38 ;  /* 0x00000026ff26723e */ /* 0x000fe400020006ff */
[----:B------:R-:W-:Y:S01]  /*7b3e0*/  F2FP.F16.E4M3.UNPACK_B R39, R39 ;  /* 0x00000027ff27723e */ /* 0x000fe200020006ff */
[C---:B------:R-:W-:Y:S06]  /*7b3f0*/  HMMA.16816.F32 R56, R32.reuse, R4, R56 ;  /* 0x000000042038723c */ /* 0x040fec0000001838 */
[----:B------:R-:W-:Y:S06]  /*7b400*/  HMMA.16816.F32 R48, R32, R2, R48 ;  /* 0x000000022030723c */ /* 0x000fec0000001830 */
[C---:B------:R-:W-:Y:S06]  /*7b410*/  HMMA.16816.F32 R32, R36.reuse, R16, R44 ;  /* 0x000000102420723c */ /* 0x040fec000000182c */
[C---:B------:R-:W-:Y:S05]  /*7b420*/  HMMA.16816.F32 R20, R36.reuse, R14, R20 ;  /* 0x0000000e2414723c */ /* 0x040fea0000001814 */
[----:B------:R-:W-:Y:S04]  /*7b430*/  STL.64 [R1+0xc50], R56 ;  /* 0x000c503801007387 */ /* 0x000fe80000100a00 */
[----:B------:R-:W-:Y:S04]  /*7b440*/  STL.64 [R1+0xc58], R58 ;  /* 0x000c583a01007387 */ /* 0x000fe80000100a00 */
[----:B------:R-:W-:Y:S04]  /*7b450*/  STL [R1+0x57e0], R19 ;  /* 0x0057e01301007387 */ /* 0x000fe80000100800 */
[----:B------:R-:W-:Y:S04]  /*7b460*/  STL.64 [R1+0x240], R48 ;  /* 0x0002403001007387 */ /* 0x000fe80000100a00 */
[----:B------:R-:W-:Y:S04]  /*7b470*/  STL.64 [R1+0x248], R50 ;  /* 0x0002483201007387 */ /* 0x000fe80000100a00 */
[----:B------:R2:W-:Y:S04]  /*7b480*/  STL.64 [R1+0x57d8], R16 ;  /* 0x0057d81001007387 */ /* 0x0005e80000100a00 */
[----:B------:R-:W-:Y:S04]  /*7b490*/  STL.64 [R1+0x230], R32 ;  /* 0x0002302001007387 */ /* 0x000fe80000100a00 */
[----:B------:R-:W-:Y:S04]  /*7b4a0*/  STL.64 [R1+0x238], R34 ;  /* 0x0002382201007387 */ /* 0x000fe80000100a00 */
[----:B------:R-:W-:Y:S04]  /*7b4b0*/  STL.64 [R1+0x57d0], R14 ;  /* 0x0057d00e01007387 */ /* 0x000fe80000100a00 */
[----:B------:R-:W-:Y:S04]  /*7b4c0*/  STL.64 [R1+0x220], R20 ;  /* 0x0002201401007387 */ /* 0x000fe80000100a00 */
[----:B------:R-:W-:Y:S04]  /*7b4d0*/  STL.64 [R1+0x228], R22 ;  /* 0x0002281601007387 */ /* 0x000fe80000100a00 */
[----:B------:R3:W-:Y:S01]  /*7b4e0*/  STL.64 [R1+0x57c8], R12 ;  /* 0x0057c80c01007387 */ /* 0x0007e20000100a00 */
[C---:B--2---:R-:W-:Y:S06]  /*7b4f0*/  HMMA.16816.F32 R16, R36.reuse, R12, R24 ;  /* 0x0000000c2410723c */ /* 0x044fec0000001818 */
[----:B---3--:R-:W-:-:S15]  /*7b500*/  HMMA.16816.F32 R12, R36, R10, R28 ;  /* 0x0000000a240c723c */ /* 0x008fde000000181c */
[----:B------:R-:W-:-:S02]  /*7b510*/  NOP ;  /* 0x0000000000007918 */ /* 0x000fc40000000000 */
        /* <DEDUP_REMOVED lines=30> */
[----:B------:R-:W3:Y:S04]  /*7b700*/  LDL.LU R45, [R1+0x494c] ;  /* 0x00494c00012d7983 */ /* 0x000ee80000300800 */
[----:B------:R-:W3:Y:S04]  /*7b710*/  LDL.LU R46, [R1+0x4948] ;  /* 0x00494800012e7983 */ /* 0x000ee80000300800 */
[----:B0-----:R-:W4:Y:S04]  /*7b720*/  LDL.LU R20, [R1+0xc40] ;  /* 0x000c400001147983 */ /* 0x001f280000300800 */
        /* <DEDUP_REMOVED lines=43> */
[----:B------:R-:W2:Y:S04]  /*7b9e0*/  LDL.LU.64 R8, [R1+0x57e8] ;  /* 0x0057e80001087983 */ /* 0x000ea80000300a00 */
[----:B------:R-:W2:Y:S04]  /*7b9f0*/  LDL.LU R19, [R1+0x57e0] ;  /* 0x0057e00001137983 */ /* 0x000ea80000300800 */
[----:B------:R-:W4:Y:S01]  /*7ba00*/  LDL.LU.64 R16, [R1+0x57d8] ;  /* 0x0057d80001107983 */ /* 0x000f220000300a00 */
[----:B------:R-:W-:-:S02]  /*7ba10*/  IMAD R34, R44, 0x100, R35 ;  /* 0x000001002c227824 */ /* 0x000fc400078e0223 */
[----:B---3--:R-:W-:Y:S01]  /*7ba20*/  IMAD R35, R46, 0x100, R45 ;  /* 0x000001002e237824 */ /* 0x008fe200078e022d */
[----:B------:R-:W-:Y:S02]  /*7ba30*/  F2FP.F16.E4M3.UNPACK_B R32, R32 ;  /* 0x00000020ff20723e */ /* 0x000fe400020006ff */
[----:B------:R-:W-:Y:S02]  /*7ba40*/  F2FP.F16.E4M3.UNPACK_B R33, R33 ;  /* 0x00000021ff21723e */ /* 0x000fe400020006ff */
[----:B------:R-:W-:Y:S02]  /*7ba50*/  F2FP.F16.E4M3.UNPACK_B R34, R34 ;  /* 0x00000022ff22723e */ /* 0x000fe400020006ff */
[----:B------:R-:W-:Y:S01]  /*7ba60*/  F2FP.F16.E4M3.UNPACK_B R35, R35 ;  /* 0x00000023ff23723e */ /* 0x000fe200020006ff */
[----:B------:R0:W-:Y:S04]  /*7ba70*/  STL.64 [R1+0x1e0], R36 ;  /* 0x0001e02401007387 */ /* 0x0001e80000100a00 */
[----:B------:R1:W-:Y:S04]  /*7ba80*/  STL.64 [R1+0x1e8], R38 ;  /* 0x0001e82601007387 */ /* 0x0003e80000100a00 */
[----:B0-----:R-:W3:Y:S04]  /*7ba90*/  LDL.LU R36, [R1+0x1c0] ;  /* 0x0001c00001247983 */ /* 0x001ee80000300800 */
[----:B------:R-:W3:Y:S04]  /*7baa0*/  LDL.LU R37, [R1+0x1c4] ;  /* 0x0001c40001257983 */ /* 0x000ee80000300800 */
[----:B-1----:R-:W3:Y:S04]  /*7bab0*/  LDL.LU R38, [R1+0x1c8] ;  /* 0x0001c80001267983 */ /* 0x002ee80000300800 */
[----:B------:R-:W3:Y:S01]  /*7bac0*/  LDL.LU R39, [R1+0x1cc] ;  /* 0x0001cc0001277983 */ /* 0x000ee20000300800 */
[----:B----4-:R-:W-:-:S15]  /*7bad0*/  HMMA.16816.F32 R12, R32, R16, R12 ;  /* 0x00000010200c723c */ /* 0x010fde000000180c */
[----:B------:R-:W-:-:S08]  /*7bae0*/  NOP ;  /* 0x0000000000007918 */ /* 0x000fd00000000000 */
[----:B------:R-:W-:Y:S04]  /*7baf0*/  STL.64 [R1+0x1d0], R12 ;  /* 0x0001d00c01007387 */ /* 0x000fe80000100a00 */
[----:B------:R0:W-:Y:S04]  /*7bb00*/  STL.64 [R1+0x1d8], R14 ;  /* 0x0001d80e01007387 */ /* 0x0001e80000100a00 */
[----:B0-----:R-:W3:Y:S04]  /*7bb10*/  LDL.LU.64 R14, [R1+0x57d0] ;  /* 0x0057d000010e7983 */ /* 0x001ee80000300a00 */
[----:B------:R-:W4:Y:S01]  /*7bb20*/  LDL.LU.64 R12, [R1+0x57c8] ;  /* 0x0057c800010c7983 */ /* 0x000f220000300a00 */
[----:B---3--:R-:W-:-:S15]  /*7bb30*/  HMMA.16816.F32 R36, R32, R14, R36 ;  /* 0x0000000e2024723c */ /* 0x008fde0000001824 */
[----:B------:R-:W-:-:S08]  /*7bb40*/  NOP ;  /* 0x0000000000007918 */ /* 0x000fd00000000000 */
[----:B------:R-:W-:Y:S04]  /*7bb50*/  STL.64 [R1+0x1c0], R36 ;  /* 0x0001c02401007387 */ /* 0x000fe80000100a00 */
[----:B------:R0:W-:Y:S04]  /*7bb60*/  STL.64 [R1+0x1c8], R38 ;  /* 0x0001c82601007387 */ /* 0x0001e80000100a00 */
[----:B------:R-:W-:Y:S04]  /*7bb70*/  STL.64 [R1+0x57c0], R14 ;  /* 0x0057c00e01007387 */ /* 0x000fe80000100a00 */
[----:B----4-:R1:W-:Y:S01]  /*7bb80*/  STL.64 [R1+0x57b8], R12 ;  /* 0x0057b80c01007387 */ /* 0x0103e20000100a00 */
[C---:B0-----:R-:W-:Y:S06]  /*7bb90*/  HMMA.16816.F32 R36, R32.reuse, R12, R56 ;  /* 0x0000000c2024723c */ /* 0x041fec0000001838 */
[----:B-1----:R-:W-:-:S15]  /*7bba0*/  HMMA.16816.F32 R12, R32, R10, R48 ;  /* 0x0000000a200c723c */ /* 0x002fde0000001830 */
[----:B------:R-:W-:-:S02]  /*7bbb0*/  NOP ;  /* 0x0000000000007918 */ /* 0x000fc40000000000 */
[----:B------:R-:W-:Y:S04]  /*7bbc0*/  STL.64 [R1+0x1b0], R36 ;  /* 0x0001b02401007387 */ /* 0x000fe80000100a00 */
[----:B------:R-:W-:Y:S04]  /*7bbd0*/  STL.64 [R1+0x1b8], R38 ;  /* 0x0001b82601007387 */ /* 0x000fe80000100a00 */
[----:B------:R-:W-:Y:S04]  /*7bbe0*/  STL.64 [R1+0x1a0], R12 ;  /* 0x0001a00c01007387 */ /* 0x000fe80000100a00 */
[----:B------:R2:W-:Y:S02]  /*7bbf0*/  STL.64 [R1+0x1a8], R14 ;  /* 0x0001a80e01007387 */ /* 0x0005e40000100a00 */
[----:B--2---:R-:W-:Y:S02]  /*7bc00*/  HMMA.16816.F32 R12, R32, R8, R20 ;  /* 0x00000008200c723c */ /* 0x004fe40000001814 */
[----:B------:R-:W-:Y:S04]  /*7bc10*/  STL.64 [R1+0x57a0], R10 ;  /* 0x0057a00a01007387 */ /* 0x000fe80000100a00 */
[----:B------:R-:W-:-:S15]  /*7bc20*/  STL.64 [R1+0x5798], R8 ;  /* 0x0057980801007387 */ /* 0x000fde0000100a00 */
[----:B------:R-:W-:-:S02]  /*7bc30*/  NOP ;  /* 0x0000000000007918 */ /* 0x000fc40000000000 */
[----:B------:R-:W-:Y:S04]  /*7bc40*/  STL.64 [R1+0x190], R12 ;  /* 0x0001900c01007387 */ /* 0x000fe80000100a00 */
[----:B------:R0:W-:Y:S02]  /*7bc50*/  STL.64 [R1+0x198], R14 ;  /* 0x0001980e01007387 */ /* 0x0001e40000100a00 */
[C---:B0-----:R-:W-:Y:S06]  /*7bc60*/  HMMA.16816.F32 R12, R32.reuse, R6, R28 ;  /* 0x00000006200c723c */ /* 0x041fec000000181c */
[----:B------:R-:W-:-:S15]  /*7bc70*/  HMMA.16816.F32 R8, R32, R4, R40 ;  /* 0x000000042008723c */ /* 0x000fde0000001828 */
[----:B------:R-:W-:-:S02]  /*7bc80*/  NOP ;  /* 0x0000000000007918 */ /* 0x000fc40000000000 */
[----:B------:R-:W-:Y:S04]  /*7bc90*/  STL.64 [R1+0xc20], R12 ;  /* 0x000c200c01007387 */ /* 0x000fe80000100a00 */
[----:B------:R-:W-:Y:S04]  /*7bca0*/  STL.64 [R1+0xc28], R14 ;  /* 0x000c280e01007387 */ /* 0x000fe80000100a00 */
[----:B------:R-:W-:Y:S04]  /*7bcb0*/  STL.64 [R1+0x5778], R6 ;  /* 0x0057780601007387 */ /* 0x000fe80000100a00 */
[----:B------:R0:W-:Y:S02]  /*7bcc0*/  STL.64 [R1+0x5770], R4 ;  /* 0x0057700401007387 */ /* 0x0001e40000100a00 */
[----:B0-----:R-:W-:Y:S02]  /*7bcd0*/  HMMA.16816.F32 R4, R32, R2, R52 ;  /* 0x000000022004723c */ /* 0x001fe40000001834 */
[----:B------:R-:W-:Y:S01]  /*7bce0*/  STL.64 [R1+0xc10], R8 ;  /* 0x000c100801007387 */ /* 0x000fe20000100a00 */
[----:B------:R-:W-:-:S03]  /*7bcf0*/  IMAD R36, R24, 0x100, R47 ;  /* 0x0000010018247824 */ /* 0x000fc600078e022f */
[----:B------:R-:W-:Y:S04]  /*7bd00*/  STL.64 [R1+0xc18], R10 ;  /* 0x000c180a01007387 */ /* 0x000fe80000100a00 */
[----:B------:R-:W2:Y:S01]  /*7bd10*/  LDL.LU R24, [R1+0xe0] ;  /* 0x0000e00001187983 */ /* 0x000ea20000300800 */
[----:B------:R-:W-:Y:S02]  /*7bd20*/  IMAD R37, R26, 0x100, R25 ;  /* 0x000001001a257824 */ /* 0x000fe400078e0219 */
[----:B------:R-:W-:-:S10]  /*7bd30*/  IMAD R38, R60, 0x100, R27 ;  /* 0x000001003c267824 */ /* 0x000fd400078e021b */
[----:B------:R0:W-:Y:S04]  /*7bd40*/  STL.64 [R1+0x180], R4 ;  /* 0x0001800401007387 */ /* 0x0001e80000100a00 */
[----:B------:R1:W-:Y:S04]  /*7bd50*/  STL.64 [R1+0x188], R6 ;  /* 0x0001880601007387 */ /* 0x0003e80000100a00 */
        /* <DEDUP_REMOVED lines=25> */
[----:B-1----:R-:W4:Y:S04]  /*7bef0*/  LDL.LU R6, [R1+0x138] ;  /* 0x0001380001067983 */ /* 0x002f280000300800 */
[----:B------:R-:W4:Y:S04]  /*7bf00*/  LDL.LU R7, [R1+0x13c] ;  /* 0x00013c0001077983 */ /* 0x000f280000300800 */
        /* <DEDUP_REMOVED lines=12> */
[----:B------:R-:W2:Y:S04]  /*7bfd0*/  LDL.LU R12, [R1+0x170] ;  /* 0x00017000010c7983 */ /* 0x000ea80000300800 */
[----:B------:R-:W2:Y:S04]  /*7bfe0*/  LDL.LU R13, [R1+0x174] ;  /* 0x00017400010d7983 */ /* 0x000ea80000300800 */
[----:B------:R-:W2:Y:S04]  /*7bff0*/  LDL.LU R14, [R1+0x178] ;  /* 0x00017800010e7983 */ /* 0x000ea80000300800 */
[----:B------:R-:W2:Y:S01]  /*7c000*/  LDL.LU R15, [R1+0x17c] ;  /* 0x00017c00010f7983 */ /* 0x000ea20000300800 */
[----:B------:R-:W-:-:S03]  /*7c010*/  IMAD R39, R61, 0x100, R0 ;  /* 0x000001003d277824 */ /* 0x000fc600078e0200 */
[----:B------:R-:W4:Y:S04]  /*7c020*/  LDL.LU R18, [R1+0x4974] ;  /* 0x0049740001127983 */ /* 0x000f280000300800 */
[----:B------:R-:W4:Y:S01]  /*7c030*/  LDL.LU R32, [R1+0x4970] ;  /* 0x0049700001207983 */ /* 0x000f220000300800 */
[----:B------:R-:W-:Y:S02]  /*7c040*/  F2FP.F16.E4M3.UNPACK_B R36, R36 ;  /* 0x00000024ff24723e */ /* 0x000fe400020006ff */
[----:B------:R-:W-:Y:S02]  /*7c050*/  F2FP.F16.E4M3.UNPACK_B R37, R37 ;  /* 0x00000025ff25723e */ /* 0x000fe400020006ff */
[----:B------:R-:W-:Y:S02]  /*7c060*/  F2FP.F16.E4M3.UNPACK_B R38, R38 ;  /* 0x00000026ff26723e */ /* 0x000fe400020006ff */
[----:B------:R-:W-:Y:S01]  /*7c070*/  F2FP.F16.E4M3.UNPACK_B R39, R39 ;  /* 0x00000027ff27723e */ /* 0x000fe200020006ff */
        /* <DEDUP_REMOVED lines=47> */
[----:B------:R-:W-:-:S02]  /*7c370*/  IMAD R32, R32, 0x100, R18 ;  /* 0x0000010020207824 */ /* 0x000fc400078e0212 */
[----:B------:R-:W-:Y:S01]  /*7c380*/  IMAD R33, R33, 0x100, R0 ;  /* 0x0000010021217824 */ /* 0x000fe200078e0200 */
[C---:B---3--:R-:W-:Y:S06]  /*7c390*/  HMMA.16816.F32 R48, R36.reuse, R10, R48 ;  /* 0x0000000a2430723c */ /* 0x048fec0000001830 */
[----:B----4-:R-:W-:-:S15]  /*7c3a0*/  HMMA.16816.F32 R4, R36, R8, R4 ;  /* 0x000000082404723c */ /* 0x010fde0000001804 */
[----:B------:R-:W-:-:S02]  /*7c3b0*/  NOP ;  /* 0x0000000000007918 */ /* 0x000fc40000000000 */
[----:B------:R-:W-:Y:S04]  /*7c3c0*/  STL.64 [R1+0x140], R48 ;  /* 0x0001403001007387 */ /* 0x000fe80000100a00 */
[----:B------:R0:W-:Y:S04]  /*7c3d0*/  STL.64 [R1+0x148], R50 ;  /* 0x0001483201007387 */ /* 0x0001e80000100a00 */
[----:B0-----:R-:W3:Y:S04]  /*7c3e0*/  LDL.LU.64 R50, [R1+0x5790] ;  /* 0x0057900001327983 */ /* 0x001ee80000300a00 */
[----:B------:R-:W3:Y:S04]  /*7c3f0*/  LDL.LU.64 R48, [R1+0x5788] ;  /* 0x0057880001307983 */ /* 0x000ee80000300a00 */
[----:B------:R-:W4:Y:S04]  /*7c400*/  LDL.LU R18, [R1+0x5784] ;  /* 0x0057840001127983 */ /* 0x000f280000300800 */
[----:B------:R-:W4:Y:S04]  /*7c410*/  LDL.LU R0, [R1+0x5780] ;  /* 0x0057800001007983 */ /* 0x000f280000300800 */
[----:B------:R-:W-:Y:S04]  /*7c420*/  STL.64 [R1+0x130], R4 ;  /* 0x0001300401007387 */ /* 0x000fe80000100a00 */
[----:B------:R0:W-:Y:S04]  /*7c430*/  STL.64 [R1+0x138], R6 ;  /* 0x0001380601007387 */ /* 0x0001e80000100a00 */
[----:B0-----:R-:W3:Y:S04]  /*7c440*/  LDL.LU.64 R6, [R1+0x5778] ;  /* 0x0057780001067983 */ /* 0x001ee80000300a00 */
[----:B------:R-:W4:Y:S01]  /*7c450*/  LDL.LU.64 R4, [R1+0x5770] ;  /* 0x0057700001047983 */ /* 0x000f220000300a00 */
[----:B------:R-:W-:-:S02]  /*7c460*/  IMAD R34, R34, 0x100, R60 ;  /* 0x0000010022227824 */ /* 0x000fc400078e023c */
[----:B------:R-:W-:Y:S01]  /*7c470*/  IMAD R35, R35, 0x100, R61 ;  /* 0x0000010023237824 */ /* 0x000fe200078e023d */
[----:B------:R-:W4:Y:S04]  /*7c480*/  LDL.LU R60, [R1+0x576c] ;  /* 0x00576c00013c7983 */ /* 0x000f280000300800 */
[----:B------:R-:W4:Y:S01]  /*7c490*/  LDL.LU R61, [R1+0x5768] ;  /* 0x00576800013d7983 */ /* 0x000f220000300800 */
[----:B------:R-:W-:Y:S02]  /*7c4a0*/  F2FP.F16.E4M3.UNPACK_B R32, R32 ;  /* 0x00000020ff20723e */ /* 0x000fe400020006ff */
[----:B------:R-:W-:Y:S02]  /*7c4b0*/  F2FP.F16.E4M3.UNPACK_B R33, R33 ;  /* 0x00000021ff21723e */ /* 0x000fe400020006ff */
[----:B------:R-:W-:-:S02]  /*7c4c0*/  F2FP.F16.E4M3.UNPACK_B R34, R34 ;  /* 0x00000022ff22723e */ /* 0x000fc400020006ff */
[----:B------:R-:W-:Y:S01]  /*7c4d0*/  F2FP.F16.E4M3.UNPACK_B R35, R35 ;  /* 0x00000023ff23723e */ /* 0x000fe200020006ff */
[C---:B--2---:R-:W-:Y:S06]  /*7c4e0*/  HMMA.16816.F32 R56, R36.reuse, R2, R56 ;  /* 0x000000022438723c */ /* 0x044fec0000001838 */
        /* <DEDUP_REMOVED lines=10> */
[----:B------:R-:W3:Y:S01]  /*7c590*/  LDL.LU.64 R24, [R1+0x5748] ;  /* 0x0057480001187983 */ /* 0x000ee20000300a00 */
[C---:B------:R-:W-:Y:S03]  /*7c5a0*/  HMMA.16816.F32 R36, R32.reuse, R16, R48 ;  /* 0x000000102024723c */ /* 0x040fe60000001830 */
[----:B------:R-:W-:Y:S04]  /*7c5b0*/  STL.64 [R1+0x5700], R18 ;  /* 0x0057001201007387 */ /* 0x000fe80000100a00 */
[----:B------:R-:W-:Y:S04]  /*7c5c0*/  STL.64 [R1+0x120], R56 ;  /* 0x0001203801007387 */ /* 0x000fe80000100a00 */
[----:B------:R-:W-:Y:S04]  /*7c5d0*/  STL.64 [R1+0x128], R58 ;  /* 0x0001283a01007387 */ /* 0x000fe80000100a00 */
[----:B------:R-:W-:Y:S08]  /*7c5e0*/  STL.64 [R1+0x56f8], R16 ;  /* 0x0056f81001007387 */ /* 0x000ff00000100a00 */
[----:B------:R-:W-:Y:S04]  /*7c5f0*/  STL.64 [R1+0x110], R36 ;  /* 0x0001102401007387 */ /* 0x000fe80000100a00 */
[----:B------:R0:W-:Y:S02]  /*7c600*/  STL.64 [R1+0x118], R38 ;  /* 0x0001182601007387 */ /* 0x0001e40000100a00 */
[----:B0-----:R-:W-:Y:S06]  /*7c610*/  HMMA.16816.F32 R36, R32, R14, R44 ;  /* 0x0000000e2024723c */ /* 0x001fec000000182c */
[----:B------:R-:W-:-:S15]  /*7c620*/  STL.64 [R1+0x56f0], R14 ;  /* 0x0056f00e01007387 */ /* 0x000fde0000100a00 */
[----:B------:R-:W-:-:S02]  /*7c630*/  NOP ;  /* 0x0000000000007918 */ /* 0x000fc40000000000 */
[----:B------:R0:W-:Y:S04]  /*7c640*/  STL.64 [R1+0x100], R36 ;  /* 0x0001002401007387 */ /* 0x0001e80000100a00 */
[----:B------:R-:W-:Y:S04]  /*7c650*/  STL.64 [R1+0x108], R38 ;  /* 0x0001082601007387 */ /* 0x000fe80000100a00 */
[----:B------:R3:W-:Y:S01]  /*7c660*/  STL.64 [R1+0x56e8], R12 ;  /* 0x0056e80c01007387 */ /* 0x0007e20000100a00 */
[----:B0-----:R-:W-:Y:S02]  /*7c670*/  IMAD R36, R29, 0x100, R28 ;  /* 0x000001001d247824 */ /* 0x001fe400078e021c */
[----:B------:R-:W-:-:S02]  /*7c680*/  IMAD.MOV.U32 R28, RZ, RZ, R60 ;  /* 0x000000ffff1c7224 */ /* 0x000fc400078e003c */
[----:B------:R-:W-:Y:S02]  /*7c690*/  IMAD.MOV.U32 R29, RZ, RZ, R0 ;  /* 0x000000ffff1d7224 */ /* 0x000fe400078e0000 */
[----:B------:R-:W-:Y:S01]  /*7c6a0*/  IMAD R37, R31, 0x100, R30 ;  /* 0x000001001f257824 */ /* 0x000fe200078e021e */
[C---:B--2---:R-:W-:Y:S06]  /*7c6b0*/  HMMA.16816.F32 R16, R32.reuse, R12, R20 ;  /* 0x0000000c2010723c */ /* 0x044fec0000001814 */
[----:B---3--:R-:W-:-:S15]  /*7c6c0*/  HMMA.16816.F32 R12, R32, R10, R24 ;  /* 0x0000000a200c723c */ /* 0x008fde0000001818 */
[----:B------:R-:W-:-:S02]  /*7c6d0*/  NOP ;  /* 0x0000000000007918 */ /* 0x000fc40000000000 */
[----:B------:R-:W-:Y:S04]  /*7c6e0*/  STL.64 [R1+0xf0], R16 ;  /* 0x0000f01001007387 */ /* 0x000fe80000100a00 */
[----:B------:R-:W-:Y:S04]  /*7c6f0*/  STL.64 [R1+0xf8], R18 ;  /* 0x0000f81201007387 */ /* 0x000fe80000100a00 */
[----:B------:R-:W-:Y:S04]  /*7c700*/  STL.64 [R1+0xe0], R12 ;  /* 0x0000e00c01007387 */ /* 0x000fe80000100a00 */
[----:B------:R0:W-:Y:S02]  /*7c710*/  STL.64 [R1+0xe8], R14 ;  /* 0x0000e80e01007387 */ /* 0x0001e40000100a00 */
[----:B0-----:R-:W-:Y:S02]  /*7c720*/  HMMA.16816.F32 R12, R32, R8, R40 ;  /* 0x00000008200c723c */ /* 0x001fe40000001828 */
[----:B------:R-:W-:Y:S04]  /*7c730*/  STL.64 [R1+0x56d0], R10 ;  /* 0x0056d00a01007387 */ /* 0x000fe80000100a00 */
[----:B------:R0:W-:-:S15]  /*7c740*/  STL.64 [R1+0x56c8], R8 ;  /* 0x0056c80801007387 */ /* 0x0001de0000100a00 */
[----:B------:R-:W-:-:S02]  /*7c750*/  NOP ;  /* 0x0000000000007918 */ /* 0x000fc40000000000 */
[----:B------:R-:W-:Y:S04]  /*7c760*/  STL.64 [R1+0xd0], R12 ;  /* 0x0000d00c01007387 */ /* 0x000fe80000100a00 */
[----:B------:R-:W-:Y:S04]  /*7c770*/  STL.64 [R1+0xd8], R14 ;  /* 0x0000d80e01007387 */ /* 0x000fe80000100a00 */
[----:B------:R-:W2:Y:S04]  /*7c780*/  LDL.LU R60, [R1+0x5740] ;  /* 0x00574000013c7983 */ /* 0x000ea80000300800 */
[----:B------:R-:W3:Y:S04]  /*7c790*/  LDL.LU R0, [R1+0x573c] ;  /* 0x00573c0001007983 */ /* 0x000ee80000300800 */
[----:B------:R-:W4:Y:S04]  /*7c7a0*/  LDL.LU R30, [R1+0xfa8] ;  /* 0x000fa800011e7983 */ /* 0x000f280000300800 */
[----:B------:R-:W4:Y:S01]  /*7c7b0*/  LDL.LU R31, [R1+0xfac] ;  /* 0x000fac00011f7983 */ /* 0x000f220000300800 */
[----:B------:R-:W-:-:S02]  /*7c7c0*/  IMAD.MOV.U32 R20, RZ, RZ, R61 ;  /* 0x000000ffff147224 */ /* 0x000fc400078e003d */
[----:B--2---:R-:W-:Y:S01]  /*7c7d0*/  IMAD.MOV.U32 R21, RZ, RZ, R60 ;  /* 0x000000ffff157224 */ /* 0x004fe200078e003c */
[----:B----4-:R-:W-:Y:S04]  /*7c7e0*/  STL.64 [R1+0x56e0], R30 ;  /* 0x0056e01e01007387 */ /* 0x010fe80000100a00 */
[----:B------:R-:W-:Y:S04]  /*7c7f0*/  STL.64 [R1+0x56d8], R28 ;  /* 0x0056d81c01007387 */ /* 0x000fe80000100a00 */
[----:B------:R-:W2:Y:S04]  /*7c800*/  LDL.LU R61, [R1+0x5738] ;  /* 0x00573800013d7983 */ /* 0x000ea80000300800 */
[----:B------:R-:W4:Y:S01]  /*7c810*/  LDL.LU R60, [R1+0x5734] ;  /* 0x00573400013c7983 */ /* 0x000f220000300800 */
[----:B---3--:R-:W-:-:S03]  /*7c820*/  IMAD.MOV.U32 R22, RZ, RZ, R0 ;  /* 0x000000ffff167224 */ /* 0x008fc600078e0000 */
[----:B------:R-:W3:Y:S04]  /*7c830*/  LDL.LU R0, [R1+0x5730] ;  /* 0x0057300001007983 */ /* 0x000ee80000300800 */
[----:B------:R-:W3:Y:S01]  /*7c840*/  LDL.LU R23, [R1+0xbbc] ;  /* 0x000bbc0001177983 */ /* 0x000ee20000300800 */
[----:B--2---:R-:W-:Y:S02]  /*7c850*/  IMAD.MOV.U32 R49, RZ, RZ, R61 ;  /* 0x000000ffff317224 */ /* 0x004fe400078e003d */
[----:B----4-:R-:W-:Y:S01]  /*7c860*/  IMAD.MOV.U32 R50, RZ, RZ, R60 ;  /* 0x000000ffff327224 */ /* 0x010fe200078e003c */
[----:B---3--:R-:W-:Y:S04]  /*7c870*/  STL.64 [R1+0x5710], R22 ;  /* 0x0057101601007387 */ /* 0x008fe80000100a00 */
[----:B------:R1:W-:Y:S04]  /*7c880*/  STL.64 [R1+0x5708], R20 ;  /* 0x0057081401007387 */ /* 0x0003e80000100a00 */
[----:B------:R-:W2:Y:S04]  /*7c890*/  LDL.LU R48, [R1+0x70] ;  /* 0x0000700001307983 */ /* 0x000ea80000300800 */
[----:B------:R-:W3:Y:S04]  /*7c8a0*/  LDL.LU R61, [R1+0x572c] ;  /* 0x00572c00013d7983 */ /* 0x000ee80000300800 */
[----:B------:R-:W4:Y:S01]  /*7c8b0*/  LDL.LU R60, [R1+0x5728] ;  /* 0x00572800013c7983 */ /* 0x000f220000300800 */
[----:B------:R-:W-:-:S03]  /*7c8c0*/  IMAD.MOV.U32 R51, RZ, RZ, R0 ;  /* 0x000000ffff337224 */ /* 0x000fc600078e0000 */
[----:B------:R-:W2:Y:S04]  /*7c8d0*/  LDL.LU R0, [R1+0x5724] ;  /* 0x0057240001007983 */ /* 0x000ea80000300800 */
[----:B------:R-:W2:Y:S04]  /*7c8e0*/  LDL.LU R56, [R1+0x80] ;  /* 0x0000800001387983 */ /* 0x000ea80000300800 */
[----:B------:R-:W2:Y:S04]  /*7c8f0*/  LDL.LU R57, [R1+0x84] ;  /* 0x0000840001397983 */ /* 0x000ea80000300800 */
[----:B------:R-:W2:Y:S04]  /*7c900*/  LDL.LU R58, [R1+0x88] ;  /* 0x00008800013a7983 */ /* 0x000ea80000300800 */
[----:B------:R-:W2:Y:S04]  /*7c910*/  LDL.LU R59, [R1+0x8c] ;  /* 0x00008c00013b7983 */ /* 0x000ea80000300800 */
[----:B0-----:R-:W2:Y:S01]  /*7c920*/  LDL.LU R8, [R1+0x90] ;  /* 0x0000900001087983 */ /* 0x001ea20000300800 */
[----:B------:R-:W-:-:S02]  /*7c930*/  IMAD R38, R53, 0x100, R52 ;  /* 0x0000010035267824 */ /* 0x000fc400078e0234 */
[----:B------:R-:W-:Y:S02]  /*7c940*/  IMAD R39, R55, 0x100, R54 ;  /* 0x0000010037277824 */ /* 0x000fe400078e0236 */
[----:B---3--:R-:W-:Y:S02]  /*7c950*/  IMAD.MOV.U32 R11, RZ, RZ, R61 ;  /* 0x000000ffff0b7224 */ /* 0x008fe400078e003d */
[----:B----4-:R-:W-:Y:S02]  /*7c960*/  IMAD.MOV.U32 R10, RZ, RZ, R60 ;  /* 0x000000ffff0a7224 */ /* 0x010fe400078e003c */
[----:B--2---:R-:W-:Y:S02]  /*7c970*/  IMAD.MOV.U32 R9, RZ, RZ, R0 ;  /* 0x000000ffff097224 */ /* 0x004fe400078e0000 */
[----:B------:R-:W2:Y:S04]  /*7c980*/  LDL.LU R0, [R1+0x5720] ;  /* 0x0057200001007983 */ /* 0x000ea80000300800 */
        /* <DEDUP_REMOVED lines=19> */
[----:B--2---:R-:W-:-:S02]  /*7cac0*/  IMAD.MOV.U32 R15, RZ, RZ, R0 ;  /* 0x000000ffff0f7224 */ /* 0x004fc400078e0000 */
[----:B---3--:R-:W-:Y:S01]  /*7cad0*/  IMAD.MOV.U32 R14, RZ, RZ, R60 ;  /* 0x000000ffff0e7224 */ /* 0x008fe200078e003c */
[----:B------:R-:W2:Y:S01]  /*7cae0*/  LDL.LU R0, [R1+0x49b4] ;  /* 0x0049b40001007983 */ /* 0x000ea20000300800 */
[----:B----4-:R-:W-:-:S03]  /*7caf0*/  IMAD.MOV.U32 R13, RZ, RZ, R61 ;  /* 0x000000ffff0d7224 */ /* 0x010fc600078e003d */
[----:B------:R-:W3:Y:S04]  /*7cb00*/  LDL.LU R60, [R1+0x49c0] ;  /* 0x0049c000013c7983 */ /* 0x000ee80000300800 */
[----:B------:R-:W4:Y:S04]  /*7cb10*/  LDL.LU R61, [R1+0x49cc] ;  /* 0x0049cc00013d7983 */ /* 0x000f280000300800 */
[----:B------:R-:W3:Y:S04]  /*7cb20*/  LDL.LU R44, [R1+0xbc0] ;  /* 0x000bc000012c7983 */ /* 0x000ee80000300800 */
[----:B------:R-:W3:Y:S04]  /*7cb30*/  LDL.LU R45, [R1+0xbc4] ;  /* 0x000bc400012d7983 */ /* 0x000ee80000300800 */
[----:B------:R-:W3:Y:S04]  /*7cb40*/  LDL.LU R46, [R1+0xbc8] ;  /* 0x000bc800012e7983 */ /* 0x000ee80000300800 */
[----:B------:R-:W3:Y:S01]  /*7cb50*/  LDL.LU R47, [R1+0xbcc] ;  /* 0x000bcc00012f7983 */ /* 0x000ee20000300800 */
[C---:B------:R-:W-:Y:S06]  /*7cb60*/  HMMA.16816.F32 R52, R32.reuse, R6, R52 ;  /* 0x000000062034723c */ /* 0x040fec0000001834 */
[C---:B------:R-:W-:Y:S01]  /*7cb70*/  HMMA.16816.F32 R20, R32.reuse, R4, R20 ;  /* 0x000000042014723c */ /* 0x040fe20000001814 */
        /* <DEDUP_REMOVED lines=8> */
[----:B------:R-:W-:Y:S03]  /*7cc00*/  HMMA.16816.F32 R32, R32, R2, R16 ;  /* 0x000000022020723c */ /* 0x000fe60000001810 */
        /* <DEDUP_REMOVED lines=8> */
[----:B0-----:R-:W4:Y:S04]  /*7cc90*/  LDL.LU.64 R22, [R1+0x5710] ;  /* 0x0057100001167983 */ /* 0x001f280000300a00 */
[----:B------:R-:W4:Y:S04]  /*7cca0*/  LDL.LU.64 R20, [R1+0x5708] ;  /* 0x0057080001147983 */ /* 0x000f280000300a00 */
[----:B------:R-:W4:Y:S04]  /*7ccb0*/  LDL.LU.64 R18, [R1+0x5700] ;  /* 0x0057000001127983 */ /* 0x000f280000300a00 */
[----:B------:R-:W2:Y:S01]  /*7ccc0*/  LDL.LU.64 R16, [R1+0x56f8] ;  /* 0x0056f80001107983 */ /* 0x000ea20000300a00 */
[----:B------:R-:W-:-:S02]  /*7ccd0*/  F2FP.F16.E4M3.UNPACK_B R36, R36 ;  /* 0x00000024ff24723e */ /* 0x000fc400020006ff */
[----:B------:R-:W-:Y:S02]  /*7cce0*/  F2FP.F16.E4M3.UNPACK_B R37, R37 ;  /* 0x00000025ff25723e */ /* 0x000fe400020006ff */
[----:B------:R-:W-:Y:S02]  /*7ccf0*/  F2FP.F16.E4M3.UNPACK_B R38, R38 ;  /* 0x00000026ff26723e */ /* 0x000fe400020006ff */
[----:B------:R-:W-:Y:S01]  /*7cd00*/  F2FP.F16.E4M3.UNPACK_B R39, R39 ;  /* 0x00000027ff27723e */ /* 0x000fe200020006ff */
[----:B------:R0:W-:Y:S04]  /*7cd10*/  STL.64 [R1+0xc0], R32 ;  /* 0x0000c02001007387 */ /* 0x0001e80000100a00 */
[----:B------:R1:W-:Y:S04]  /*7cd20*/  STL.64 [R1+0xc8], R34 ;  /* 0x0000c82201007387 */ /* 0x0003e80000100a00 */
[----:B0-----:R-:W3:Y:S04]  /*7cd30*/  LDL.LU R32, [R1+0x49b0] ;  /* 0x0049b00001207983 */ /* 0x001ee80000300800 */
[----:B------:R-:W4:Y:S04]  /*7cd40*/  LDL.LU R33, [R1+0x49bc] ;  /* 0x0049bc0001217983 */ /* 0x000f280000300800 */
[----:B-1----:R-:W4:Y:S04]  /*7cd50*/  LDL.LU R34, [R1+0x49b8] ;  /* 0x0049b80001227983 */ /* 0x002f280000300800 */
[----:B------:R-:W4:Y:S01]  /*7cd60*/  LDL.LU R35, [R1+0x49c4] ;  /* 0x0049c40001237983 */ /* 0x000f220000300800 */
[----:B--2---:R-:W-:-:S15]  /*7cd70*/  HMMA.16816.F32 R12, R36, R16, R12 ;  /* 0x00000010240c723c */ /* 0x004fde000000180c */
[----:B------:R-:W-:-:S08]  /*7cd80*/  NOP ;  /* 0x0000000000007918 */ /* 0x000fd00000000000 */
        /* <DEDUP_REMOVED lines=15> */
[----:B------:R-:W-:Y:S01]  /*7ce80*/  IMAD R32, R32, 0x100, R0 ;  /* 0x0000010020207824 */ /* 0x000fe200078e0200 */
[----:B---3--:R-:W-:-:S15]  /*7ce90*/  HMMA.16816.F32 R56, R36, R10, R56 ;  /* 0x0000000a2438723c */ /* 0x008fde0000001838 */
[----:B------:R-:W-:-:S08]  /*7cea0*/  NOP ;  /* 0x0000000000007918 */ /* 0x000fd00000000000 */
[----:B------:R-:W-:Y:S04]  /*7ceb0*/  STL.64 [R1+0x80], R56 ;  /* 0x0000803801007387 */ /* 0x000fe80000100a00 */
[----:B------:R0:W-:Y:S04]  /*7cec0*/  STL.64 [R1+0x88], R58 ;  /* 0x0000883a01007387 */ /* 0x0001e80000100a00 */
[----:B0-----:R-:W3:Y:S04]  /*7ced0*/  LDL.LU.64 R58, [R1+0x56c0] ;  /* 0x0056c000013a7983 */ /* 0x001ee80000300a00 */
[----:B------:R-:W3:Y:S04]  /*7cee0*/  LDL.LU.64 R56, [R1+0x56b8] ;  /* 0x0056b80001387983 */ /* 0x000ee80000300a00 */
[----:B------:R-:W2:Y:S01]  /*7cef0*/  LDL.LU R0, [R1+0x56b0] ;  /* 0x0056b00001007983 */ /* 0x000ea20000300800 */
[----:B----4-:R-:W-:Y:S01]  /*7cf00*/  HMMA.16816.F32 R48, R36, R8, R48 ;  /* 0x000000082430723c */ /* 0x010fe20000001830 */
[----:B------:R-:W-:-:S05]  /*7cf10*/  IMAD R33, R34, 0x100, R33 ;  /* 0x0000010022217824 */ /* 0x000fca00078e0221 */
[----:B------:R-:W-:Y:S01]  /*7cf20*/  HMMA.16816.F32 R44, R36, R6, R44 ;  /* 0x00000006242c723c */ /* 0x000fe2000000182c */
[----:B------:R-:W-:-:S05]  /*7cf30*/  IMAD R34, R60, 0x100, R35 ;  /* 0x000001003c227824 */ /* 0x000fca00078e0223 */
[C---:B------:R-:W-:Y:S01]  /*7cf40*/  HMMA.16816.F32 R20, R36.reuse, R4, R20 ;  /* 0x000000042414723c */ /* 0x040fe20000001814 */
[----:B------:R-:W-:Y:S02]  /*7cf50*/  F2FP.F16.E4M3.UNPACK_B R32, R32 ;  /* 0x00000020ff20723e */ /* 0x000fe400020006ff */
[----:B------:R-:W-:Y:S02]  /*7cf60*/  F2FP.F16.E4M3.UNPACK_B R33, R33 ;  /* 0x00000021ff21723e */ /* 0x000fe400020006ff */
[----:B------:R-:W-:Y:S01]  /*7cf70*/  F2FP.F16.E4M3.UNPACK_B R34, R34 ;  /* 0x00000022ff22723e */ /* 0x000fe200020006ff */
[----:B------:R-:W-:Y:S05]  /*7cf80*/  HMMA.16816.F32 R36, R36, R2, R24 ;  /* 0x000000022424723c */ /* 0x000fea0000001818 */
[----:B------:R-:W-:Y:S04]  /*7cf90*/  STL.64 [R1+0x70], R48 ;  /* 0x0000703001007387 */ /* 0x000fe80000100a00 */
[----:B------:R0:W-:Y:S04]  /*7cfa0*/  STL.64 [R1+0x78], R50 ;  /* 0x0000783201007387 */ /* 0x0001e80000100a00 */
[----:B0-----:R-:W4:Y:S04]  /*7cfb0*/  LDL.LU.64 R50, [R1+0x56a8] ;  /* 0x0056a80001327983 */ /* 0x001f280000300a00 */
[----:B------:R-:W4:Y:S04]  /*7cfc0*/  LDL.LU.64 R48, [R1+0x56a0] ;  /* 0x0056a00001307983 */ /* 0x000f280000300a00 */
        /* <DEDUP_REMOVED lines=8> */
[----:B------:R-:W3:Y:S04]  /*7d050*/  LDL.LU.64 R26, [R1+0x5678] ;  /* 0x00567800011a7983 */ /* 0x000ee80000300a00 */
[----:B------:R-:W3:Y:S04]  /*7d060*/  LDL.LU.64 R24, [R1+0x5670] ;  /* 0x0056700001187983 */ /* 0x000ee80000300a00 */
[----:B------:R-:W-:Y:S04]  /*7d070*/  STL.64 [R1+0x60], R36 ;  /* 0x0000602401007387 */ /* 0x000fe80000100a00 */
[----:B------:R0:W-:Y:S04]  /*7d080*/  STL.64 [R1+0x68], R38 ;  /* 0x0000682601007387 */ /* 0x0001e80000100a00 */
[----:B0-----:R-:W4:Y:S04]  /*7d090*/  LDL.LU R38, [R1+0x49d4] ;  /* 0x0049d40001267983 */ /* 0x001f280000300800 */
[----:B------:R-:W4:Y:S01]  /*7d0a0*/  LDL.LU R39, [R1+0x49d0] ;  /* 0x0049d00001277983 */ /* 0x000f220000300800 */
[----:B--2---:R-:W-:-:S05]  /*7d0b0*/  IMAD R35, R0, 0x100, R61 ;  /* 0x0000010000237824 */ /* 0x004fca00078e023d */
[----:B------:R-:W-:-:S07]  /*7d0c0*/  F2FP.F16.E4M3.UNPACK_B R35, R35 ;  /* 0x00000023ff23723e */ /* 0x000fce00020006ff */
[C---:B------:R-:W-:Y:S06]  /*7d0d0*/  HMMA.16816.F32 R28, R32.reuse, R16, R28 ;  /* 0x00000010201c723c */ /* 0x040fec000000181c */
[C---:B------:R-:W-:Y:S06]  /*7d0e0*/  HMMA.16816.F32 R40, R32.reuse, R14, R40 ;  /* 0x0000000e2028723c */ /* 0x040fec0000001828 */
[----:B------:R-:W-:Y:S11]  /*7d0f0*/  HMMA.16816.F32 R12, R32, R12, R52 ;  /* 0x0000000c200c723c */ /* 0x000ff60000001834 */
[----:B------:R-:W-:Y:S04]  /*7d100*/  STL.64 [R1+0x40], R28 ;  /* 0x0000401c01007387 */ /* 0x000fe80000100a00 */
[----:B------:R0:W-:Y:S03]  /*7d110*/  STL.64 [R1+0x48], R30 ;  /* 0x0000481e01007387 */ /* 0x0001e60000100a00 */
[----:B------:R-:W-:-:S02]  /*7d120*/  IMAD.MOV.U32 R60, RZ, RZ, R43 ;  /* 0x000000ffff3c7224 */ /* 0x000fc400078e002b */
[----:B------:R-:W-:Y:S02]  /*7d130*/  IMAD.MOV.U32 R61, RZ, RZ, R42 ;  /* 0x000000ffff3d7224 */ /* 0x000fe400078e002a */
[----:B------:R-:W-:Y:S01]  /*7d140*/  IMAD.MOV.U32 R0, RZ, RZ, R41 ;  /* 0x000000ffff007224 */ /* 0x000fe200078e0029 */
[----:B0-----:R-:W2:Y:S04]  /*7d150*/  LDL.LU.64 R30, [R1+0x5668] ;  /* 0x00566800011e7983 */ /* 0x001ea80000300a00 */
[----:B------:R-:W2:Y:S04]  /*7d160*/  LDL.LU.64 R28, [R1+0x5660] ;  /* 0x00566000011c7983 */ /* 0x000ea80000300a00 */
[----:B------:R0:W-:Y:S04]  /*7d170*/  STL [R1+0x30], R40 ;  /* 0x0000302801007387 */ /* 0x0001e80000100800 */
[----:B------:R-:W3:Y:S04]  /*7d180*/  LDL.LU.64 R42, [R1+0x5658] ;  /* 0x00565800012a7983 */ /* 0x000ee80000300a00 */
[----:B0-----:R-:W3:Y:S04]  /*7d190*/  LDL.LU.64 R40, [R1+0x5650] ;  /* 0x0056500001287983 */ /* 0x001ee80000300a00 */
[----:B------:R-:W-:Y:S04]  /*7d1a0*/  STL [R1+0x4fc8], R60 ;  /* 0x004fc83c01007387 */ /* 0x000fe80000100800 */
[----:B------:R-:W-:Y:S04]  /*7d1b0*/  STL [R1+0x4eb4], R61 ;  /* 0x004eb43d01007387 */ /* 0x000fe80000100800 */
[----:B------:R0:W-:Y:S04]  /*7d1c0*/  STL [R1+0x4eb0], R0 ;  /* 0x004eb00001007387 */ /* 0x0001e80000100800 */
[----:B0-----:R-:W4:Y:S04]  /*7d1d0*/  LDL.LU R0, [R1+0xfec] ;  /* 0x000fec0001007983 */ /* 0x001f280000300800 */
[----:B------:R-:W2:Y:S04]  /*7d1e0*/  LDL.LU.64 R54, [R1+0x5648] ;  /* 0x0056480001367983 */ /* 0x000ea80000300a00 */
[----:B------:R-:W2:Y:S04]  /*7d1f0*/  LDL.LU.64 R52, [R1+0x5640] ;  /* 0x0056400001347983 */ /* 0x000ea80000300a00 */
[----:B------:R0:W-:Y:S04]  /*7d200*/  STL.64 [R1], R12 ;  /* 0x0000000c01007387 */ /* 0x0001e80000100a00 */
[----:B------:R-:W-:Y:S04]  /*7d210*/  STL.64 [R1+0x8], R14 ;  /* 0x0000080e01007387 */ /* 0x000fe80000100a00 */
[----:B0-----:R-:W4:Y:S04]  /*7d220*/  LDL.LU R12, [R1+0x49e8] ;  /* 0x0049e800010c7983 */ /* 0x001f280000300800 */
[----:B------:R-:W4:Y:S04]  /*7d230*/  LDL.LU R13, [R1+0xfe8] ;  /* 0x000fe800010d7983 */ /* 0x000f280000300800 */
[----:B------:R-:W4:Y:S04]  /*7d240*/  LDL.LU R61, [R1+0xff8] ;  /* 0x000ff800013d7983 */ /* 0x000f280000300800 */
[----:B------:R-:W4:Y:S01]  /*7d250*/  LDL.LU R60, [R1+0xffc] ;  /* 0x000ffc00013c7983 */ /* 0x000f220000300800 */
[----:B--2---:R-:W-:Y:S03]  /*7d260*/  HMMA.16816.F32 R52, R32, R10, R52 ;  /* 0x0000000a2034723c */ /* 0x004fe60000001834 */
[----:B------:R-:W2:Y:S04]  /*7d270*/  LDL.LU R10, [R1+0x49e0] ;  /* 0x0049e000010a7983 */ /* 0x000ea80000300800 */
[----:B------:R-:W2:-:S15]  /*7d280*/  LDL.LU R11, [R1+0x49ec] ;  /* 0x0049ec00010b7983 */ /* 0x000e9e0000300800 */
[----:B------:R-:W-:-:S01]  /*7d290*/  NOP ;  /* 0x0000000000007918 */ /* 0x000fc20000000000 */
[----:B------:R0:W-:Y:S04]  /*7d2a0*/  STL.64 [R1+0x4de0], R54 ;  /* 0x004de03601007387 */ /* 0x0001e80000100a00 */
[----:B0-----:R-:W2:Y:S04]  /*7d2b0*/  LDL.LU R54, [R1+0x49d8] ;  /* 0x0049d80001367983 */ /* 0x001ea80000300800 */
[----:B------:R-:W2:Y:S04]  /*7d2c0*/  LDL.LU R55, [R1+0x49e4] ;  /* 0x0049e40001377983 */ /* 0x000ea80000300800 */
[----:B------:R0:W-:Y:S04]  /*7d2d0*/  STL.64 [R1+0x4dd8], R52 ;  /* 0x004dd83401007387 */ /* 0x0001e80000100a00 */
[----:B0-----:R-:W2:Y:S01]  /*7d2e0*/  LDL.LU R53, [R1+0x49dc] ;  /* 0x0049dc0001357983 */ /* 0x001ea20000300800 */
[C---:B---3--:R-:W-:Y:S06]  /*7d2f0*/  HMMA.16816.F32 R40, R32.reuse, R8, R40 ;  /* 0x000000082028723c */ /* 0x048fec0000001828 */
[C---:B------:R-:W-:Y:S06]  /*7d300*/  HMMA.16816.F32 R28, R32.reuse, R6, R28 ;  /* 0x00000006201c723c */ /* 0x040fec000000181c */
[----:B------:R-:W-:Y:S01]  /*7d310*/  HMMA.16816.F32 R24, R32, R4, R24 ;  /* 0x000000042018723c */ /* 0x000fe20000001818 */
[----:B----4-:R-:W-:Y:S01]  /*7d320*/  IMAD R8, R39, 0x100, R38 ;  /* 0x0000010027087824 */ /* 0x010fe200078e0226 */
[----:B------:R-:W-:-:S02]  /*7d330*/  F2FP.F16.E4M3.UNPACK_B R6, R13.H1 ;  /* 0x0000000dff06723e */ /* 0x000fc400030006ff */
[----:B------:R-:W-:Y:S02]  /*7d340*/  F2FP.F16.E4M3.UNPACK_B R7, R0.H1 ;  /* 0x00000000ff07723e */ /* 0x000fe400030006ff */
[----:B------:R-:W-:-:S05]  /*7d350*/  F2FP.F16.E4M3.UNPACK_B R8, R8 ;  /* 0x00000008ff08723e */ /* 0x000fca00020006ff */
[----:B------:R-:W-:Y:S04]  /*7d360*/  STL.64 [R1+0x4df0], R42 ;  /* 0x004df02a01007387 */ /* 0x000fe80000100a00 */
[----:B------:R-:W-:Y:S04]  /*7d370*/  STL.64 [R1+0x4de8], R40 ;  /* 0x004de82801007387 */ /* 0x000fe80000100a00 */
[----:B------:R-:W3:Y:S04]  /*7d380*/  LDL.LU R16, [R1+0x1018] ;  /* 0x0010180001107983 */ /* 0x000ee80000300800 */
[----:B------:R-:W4:Y:S04]  /*7d390*/  LDL.LU R17, [R1+0x101c] ;  /* 0x00101c0001117983 */ /* 0x000f280000300800 */
[----:B------:R-:W3:Y:S04]  /*7d3a0*/  LDL.LU R14, [R1+0x49f4] ;  /* 0x0049f400010e7983 */ /* 0x000ee80000300800 */
[----:B------:R-:W3:Y:S04]  /*7d3b0*/  LDL.LU R36, [R1+0x49f0] ;  /* 0x0049f00001247983 */ /* 0x000ee80000300800 */
[----:B------:R-:W4:Y:S04]  /*7d3c0*/  LDL.LU R15, [R1+0x49fc] ;  /* 0x0049fc00010f7983 */ /* 0x000f280000300800 */
[----:B------:R-:W4:Y:S04]  /*7d3d0*/  LDL.LU R37, [R1+0x49f8] ;  /* 0x0049f80001257983 */ /* 0x000f280000300800 */
[----:B------:R-:W4:Y:S04]  /*7d3e0*/  LDL.LU R38, [R1+0x4a04] ;  /* 0x004a040001267983 */ /* 0x000f280000300800 */
[----:B------:R-:W4:Y:S04]  /*7d3f0*/  LDL.LU R39, [R1+0x4a00] ;  /* 0x004a000001277983 */ /* 0x000f280000300800 */
[----:B------:R-:W-:Y:S04]  /*7d400*/  STL.64 [R1+0x4e00], R30 ;  /* 0x004e001e01007387 */ /* 0x000fe80000100a00 */
[----:B------:R-:W-:Y:S04]  /*7d410*/  STL.64 [R1+0x4df8], R28 ;  /* 0x004df81c01007387 */ /* 0x000fe80000100a00 */
[----:B------:R-:W-:Y:S01]  /*7d420*/  STL.64 [R1+0x4e18], R26 ;  /* 0x004e181a01007387 */ /* 0x000fe20000100a00 */
[----:B------:R-:W-:Y:S03]  /*7d430*/  HMMA.16816.F32 R32, R32, R2, R20 ;  /* 0x000000022020723c */ /* 0x000fe60000001814 */
[----:B------:R0:W-:Y:S01]  /*7d440*/  STL.64 [R1+0x4e10], R24 ;  /* 0x004e101801007387 */ /* 0x0001e20000100a00 */
[----:B------:R-:W-:-:S02]  /*7d450*/  F2FP.F16.E4M3.UNPACK_B R18, R18.H1 ;  /* 0x00000012ff12723e */ /* 0x000fc400030006ff */
[----:B------:R-:W-:Y:S02]  /*7d460*/  F2FP.F16.E4M3.UNPACK_B R19, R19.H1 ;  /* 0x00000013ff13723e */ /* 0x000fe400030006ff */
[----:B------:R-:W-:Y:S02]  /*7d470*/  F2FP.F16.E4M3.UNPACK_B R20, R61.H1 ;  /* 0x0000003dff14723e */ /* 0x000fe400030006ff */
[----:B------:R-:W-:-:S13]  /*7d480*/  F2FP.F16.E4M3.UNPACK_B R21, R60.H1 ;  /* 0x0000003cff15723e */ /* 0x000fda00030006ff */
[----:B------:R-:W-:Y:S04]  /*7d490*/  STL.64 [R1+0x4e28], R34 ;  /* 0x004e282201007387 */ /* 0x000fe80000100a00 */
[----:B------:R-:W-:Y:S01]  /*7d4a0*/  STL.64 [R1+0x4e20], R32 ;  /* 0x004e202001007387 */ /* 0x000fe20000100a00 */
[----:B--2---:R-:W-:-:S05]  /*7d4b0*/  IMAD R11, R12, 0x100, R11 ;  /* 0x000001000c0b7824 */ /* 0x004fca00078e020b */
[----:B------:R-:W-:Y:S01]  /*7d4c0*/  F2FP.F16.E4M3.UNPACK_B R11, R11 ;  /* 0x0000000bff0b723e */ /* 0x000fe200020006ff */
[----:B------:R-:W-:-:S05]  /*7d4d0*/  IMAD R10, R10, 0x100, R55 ;  /* 0x000001000a0a7824 */ /* 0x000fca00078e0237 */
[----:B------:R-:W-:Y:S01]  /*7d4e0*/  F2FP.F16.E4M3.UNPACK_B R10, R10 ;  /* 0x0000000aff0a723e */ /* 0x000fe200020006ff */
[----:B------:R-:W-:-:S05]  /*7d4f0*/  IMAD R9, R54, 0x100, R53 ;  /* 0x0000010036097824 */ /* 0x000fca00078e0235 */
[----:B------:R-:W-:-:S07]  /*7d500*/  F2FP.F16.E4M3.UNPACK_B R9, R9 ;  /* 0x00000009ff09723e */ /* 0x000fce00020006ff */
[----:B0-----:R-:W-:-:S15]  /*7d510*/  HMMA.16816.F32 R24, R8, R6, R44 ;  /* 0x000000060818723c */ /* 0x001fde000000182c */
[----:B------:R-:W-:-:S08]  /*7d520*/  NOP ;  /* 0x0000000000007918 */ /* 0x000fd00000000000 */
[----:B------:R-:W-:Y:S04]  /*7d530*/  STL.64 [R1+0xf90], R24 ;  /* 0x000f901801007387 */ /* 0x000fe80000100a00 */
[----:B------:R0:W-:Y:S04]  /*7d540*/  STL.64 [R1+0xf98], R26 ;  /* 0x000f981a01007387 */ /* 0x0001e80000100a00 */
[----:B------:R1:W-:Y:S01]  /*7d550*/  STL.64 [R1+0x5608], R20 ;  /* 0x0056081401007387 */ /* 0x0003e20000100a00 */
[C---:B0-----:R-:W-:Y:S06]  /*7d560*/  HMMA.16816.F32 R24, R8.reuse, R20, R48 ;  /* 0x000000140818723c */ /* 0x041fec0000001830 */
[----:B-1----:R-:W-:-:S15]  /*7d570*/  HMMA.16816.F32 R20, R8, R18, R56 ;  /* 0x000000120814723c */ /* 0x002fde0000001838 */
[----:B------:R-:W-:-:S02]  /*7d580*/  NOP ;  /* 0x0000000000007918 */ /* 0x000fc40000000000 */
[----:B------:R0:W-:Y:S04]  /*7d590*/  STL.64 [R1+0xfa0], R24 ;  /* 0x000fa01801007387 */ /* 0x0001e80000100a00 */
[----:B------:R1:W-:Y:S04]  /*7d5a0*/  STL.64 [R1+0xfa8], R26 ;  /* 0x000fa81a01007387 */ /* 0x0003e80000100a00 */
[----:B------:R2:W-:Y:S04]  /*7d5b0*/  STL.64 [R1+0xfb0], R20 ;  /* 0x000fb01401007387 */ /* 0x0005e80000100a00 */
[----:B------:R2:W-:Y:S04]  /*7d5c0*/  STL.64 [R1+0xfb8], R22 ;  /* 0x000fb81601007387 */ /* 0x0005e80000100a00 */
        /* <DEDUP_REMOVED lines=8> */
[----:B-1----:R-:W4:Y:S04]  /*7d650*/  LDL.LU R26, [R1+0xb68] ;  /* 0x000b6800011a7983 */ /* 0x002f280000300800 */
[----:B------:R-:W4:Y:S04]  /*7d660*/  LDL.LU R27, [R1+0xb6c] ;  /* 0x000b6c00011b7983 */ /* 0x000f280000300800 */
[----:B----4-:R-:W-:Y:S04]  /*7d670*/  STL.64 [R1+0x5628], R26 ;  /* 0x0056281a01007387 */ /* 0x010fe80000100a00 */
[----:B---3--:R-:W-:Y:S04]  /*7d680*/  STL.64 [R1+0x5620], R24 ;  /* 0x0056201801007387 */ /* 0x008fe80000100a00 */
[----:B------:R-:W3:Y:S04]  /*7d690*/  LDL.LU R44, [R1+0xb80] ;  /* 0x000b8000012c7983 */ /* 0x000ee80000300800 */
[----:B------:R-:W3:Y:S04]  /*7d6a0*/  LDL.LU R45, [R1+0xb84] ;  /* 0x000b8400012d7983 */ /* 0x000ee80000300800 */
[----:B------:R-:W4:Y:S04]  /*7d6b0*/  LDL.LU R46, [R1+0xb88] ;  /* 0x000b8800012e7983 */ /* 0x000f280000300800 */
[----:B------:R-:W4:Y:S01]  /*7d6c0*/  LDL.LU R47, [R1+0xb8c] ;  /* 0x000b8c00012f7983 */ /* 0x000f220000300800 */
[----:B------:R-:W-:-:S02]  /*7d6d0*/  IMAD R36, R36, 0x100, R14 ;  /* 0x0000010024247824 */ /* 0x000fc400078e020e */
[----:B------:R-:W-:Y:S02]  /*7d6e0*/  IMAD R37, R37, 0x100, R15 ;  /* 0x0000010025257824 */ /* 0x000fe400078e020f */
[----:B------:R-:W-:Y:S01]  /*7d6f0*/  IMAD R38, R39, 0x100, R38 ;  /* 0x0000010027267824 */ /* 0x000fe200078e0226 */
        /* <DEDUP_REMOVED lines=14> */
[----:B------:R-:W3:Y:S04]  /*7d7e0*/  LDL.LU R14, [R1+0x1028] ;  /* 0x00102800010e7983 */ /* 0x000ee80000300800 */
        /* <DEDUP_REMOVED lines=17> */
[----:B------:R-:W-:-:S02]  /*7d900*/  F2FP.F16.E4M3.UNPACK_B R16, R16.H1 ;  /* 0x00000010ff10723e */ /* 0x000fc400030006ff */
[----:B------:R-:W-:Y:S01]  /*7d910*/  F2FP.F16.E4M3.UNPACK_B R17, R17.H1 ;  /* 0x00000011ff11723e */ /* 0x000fe200030006ff */
        /* <DEDUP_REMOVED lines=16> */
[----:B---3--:R-:W-:-:S02]  /*7da20*/  F2FP.F16.E4M3.UNPACK_B R14, R14.H1 ;  /* 0x0000000eff0e723e */ /* 0x008fc400030006ff */
[----:B--2---:R-:W-:Y:S01]  /*7da30*/  F2FP.F16.E4M3.UNPACK_B R15, R15.H1 ;  /* 0x0000000fff0f723e */ /* 0x004fe200030006ff */
[C---:B----4-:R-:W-:Y:S01]  /*7da40*/  HMMA.16816.F32 R44, R8.reuse, R16, R44 ;  /* 0x00000010082c723c */ /* 0x050fe2000000182c */
[----:B------:R-:W-:Y:S02]  /*7da50*/  F2FP.F16.E4M3.UNPACK_B R12, R12.H1 ;  /* 0x0000000cff0c723e */ /* 0x000fe400030006ff */
[----:B------:R-:W-:Y:S01]  /*7da60*/  F2FP.F16.E4M3.UNPACK_B R13, R13.H1 ;  /* 0x0000000dff0d723e */ /* 0x000fe200030006ff */
[----:B------:R-:W-:Y:S01]  /*7da70*/  IMAD R39, R39, 0x100, R4 ;  /* 0x0000010027277824 */ /* 0x000fe200078e0204 */
[----:B------:R-:W-:Y:S02]  /*7da80*/  F2FP.F16.E4M3.UNPACK_B R4, R5.H1 ;  /* 0x00000005ff04723e */ /* 0x000fe400030006ff */
[----:B------:R-:W-:Y:S01]  /*7da90*/  F2FP.F16.E4M3.UNPACK_B R5, R28.H1 ;  /* 0x0000001cff05723e */ /* 0x000fe200030006ff */
[C---:B------:R-:W-:Y:S06]  /*7daa0*/  HMMA.16816.F32 R24, R8.reuse, R14, R24 ;  /* 0x0000000e0818723c */ /* 0x040fec0000001818 */
[C---:B------:R-:W-:Y:S06]  /*7dab0*/  HMMA.16816.F32 R20, R8.reuse, R4, R20 ;  /* 0x000000040814723c */ /* 0x040fec0000001814 */
[----:B------:R-:W-:Y:S03]  /*7dac0*/  HMMA.16816.F32 R40, R8, R12, R40 ;  /* 0x0000000c0828723c */ /* 0x000fe60000001828 */
        /* <DEDUP_REMOVED lines=12> */
[----:B------:R0:W-:Y:S04]  /*7db90*/  STL.64 [R1+0xf70], R20 ;  /* 0x000f701401007387 */ /* 0x0001e80000100a00 */
[----:B------:R-:W-:Y:S04]  /*7dba0*/  STL.64 [R1+0xf78], R22 ;  /* 0x000f781601007387 */ /* 0x000fe80000100a00 */
[----:B0-----:R-:W2:Y:S01]  /*7dbb0*/  LDL.LU.64 R20, [R1+0x5608] ;  /* 0x0056080001147983 */ /* 0x001ea20000300a00 */
[----:B------:R-:W-:-:S02]  /*7dbc0*/  F2FP.F16.E4M3.UNPACK_B R2, R29.H1 ;  /* 0x0000001dff02723e */ /* 0x000fc400030006ff */
[----:B------:R-:W-:Y:S02]  /*7dbd0*/  F2FP.F16.E4M3.UNPACK_B R3, R30.H1 ;  /* 0x0000001eff03723e */ /* 0x000fe400030006ff */
[----:B------:R-:W-:Y:S02]  /*7dbe0*/  F2FP.F16.E4M3.UNPACK_B R36, R36 ;  /* 0x00000024ff24723e */ /* 0x000fe400020006ff */
[----:B------:R-:W-:Y:S02]  /*7dbf0*/  F2FP.F16.E4M3.UNPACK_B R37, R37 ;  /* 0x00000025ff25723e */ /* 0x000fe400020006ff */
[----:B------:R-:W-:Y:S02]  /*7dc00*/  F2FP.F16.E4M3.UNPACK_B R38, R38 ;  /* 0x00000026ff26723e */ /* 0x000fe400020006ff */
[----:B------:R-:W-:Y:S01]  /*7dc10*/  F2FP.F16.E4M3.UNPACK_B R39, R39 ;  /* 0x00000027ff27723e */ /* 0x000fe200020006ff */
[----:B------:R-:W-:Y:S06]  /*7dc20*/  HMMA.16816.F32 R56, R8, R2, R56 ;  /* 0x000000020838723c */ /* 0x000fec0000001838 */
[C---:B------:R-:W-:Y:S06]  /*7dc30*/  HMMA.16816.F32 R8, R36.reuse, R6, R48 ;  /* 0x000000062408723c */ /* 0x040fec0000001830 */
[----:B------:R-:W-:Y:S11]  /*7dc40*/  STL.64 [R1+0x5600], R6 ;  /* 0x0056000601007387 */ /* 0x000ff60000100a00 */
[----:B------:R-:W-:Y:S04]  /*7dc50*/  STL.64 [R1+0x10a0], R56 ;  /* 0x0010a03801007387 */ /* 0x000fe80000100a00 */
[----:B------:R-:W-:Y:S04]  /*7dc60*/  STL.64 [R1+0x10a8], R58 ;  /* 0x0010a83a01007387 */ /* 0x000fe80000100a00 */
[----:B------:R-:W-:Y:S04]  /*7dc70*/  STL.64 [R1+0x55f8], R4 ;  /* 0x0055f80401007387 */ /* 0x000fe80000100a00 */
[----:B------:R-:W-:Y:S04]  /*7dc80*/  STL.64 [R1+0x1240], R8 ;  /* 0x0012400801007387 */ /* 0x000fe80000100a00 */
[----:B------:R0:W-:Y:S02]  /*7dc90*/  STL.64 [R1+0x1248], R10 ;  /* 0x0012480a01007387 */ /* 0x0001e40000100a00 */
[C---:B0-----:R-:W-:Y:S06]  /*7dca0*/  HMMA.16816.F32 R8, R36.reuse, R18, R32 ;  /* 0x000000122408723c */ /* 0x041fec0000001820 */
[C---:B---3--:R-:W-:Y:S06]  /*7dcb0*/  HMMA.16816.F32 R4, R36.reuse, R16, R24 ;  /* 0x000000102404723c */ /* 0x048fec0000001818 */
[----:B--2---:R-:W-:-:S15]  /*7dcc0*/  HMMA.16816.F32 R44, R36, R20, R44 ;  /* 0x00000014242c723c */ /* 0x004fde000000182c */
[----:B------:R-:W-:-:S08]  /*7dcd0*/  NOP ;  /* 0x0000000000007918 */ /* 0x000fd00000000000 */
        /* <DEDUP_REMOVED lines=8> */
[----:B----4-:R-:W-:Y:S01]  /*7dd60*/  HMMA.16816.F32 R4, R36, R14, R40 ;  /* 0x0000000e2404723c */ /* 0x010fe20000001828 */
[----:B------:R-:W-:-:S02]  /*7dd70*/  IMAD R8, R52, 0x100, R31 ;  /* 0x0000010034087824 */ /* 0x000fc400078e021f */
        /* <DEDUP_REMOVED lines=45> */
[----:B---3--:R-:W3:Y:S04]  /*7e050*/  LDL.LU R44, [R1+0xb30] ;  /* 0x000b3000012c7983 */ /* 0x008ee80000300800 */
[----:B------:R-:W3:Y:S04]  /*7e060*/  LDL.LU R45, [R1+0xb34] ;  /* 0x000b3400012d7983 */ /* 0x000ee80000300800 */
        /* <DEDUP_REMOVED lines=40> */
[----:B--2---:R-:W-:-:S15]  /*7e2f0*/  HMMA.16816.F32 R4, R36, R12, R4 ;  /* 0x0000000c2404723c */ /* 0x004fde0000001804 */
[----:B------:R-:W-:-:S08]  /*7e300*/  NOP ;  /* 0x0000000000007918 */ /* 0x000fd00000000000 */
[----:B------:R-:W-:Y:S04]  /*7e310*/  STL.64 [R1+0xf60], R4 ;  /* 0x000f600401007387 */ /* 0x000fe80000100a00 */
[----:B------:R0:W-:Y:S04]  /*7e320*/  STL.64 [R1+0xf68], R6 ;  /* 0x000f680601007387 */ /* 0x0001e80000100a00 */
[----:B0-----:R-:W2:Y:S04]  /*7e330*/  LDL.LU.64 R6, [R1+0x5600] ;  /* 0x0056000001067983 */ /* 0x001ea80000300a00 */
[----:B------:R-:W3:Y:S01]  /*7e340*/  LDL.LU.64 R4, [R1+0x55f8] ;  /* 0x0055f80001047983 */ /* 0x000ee20000300a00 */
[----:B------:R-:W-:-:S02]  /*7e350*/  F2FP.F16.E4M3.UNPACK_B R8, R8 ;  /* 0x00000008ff08723e */ /* 0x000fc400020006ff */
[----:B------:R-:W-:Y:S02]  /*7e360*/  F2FP.F16.E4M3.UNPACK_B R9, R9 ;  /* 0x00000009ff09723e */ /* 0x000fe400020006ff */
[----:B------:R-:W-:Y:S02]  /*7e370*/  F2FP.F16.E4M3.UNPACK_B R10, R10 ;  /* 0x0000000aff0a723e */ /* 0x000fe400020006ff */
[----:B------:R-:W-:-:S07]  /*7e380*/  F2FP.F16.E4M3.UNPACK_B R11, R11 ;  /* 0x0000000bff0b723e */ /* 0x000fce00020006ff */
[----:B----4-:R-:W-:Y:S06]  /*7e390*/  HMMA.16816.F32 R16, R8, R20, R16 ;  /* 0x000000140810723c */ /* 0x010fec0000001810 */
[C---:B---3--:R-:W-:Y:S06]  /*7e3a0*/  HMMA.16816.F32 R40, R36.reuse, R4, R40 ;  /* 0x000000042428723c */ /* 0x048fec0000001828 */
[----:B------:R-:W-:Y:S06]  /*7e3b0*/  HMMA.16816.F32 R36, R36, R2, R52 ;  /* 0x000000022424723c */ /* 0x000fec0000001834 */
[C---:B--2---:R-:W-:Y:S11]  /*7e3c0*/  HMMA.16816.F32 R44, R8.reuse, R6, R44 ;  /* 0x00000006082c723c */ /* 0x044ff6000000182c */
[----:B------:R-:W-:Y:S04]  /*7e3d0*/  STL.64 [R1+0xf50], R40 ;  /* 0x000f502801007387 */ /* 0x000fe80000100a00 */
[----:B------:R0:W-:Y:S04]  /*7e3e0*/  STL.64 [R1+0xf58], R42 ;  /* 0x000f582a01007387 */ /* 0x0001e80000100a00 */
[----:B0-----:R-:W2:Y:S04]  /*7e3f0*/  LDL.LU.64 R42, [R1+0x55f0] ;  /* 0x0055f000012a7983 */ /* 0x001ea80000300a00 */
[----:B------:R-:W2:Y:S04]  /*7e400*/  LDL.LU.64 R40, [R1+0x55e8] ;  /* 0x0055e80001287983 */ /* 0x000ea80000300a00 */
[----:B------:R-:W3:Y:S04]  /*7e410*/  LDL.LU.64 R54, [R1+0x55e0] ;  /* 0x0055e00001367983 */ /* 0x000ee80000300a00 */
[----:B------:R-:W3:Y:S04]  /*7e420*/  LDL.LU.64 R52, [R1+0x55d8] ;  /* 0x0055d80001347983 */ /* 0x000ee80000300a00 */
[----:B------:R-:W-:Y:S04]  /*7e430*/  STL.64 [R1+0x1090], R36 ;  /* 0x0010902401007387 */ /* 0x000fe80000100a00 */
[----:B------:R0:W-:Y:S04]  /*7e440*/  STL.64 [R1+0x1098], R38 ;  /* 0x0010982601007387 */ /* 0x0001e80000100a00 */
[----:B0-----:R-:W4:Y:S04]  /*7e450*/  LDL.LU R39, [R1+0x4a34] ;  /* 0x004a340001277983 */ /* 0x001f280000300800 */
[----:B------:R-:W-:Y:S04]  /*7e460*/  STL.64 [R1+0x11f0], R44 ;  /* 0x0011f02c01007387 */ /* 0x000fe80000100a00 */
[----:B------:R0:W-:Y:S04]  /*7e470*/  STL.64 [R1+0x11f8], R46 ;  /* 0x0011f82e01007387 */ /* 0x0001e80000100a00 */
[----:B0-----:R-:W4:Y:S04]  /*7e480*/  LDL.LU.64 R46, [R1+0x55d0] ;  /* 0x0055d000012e7983 */ /* 0x001f280000300a00 */
[----:B------:R-:W4:Y:S04]  /*7e490*/  LDL.LU.64 R44, [R1+0x55c8] ;  /* 0x0055c800012c7983 */ /* 0x000f280000300a00 */
[----:B------:R-:W-:Y:S04]  /*7e4a0*/  STL.64 [R1+0x11e0], R16 ;  /* 0x0011e01001007387 */ /* 0x000fe80000100a00 */
[----:B------:R0:W-:Y:S04]  /*7e4b0*/  STL.64 [R1+0x11e8], R18 ;  /* 0x0011e81201007387 */ /* 0x0001e80000100a00 */
[----:B0-----:R-:W2:Y:S04]  /*7e4c0*/  LDL.LU.64 R18, [R1+0x55c0] ;  /* 0x0055c00001127983 */ /* 0x001ea80000300a00 */
[----:B------:R-:W4:Y:S01]  /*7e4d0*/  LDL.LU.64 R16, [R1+0x55b8] ;  /* 0x0055b80001107983 */ /* 0x000f220000300a00 */
[C---:B---3--:R-:W-:Y:S06]  /*7e4e0*/  HMMA.16816.F32 R52, R8.reuse, R14, R52 ;  /* 0x0000000e0834723c */ /* 0x048fec0000001834 */
        /* <DEDUP_REMOVED lines=19> */
[----:B------:R-:W-:Y:S01]  /*7e620*/  HMMA.16816.F32 R48, R8, R12, R48 ;  /* 0x0000000c0830723c */ /* 0x000fe20000001830 */
[----:B------:R-:W-:Y:S02]  /*7e630*/  F2FP.F16.E4M3.UNPACK_B R36, R36 ;  /* 0x00000024ff24723e */ /* 0x000fe400020006ff */
[----:B------:R-:W-:Y:S02]  /*7e640*/  F2FP.F16.E4M3.UNPACK_B R37, R37 ;  /* 0x00000025ff25723e */ /* 0x000fe400020006ff */
[----:B------:R-:W-:-:S02]  /*7e650*/  F2FP.F16.E4M3.UNPACK_B R38, R38 ;  /* 0x00000026ff26723e */ /* 0x000fc400020006ff */
[----:B------:R-:W-:Y:S01]  /*7e660*/  F2FP.F16.E4M3.UNPACK_B R39, R39 ;  /* 0x00000027ff27723e */ /* 0x000fe200020006ff */
[C---:B------:R-:W-:Y:S06]  /*7e670*/  HMMA.16816.F32 R44, R8.reuse, R4, R44 ;  /* 0x00000004082c723c */ /* 0x040fec000000182c */
[----:B------:R-:W-:Y:S01]  /*7e680*/  HMMA.16816.F32 R32, R8, R2, R32 ;  /* 0x000000020820723c */ /* 0x000fe20000001820 */
[----:B------:R-:W-:Y:S04]  /*7e690*/  STL [R1+0x5580], R15 ;  /* 0x0055800f01007387 */ /* 0x000fe80000100800 */
        /* <DEDUP_REMOVED lines=8> */
[----:B------:R4:W-:Y:S01]  /*7e720*/  STL.64 [R1+0x5558], R4 ;  /* 0x0055580401007387 */ /* 0x0009e20000100a00 */
[C---:B--2---:R-:W-:Y:S06]  /*7e730*/  HMMA.16816.F32 R8, R36.reuse, R6, R24 ;  /* 0x000000062408723c */ /* 0x044fec0000001818 */
[----:B------:R-:W-:-:S15]  /*7e740*/  HMMA.16816.F32 R24, R36, R20, R28 ;  /* 0x000000142418723c */ /* 0x000fde000000181c */
[----:B------:R-:W-:-:S02]  /*7e750*/  NOP ;  /* 0x0000000000007918 */ /* 0x000fc40000000000 */
[----:B------:R-:W-:Y:S04]  /*7e760*/  STL.64 [R1+0x11a0], R8 ;  /* 0x0011a00801007387 */ /* 0x000fe80000100a00 */
[----:B------:R3:W-:Y:S01]  /*7e770*/  STL.64 [R1+0x11a8], R10 ;  /* 0x0011a80a01007387 */ /* 0x0007e20000100a00 */
[C---:B----4-:R-:W-:Y:S06]  /*7e780*/  HMMA.16816.F32 R4, R36.reuse, R16, R52 ;  /* 0x000000102404723c */ /* 0x050fec0000001834 */
[----:B---3--:R-:W-:Y:S01]  /*7e790*/  HMMA.16816.F32 R8, R36, R18, R40 ;  /* 0x000000122408723c */ /* 0x008fe20000001828 */
[----:B------:R-:W-:Y:S04]  /*7e7a0*/  STL.64 [R1+0x1190], R24 ;  /* 0x0011901801007387 */ /* 0x000fe80000100a00 */
[----:B------:R-:W-:Y:S04]  /*7e7b0*/  STL.64 [R1+0x1198], R26 ;  /* 0x0011981a01007387 */ /* 0x000fe80000100a00 */
[----:B------:R-:W-:-:S14]  /*7e7c0*/  STL.64 [R1+0x5540], R18 ;  /* 0x0055401201007387 */ /* 0x000fdc0000100a00 */
[----:B------:R-:W-:Y:S04]  /*7e7d0*/  STL.64 [R1+0x1180], R8 ;  /* 0x0011800801007387 */ /* 0x000fe80000100a00 */
[----:B------:R-:W-:Y:S04]  /*7e7e0*/  STL.64 [R1+0x1188], R10 ;  /* 0x0011880a01007387 */ /* 0x000fe80000100a00 */
[----:B------:R-:W-:Y:S04]  /*7e7f0*/  STL.64 [R1+0x5538], R16 ;  /* 0x0055381001007387 */ /* 0x000fe80000100a00 */
        /* <DEDUP_REMOVED lines=80> */
[----:B------:R-:W4:Y:S02]  /*7ed00*/  LDL.LU.64 R4, [R1+0x5558] ;  /* 0x0055580001047983 */ /* 0x000f240000300a00 */
[C---:B----4-:R-:W-:Y:S06]  /*7ed10*/  HMMA.16816.F32 R32, R36.reuse, R4, R32 ;  /* 0x000000042420723c */ /* 0x050fec0000001820 */
[----:B------:R-:W-:-:S15]  /*7ed20*/  HMMA.16816.F32 R36, R36, R2, R16 ;  /* 0x000000022424723c */ /* 0x000fde0000001810 */
[----:B------:R-:W-:-:S02]  /*7ed30*/  NOP ;  /* 0x0000000000007918 */ /* 0x000fc40000000000 */
[----:B------:R-:W-:Y:S04]  /*7ed40*/  STL.64 [R1+0xf10], R32 ;  /* 0x000f102001007387 */ /* 0x000fe80000100a00 */
[----:B------:R0:W-:Y:S04]  /*7ed50*/  STL.64 [R1+0xf18], R34 ;  /* 0x000f182201007387 */ /* 0x0001e80000100a00 */
[----:B0-----:R-:W4:Y:S04]  /*7ed60*/  LDL.LU.64 R34, [R1+0x5550] ;  /* 0x0055500001227983 */ /* 0x001f280000300a00 */
[----:B------:R-:W4:Y:S04]  /*7ed70*/  LDL.LU.64 R32, [R1+0x5548] ;  /* 0x0055480001207983 */ /* 0x000f280000300a00 */
[----:B------:R-:W2:Y:S04]  /*7ed80*/  LDL.LU.64 R18, [R1+0x5540] ;  /* 0x0055400001127983 */ /* 0x000ea80000300a00 */
[----:B------:R-:W4:Y:S04]  /*7ed90*/  LDL.LU.64 R16, [R1+0x5538] ;  /* 0x0055380001107983 */ /* 0x000f280000300a00 */
[----:B------:R0:W-:Y:S04]  /*7eda0*/  STL.64 [R1+0x1070], R36 ;  /* 0x0010702401007387 */ /* 0x0001e80000100a00 */
[----:B------:R1:W-:Y:S04]  /*7edb0*/  STL.64 [R1+0x1078], R38 ;  /* 0x0010782601007387 */ /* 0x0003e80000100a00 */
[----:B0-----:R-:W3:Y:S04]  /*7edc0*/  LDL.LU R36, [R1+0xa70] ;  /* 0x000a700001247983 */ /* 0x001ee80000300800 */
[----:B------:R-:W3:Y:S04]  /*7edd0*/  LDL.LU R37, [R1+0xa74] ;  /* 0x000a740001257983 */ /* 0x000ee80000300800 */
[----:B-1----:R-:W3:Y:S04]  /*7ede0*/  LDL.LU R38, [R1+0xa78] ;  /* 0x000a780001267983 */ /* 0x002ee80000300800 */
[----:B------:R-:W3:Y:S01]  /*7edf0*/  LDL.LU R39, [R1+0xa7c] ;  /* 0x000a7c0001277983 */ /* 0x000ee20000300800 */
[----:B------:R-:W-:Y:S01]  /*7ee00*/  IMAD R11, R22, 0x100, R11 ;  /* 0x00000100160b7824 */ /* 0x000fe200078e020b */
[----:B------:R-:W-:-:S02]  /*7ee10*/  F2FP.F16.E4M3.UNPACK_B R8, R8 ;  /* 0x00000008ff08723e */ /* 0x000fc400020006ff */
[----:B------:R-:W-:Y:S02]  /*7ee20*/  F2FP.F16.E4M3.UNPACK_B R9, R9 ;  /* 0x00000009ff09723e */ /* 0x000fe400020006ff */
[----:B------:R-:W-:Y:S02]  /*7ee30*/  F2FP.F16.E4M3.UNPACK_B R10, R10 ;  /* 0x0000000aff0a723e */ /* 0x000fe400020006ff */
[----:B------:R-:W-:-:S07]  /*7ee40*/  F2FP.F16.E4M3.UNPACK_B R11, R11 ;  /* 0x0000000bff0b723e */ /* 0x000fce00020006ff */
[C---:B------:R-:W-:Y:S06]  /*7ee50*/  HMMA.16816.F32 R56, R8.reuse, R20, R56 ;  /* 0x000000140838723c */ /* 0x040fec0000001838 */
[C---:B--2---:R-:W-:Y:S06]  /*7ee60*/  HMMA.16816.F32 R48, R8.reuse, R18, R48 ;  /* 0x000000120830723c */ /* 0x044fec0000001830 */
[----:B---3--:R-:W-:-:S15]  /*7ee70*/  HMMA.16816.F32 R36, R8, R6, R36 ;  /* 0x000000060824723c */ /* 0x008fde0000001824 */
[----:B------:R-:W-:-:S08]  /*7ee80*/  NOP ;  /* 0x0000000000007918 */ /* 0x000fd00000000000 */
[----:B------:R-:W-:Y:S04]  /*7ee90*/  STL.64 [R1+0x1150], R36 ;  /* 0x0011502401007387 */ /* 0x000fe80000100a00 */
[----:B------:R0:W-:Y:S04]  /*7eea0*/  STL.64 [R1+0x1158], R38 ;  /* 0x0011582601007387 */ /* 0x0001e80000100a00 */
[----:B------:R-:W-:Y:S04]  /*7eeb0*/  STL.64 [R1+0x1140], R56 ;  /* 0x0011403801007387 */ /* 0x000fe80000100a00 */
[----:B------:R-:W-:Y:S04]  /*7eec0*/  STL.64 [R1+0x1148], R58 ;  /* 0x0011483a01007387 */ /* 0x000fe80000100a00 */
[----:B------:R-:W-:Y:S04]  /*7eed0*/  STL.64 [R1+0x5520], R18 ;  /* 0x0055201201007387 */ /* 0x000fe80000100a00 */
[----:B------:R-:W-:Y:S04]  /*7eee0*/  STL.64 [R1+0x1130], R48 ;  /* 0x0011303001007387 */ /* 0x000fe80000100a00 */
        /* <DEDUP_REMOVED lines=8> */
[----:B------:R0:W-:Y:S04]  /*7ef70*/  STL.64 [R1+0x1118], R18 ;  /* 0x0011181201007387 */ /* 0x0001e80000100a00 */
[----:B------:R-:W-:Y:S04]  /*7ef80*/  STL.64 [R1+0x5500], R14 ;  /* 0x0055000e01007387 */ /* 0x000fe80000100a00 */
[----:B------:R1:W-:Y:S01]  /*7ef90*/  STL.64 [R1+0x54f8], R12 ;  /* 0x0054f80c01007387 */ /* 0x0003e20000100a00 */
[C---:B0-----:R-:W-:Y:S06]  /*7efa0*/  HMMA.16816.F32 R16, R8.reuse, R12, R28 ;  /* 0x0000000c0810723c */ /* 0x041fec000000181c */
[C---:B-1----:R-:W-:Y:S06]  /*7efb0*/  HMMA.16816.F32 R12, R8.reuse, R4, R40 ;  /* 0x00000004080c723c */ /* 0x042fec0000001828 */
[----:B------:R-:W-:Y:S11]  /*7efc0*/  HMMA.16816.F32 R8, R8, R2, R52 ;  /* 0x000000020808723c */ /* 0x000ff60000001834 */
[----:B------:R-:W-:Y:S04]  /*7efd0*/  STL.64 [R1+0xf00], R16 ;  /* 0x000f001001007387 */ /* 0x000fe80000100a00 */
[----:B------:R-:W-:Y:S04]  /*7efe0*/  STL.64 [R1+0xf08], R18 ;  /* 0x000f081201007387 */ /* 0x000fe80000100a00 */
[----:B------:R-:W2:Y:S04]  /*7eff0*/  LDL.LU R28, [R1+0x970] ;  /* 0x00097000011c7983 */ /* 0x000ea80000300800 */
[----:B------:R-:W-:Y:S04]  /*7f000*/  STL.64 [R1+0xef0], R12 ;  /* 0x000ef00c01007387 */ /* 0x000fe80000100a00 */
[----:B------:R-:W-:Y:S04]  /*7f010*/  STL.64 [R1+0xef8], R14 ;  /* 0x000ef80e01007387 */ /* 0x000fe80000100a00 */
        /* <DEDUP_REMOVED lines=53> */
[----:B------:R-:W-:-:S02]  /*7f370*/  IMAD R36, R24, 0x100, R23 ;  /* 0x0000010018247824 */ /* 0x000fc400078e0217 */
[----:B------:R-:W-:Y:S02]  /*7f380*/  IMAD R37, R26, 0x100, R25 ;  /* 0x000001001a257824 */ /* 0x000fe400078e0219 */
[----:B------:R-:W-:Y:S02]  /*7f390*/  IMAD R38, R0, 0x100, R27 ;  /* 0x0000010000267824 */ /* 0x000fe400078e021b */
[----:B------:R-:W-:Y:S01]  /*7f3a0*/  IMAD R39, R60, 0x100, R61 ;  /* 0x000001003c277824 */ /* 0x000fe200078e023d */
        /* <DEDUP_REMOVED lines=56> */
[----:B0-----:R-:W2:Y:S04]  /*7f730*/  LDL.LU.64 R14, [R1+0x5500] ;  /* 0x00550000010e7983 */ /* 0x001ea80000300a00 */
[----:B------:R-:W4:Y:S01]  /*7f740*/  LDL.LU.64 R12, [R1+0x54f8] ;  /* 0x0054f800010c7983 */ /* 0x000f220000300a00 */
[C---:B------:R-:W-:Y:S06]  /*7f750*/  HMMA.16816.F32 R32, R36.reuse, R4, R32 ;  /* 0x000000042420723c */ /* 0x040fec0000001820 */
        /* <DEDUP_REMOVED lines=12> */
[----:B------:R0:W-:Y:S01]  /*7f820*/  STL.64 [R1+0xed8], R34 ;  /* 0x000ed82201007387 */ /* 0x0001e20000100a00 */
[----:B---3--:R-:W-:Y:S03]  /*7f830*/  HMMA.16816.F32 R36, R36, R2, R28 ;  /* 0x000000022424723c */ /* 0x008fe6000000181c */
[----:B0-----:R-:W3:Y:S04]  /*7f840*/  LDL.LU.64 R34, [R1+0x54d0] ;  /* 0x0054d00001227983 */ /* 0x001ee80000300a00 */
[----:B------:R-:W3:Y:S04]  /*7f850*/  LDL.LU.64 R32, [R1+0x54c8] ;  /* 0x0054c80001207983 */ /* 0x000ee80000300a00 */
[----:B------:R-:W3:Y:S04]  /*7f860*/  LDL.LU.64 R30, [R1+0x54c0] ;  /* 0x0054c000011e7983 */ /* 0x000ee80000300a00 */
[----:B------:R-:W3:Y:S01]  /*7f870*/  LDL.LU.64 R28, [R1+0x54b8] ;  /* 0x0054b800011c7983 */ /* 0x000ee20000300a00 */
        /* <DEDUP_REMOVED lines=8> */
[----:B------:R-:W-:Y:S04]  /*7f900*/  STL.64 [R1+0x1320], R36 ;  /* 0x0013202401007387 */ /* 0x000fe80000100a00 */
[----:B------:R0:W-:Y:S02]  /*7f910*/  STL.64 [R1+0x1328], R38 ;  /* 0x0013282601007387 */ /* 0x0001e40000100a00 */
[C---:B0-----:R-:W-:Y:S06]  /*7f920*/  HMMA.16816.F32 R36, R8.reuse, R18, R44 ;  /* 0x000000120824723c */ /* 0x041fec000000182c */
[C---:B--2---:R-:W-:Y:S06]  /*7f930*/  HMMA.16816.F32 R56, R8.reuse, R6, R56 ;  /* 0x000000060838723c */ /* 0x044fec0000001838 */
[----:B----4-:R-:W-:-:S15]  /*7f940*/  HMMA.16816.F32 R48, R8, R20, R48 ;  /* 0x000000140830723c */ /* 0x010fde0000001830 */
[----:B------:R-:W-:-:S02]  /*7f950*/  NOP ;  /* 0x0000000000007918 */ /* 0x000fc40000000000 */
[----:B------:R-:W-:Y:S04]  /*7f960*/  STL.64 [R1+0x10c0], R56 ;  /* 0x0010c03801007387 */ /* 0x000fe80000100a00 */
[----:B------:R-:W-:Y:S01]  /*7f970*/  STL.64 [R1+0x10c8], R58 ;  /* 0x0010c83a01007387 */ /* 0x000fe20000100a00 */
[C---:B---3--:R-:W-:Y:S03]  /*7f980*/  HMMA.16816.F32 R32, R8.reuse, R16, R32 ;  /* 0x000000100820723c */ /* 0x048fe60000001820 */
        /* <DEDUP_REMOVED lines=49> */
[----:B---3--:R-:W-:Y:S04]  /*7fca0*/  STL.64 [R1+0x5488], R40 ;  /* 0x0054882801007387 */ /* 0x008fe80000100a00 */
        /* <DEDUP_REMOVED lines=63> */
[----:B----4-:R-:W-:Y:S06]  /*800a0*/  HMMA.16816.F32 R8, R8, R2, R32 ;  /* 0x000000020808723c */ /* 0x010fec0000001820 */
[C---:B---3--:R-:W-:Y:S06]  /*800b0*/  HMMA.16816.F32 R40, R36.reuse, R6, R40 ;  /* 0x000000062428723c */ /* 0x048fec0000001828 */
[C---:B------:R-:W-:Y:S05]  /*800c0*/  HMMA.16816.F32 R16, R36.reuse, R20, R16 ;  /* 0x000000142410723c */ /* 0x040fea0000001810 */
        /* <DEDUP_REMOVED lines=10> */
[----:B------:R-:W3:Y:S04]  /*80170*/  LDL.LU R11, [R1+0x4adc] ;  /* 0x004adc00010b7983 */ /* 0x000ee80000300800 */
[----:B------:R-:W-:Y:S04]  /*80180*/  STL.64 [R1+0x10b0], R40 ;  /* 0x0010b02801007387 */ /* 0x000fe80000100a00 */
[----:B------:R0:W-:Y:S04]  /*80190*/  STL.64 [R1+0x10b8], R42 ;  /* 0x0010b82a01007387 */ /* 0x0001e80000100a00 */
[----:B0-----:R-:W4:Y:S04]  /*801a0*/  LDL.LU.64 R42, [R1+0x5490] ;  /* 0x00549000012a7983 */ /* 0x001f280000300a00 */
[----:B------:R-:W4:Y:S04]  /*801b0*/  LDL.LU.64 R40, [R1+0x5488] ;  /* 0x0054880001287983 */ /* 0x000f280000300a00 */
        /* <DEDUP_REMOVED lines=14> */
[----:B------:R-:W2:Y:S01]  /*802a0*/  LDL.LU.64 R12, [R1+0x5458] ;  /* 0x00545800010c7983 */ /* 0x000ea20000300a00 */
[----:B----4-:R-:W-:Y:S01]  /*802b0*/  HMMA.16816.F32 R40, R36, R4, R40 ;  /* 0x000000042428723c */ /* 0x010fe20000001828 */
[----:B------:R-:W-:-:S02]  /*802c0*/  IMAD R8, R10, 0x100, R9 ;  /* 0x000001000a087824 */ /* 0x000fc400078e0209 */
[----:B------:R-:W-:Y:S02]  /*802d0*/  IMAD R9, R22, 0x100, R11 ;  /* 0x0000010016097824 */ /* 0x000fe400078e020b */
[----:B------:R-:W-:Y:S02]  /*802e0*/  IMAD R10, R28, 0x100, R23 ;  /* 0x000001001c0a7824 */ /* 0x000fe400078e0217 */
[----:B------:R-:W-:Y:S01]  /*802f0*/  IMAD R11, R30, 0x100, R29 ;  /* 0x000001001e0b7824 */ /* 0x000fe200078e021d */
[----:B------:R-:W-:Y:S01]  /*80300*/  F2FP.F16.E4M3.UNPACK_B R8, R8 ;  /* 0x00000008ff08723e */ /* 0x000fe200020006ff */
[C---:B---3--:R-:W-:Y:S06]  /*80310*/  HMMA.16816.F32 R32, R36.reuse, R14, R32 ;  /* 0x0000000e2420723c */ /* 0x048fec0000001820 */
        /* <DEDUP_REMOVED lines=25> */
[----:B0-----:R-:W-:-:S15]  /*804b0*/  HMMA.16816.F32 R36, R8, R20, R44 ;  /* 0x000000140824723c */ /* 0x001fde000000182c */
[----:B------:R-:W-:-:S08]  /*804c0*/  NOP ;  /* 0x0000000000007918 */ /* 0x000fd00000000000 */
[----:B------:R0:W-:Y:S04]  /*804d0*/  STL.64 [R1+0x16b0], R36 ;  /* 0x0016b02401007387 */ /* 0x0001e80000100a00 */
[----:B------:R1:W-:Y:S04]  /*804e0*/  STL.64 [R1+0x16b8], R38 ;  /* 0x0016b82601007387 */ /* 0x0003e80000100a00 */
[----:B------:R-:W-:Y:S01]  /*804f0*/  STL.64 [R1+0x53e0], R18 ;  /* 0x0053e01201007387 */ /* 0x000fe20000100a00 */
[----:B0-----:R-:W-:Y:S02]  /*80500*/  IMAD R36, R52, 0x100, R31 ;  /* 0x0000010034247824 */ /* 0x001fe400078e021f */
[----:B------:R-:W-:-:S02]  /*80510*/  IMAD R37, R54, 0x100, R53 ;  /* 0x0000010036257824 */ /* 0x000fc400078e0235 */
[----:B-1----:R-:W-:Y:S01]  /*80520*/  IMAD R38, R0, 0x100, R55 ;  /* 0x0000010000267824 */ /* 0x002fe200078e0237 */
[C---:B--2---:R-:W-:Y:S06]  /*80530*/  HMMA.16816.F32 R32, R8.reuse, R18, R32 ;  /* 0x000000120820723c */ /* 0x044fec0000001820 */
[----:B---3--:R-:W-:-:S15]  /*80540*/  HMMA.16816.F32 R4, R8, R16, R24 ;  /* 0x000000100804723c */ /* 0x008fde0000001818 */
[----:B------:R-:W-:-:S02]  /*80550*/  NOP ;  /* 0x0000000000007918 */ /* 0x000fc40000000000 */
        /* <DEDUP_REMOVED lines=150> */
[----:B------:R-:W-:Y:S01]  /*80ec0*/  STL [R1+0x5388], R13 ;  /* 0x0053880d01007387 */ /* 0x000fe20000100800 */
[C---:B------:R-:W-:Y:S03]  /*80ed0*/  HMMA.16816.F32 R28, R8.reuse, R20, R28 ;  /* 0x00000014081c723c */ /* 0x040fe6000000181c */
        /* <DEDUP_REMOVED lines=8> */
[----:B--2---:R-:W-:-:S15]  /*80f60*/  HMMA.16816.F32 R24, R8, R6, R24 ;  /* 0x000000060818723c */ /* 0x004fde0000001818 */
[----:B------:R-:W-:-:S08]  /*80f70*/  NOP ;  /* 0x0000000000007918 */ /* 0x000fd00000000000 */
        /* <DEDUP_REMOVED lines=130> */
[C---:B0-----:R-:W-:Y:S02]  /*817a0*/  HMMA.16816.F32 R16, R36.reuse, R12, R28 ;  /* 0x0000000c2410723c */ /* 0x041fe4000000181c */
[----:B------:R-:W-:Y:S04]  /*817b0*/  STL.64 [R1+0x5320], R14 ;  /* 0x0053200e01007387 */ /* 0x000fe80000100a00 */
[----:B------:R0:W-:Y:S02]  /*817c0*/  STL.64 [R1+0x5318], R12 ;  /* 0x0053180c01007387 */ /* 0x0001e40000100a00 */
[----:B0-----:R-:W-:-:S15]  /*817d0*/  HMMA.16816.F32 R12, R36, R2, R52 ;  /* 0x00000002240c723c */ /* 0x001fde0000001834 */
[----:B------:R-:W-:Y:S04]  /*817e0*/  STL.64 [R1+0xe20], R16 ;  /* 0x000e201001007387 */ /* 0x000fe80000100a00 */
[----:B------:R0:W-:Y:S04]  /*817f0*/  STL.64 [R1+0xe28], R18 ;  /* 0x000e281201007387 */ /* 0x0001e80000100a00 */
[----:B------:R-:W2:Y:S01]  /*81800*/  LDL.LU R28, [R1+0x6d0] ;  /* 0x0006d000011c7983 */ /* 0x000ea20000300800 */
[----:B0-----:R-:W-:-:S15]  /*81810*/  HMMA.16816.F32 R16, R36, R4, R40 ;  /* 0x000000042410723c */ /* 0x001fde0000001828 */
[----:B------:R-:W-:-:S08]  /*81820*/  NOP ;  /* 0x0000000000007918 */ /* 0x000fd00000000000 */
        /* <DEDUP_REMOVED lines=146> */
[C---:B------:R-:W-:Y:S06]  /*82150*/  HMMA.16816.F32 R44, R36.reuse, R18, R44 ;  /* 0x00000012242c723c */ /* 0x040fec000000182c */
[C---:B--2---:R-:W-:Y:S06]  /*82160*/  HMMA.16816.F32 R8, R36.reuse, R6, R56 ;  /* 0x000000062408723c */ /* 0x044fec0000001838 */
[----:B----4-:R-:W-:-:S15]  /*82170*/  HMMA.16816.F32 R48, R36, R20, R48 ;  /* 0x000000142430723c */ /* 0x010fde0000001830 */
[----:B------:R-:W-:-:S02]  /*82180*/  NOP ;  /* 0x0000000000007918 */ /* 0x000fc40000000000 */
[----:B------:R-:W-:Y:S04]  /*82190*/  STL.64 [R1+0x1530], R8 ;  /* 0x0015300801007387 */ /* 0x000fe80000100a00 */
[----:B------:R3:W-:Y:S04]  /*821a0*/  STL.64 [R1+0x1538], R10 ;  /* 0x0015380a01007387 */ /* 0x0007e80000100a00 */
[----:B------:R-:W-:Y:S04]  /*821b0*/  STL.64 [R1+0x1520], R48 ;  /* 0x0015203001007387 */ /* 0x000fe80000100a00 */
[----:B------:R-:W-:Y:S04]  /*821c0*/  STL.64 [R1+0x1528], R50 ;  /* 0x0015283201007387 */ /* 0x000fe80000100a00 */
[----:B------:R-:W-:Y:S04]  /*821d0*/  STL.64 [R1+0x52a0], R18 ;  /* 0x0052a01201007387 */ /* 0x000fe80000100a00 */
[----:B------:R-:W-:Y:S01]  /*821e0*/  STL.64 [R1+0x1510], R44 ;  /* 0x0015102c01007387 */ /* 0x000fe20000100a00 */
[C---:B---3--:R-:W-:Y:S03]  /*821f0*/  HMMA.16816.F32 R8, R36.reuse, R16, R32 ;  /* 0x000000102408723c */ /* 0x048fe60000001820 */
[----:B------:R-:W-:Y:S04]  /*82200*/  STL.64 [R1+0x1518], R46 ;  /* 0x0015182e01007387 */ /* 0x000fe80000100a00 */
[----:B------:R0:W-:Y:S02]  /*82210*/  STL.64 [R1+0x5298], R16 ;  /* 0x0052981001007387 */ /* 0x0001e40000100a00 */
[----:B0-----:R-:W-:-:S14]  /*82220*/  HMMA.16816.F32 R16, R36, R14, R28 ;  /* 0x0000000e2410723c */ /* 0x001fdc000000181c */
[----:B------:R-:W-:Y:S04]  /*82230*/  STL.64 [R1+0x1500], R8 ;  /* 0x0015000801007387 */ /* 0x000fe80000100a00 */
[----:B------:R-:W-:Y:S05]  /*82240*/  STL.64 [R1+0x1508], R10 ;  /* 0x0015080a01007387 */ /* 0x000fea0000100a00 */
        /* <DEDUP_REMOVED lines=160> */
[----:B------:R-:W-:Y:S06]  /*82c50*/  HMMA.16816.F32 R56, R8, R2, R56 ;  /* 0x000000020838723c */ /* 0x000fec0000001838 */
[C---:B------:R-:W-:Y:S06]  /*82c60*/  HMMA.16816.F32 R8, R36.reuse, R6, R48 ;  /* 0x000000062408723c */ /* 0x040fec0000001830 */
[----:B------:R-:W-:Y:S01]  /*82c70*/  STL.64 [R1+0x5240], R6 ;  /* 0x0052400601007387 */ /* 0x000fe20000100a00 */
[C---:B------:R-:W-:Y:S10]  /*82c80*/  HMMA.16816.F32 R44, R36.reuse, R20, R44 ;  /* 0x00000014242c723c */ /* 0x040ff4000000182c */
[----:B------:R-:W-:Y:S04]  /*82c90*/  STL.64 [R1+0x1290], R56 ;  /* 0x0012903801007387 */ /* 0x000fe80000100a00 */
[----:B------:R-:W-:Y:S04]  /*82ca0*/  STL.64 [R1+0x1298], R58 ;  /* 0x0012983a01007387 */ /* 0x000fe80000100a00 */
[----:B------:R-:W-:Y:S04]  /*82cb0*/  STL.64 [R1+0x5238], R4 ;  /* 0x0052380401007387 */ /* 0x000fe80000100a00 */
[----:B------:R-:W-:Y:S04]  /*82cc0*/  STL.64 [R1+0x1490], R8 ;  /* 0x0014900801007387 */ /* 0x000fe80000100a00 */
[----:B------:R2:W-:Y:S04]  /*82cd0*/  STL.64 [R1+0x1498], R10 ;  /* 0x0014980a01007387 */ /* 0x0005e80000100a00 */
        /* <DEDUP_REMOVED lines=834> */
[----:B------:R-:W3:Y:S01]  /*86100*/  LDL.LU R47, [R1+0x26c] ;  /* 0x00026c00012f7983 */ /* 0x000ee20000300800 */
[----:B------:R-:W-:-:S03]  /*86110*/  IMAD R36, R60, 0x100, R61 ;  /* 0x000001003c247824 */ /* 0x000fc600078e023d */
        /* <DEDUP_REMOVED lines=69> */
[----:B------:R-:W2:Y:S02]  /*86570*/  LDL.LU.64 R4, [R1+0x4fb8] ;  /* 0x004fb80001047983 */ /* 0x000ea40000300a00 */
[C---:B--2---:R-:W-:Y:S06]  /*86580*/  HMMA.16816.F32 R32, R8.reuse, R4, R32 ;  /* 0x000000040820723c */ /* 0x044fec0000001820 */
[----:B------:R-:W-:-:S15]  /*86590*/  HMMA.16816.F32 R8, R8, R2, R16 ;  /* 0x000000020808723c */ /* 0x000fde0000001810 */
[----:B------:R-:W-:-:S02]  /*865a0*/  NOP ;  /* 0x0000000000007918 */ /* 0x000fc40000000000 */
[----:B------:R-:W-:Y:S04]  /*865b0*/  STL.64 [R1+0xc70], R32 ;  /* 0x000c702001007387 */ /* 0x000fe80000100a00 */
[----:B------:R0:W-:Y:S04]  /*865c0*/  STL.64 [R1+0xc78], R34 ;  /* 0x000c782201007387 */ /* 0x0001e80000100a00 */
[----:B0-----:R-:W2:Y:S04]  /*865d0*/  LDL.LU.64 R34, [R1+0x4fb0] ;  /* 0x004fb00001227983 */ /* 0x001ea80000300a00 */
[----:B------:R-:W2:Y:S04]  /*865e0*/  LDL.LU.64 R32, [R1+0x4fa8] ;  /* 0x004fa80001207983 */ /* 0x000ea80000300a00 */
        /* <DEDUP_REMOVED lines=12> */
[C---:B------:R-:W-:Y:S06]  /*866b0*/  HMMA.16816.F32 R56, R36.reuse, R20, R56 ;  /* 0x000000142438723c */ /* 0x040fec0000001838 */
[C---:B----4-:R-:W-:Y:S06]  /*866c0*/  HMMA.16816.F32 R48, R36.reuse, R18, R48 ;  /* 0x000000122430723c */ /* 0x050fec0000001830 */
        /* <DEDUP_REMOVED lines=9> */
[----:B--2---:R1:W-:Y:S01]  /*86760*/  STL.64 [R1+0x4f78], R16 ;  /* 0x004f781001007387 */ /* 0x0043e20000100a00 */
        /* <DEDUP_REMOVED lines=184> */
[----:B------:R-:W-:-:S14]  /*872f0*/  IMAD R10, R43, 0x100, R42 ;  /* 0x000001002b0a7824 */ /* 0x000fdc00078e022a */
[----:B------:R-:W-:Y:S04]  /*87300*/  STL.64 [R1+0xc20], R16 ;  /* 0x000c201001007387 */ /* 0x000fe80000100a00 */
[----:B------:R-:W-:Y:S04]  /*87310*/  STL.64 [R1+0xc28], R18 ;  /* 0x000c281201007387 */ /* 0x000fe80000100a00 */
        /* <DEDUP_REMOVED lines=36> */
[----:B---3--:R-:W-:Y:S04]  /*87560*/  STL.64 [R1+0x4ef8], R32 ;  /* 0x004ef82001007387 */ /* 0x008fe80000100a00 */
        /* <DEDUP_REMOVED lines=68> */
[----:B------:R-:W3:Y:S04]  /*879b0*/  LDL.LU R37, [R1+0x4d78] ;  /* 0x004d780001257983 */ /* 0x000ee80000300800 */
[----:B-1----:R-:W3:Y:S04]  /*879c0*/  LDL.LU R38, [R1+0x4d84] ;  /* 0x004d840001267983 */ /* 0x002ee80000300800 */
[----:B------:R-:W3:Y:S04]  /*879d0*/  LDL.LU R39, [R1+0x4d80] ;  /* 0x004d800001277983 */ /* 0x000ee80000300800 */
        /* <DEDUP_REMOVED lines=19> */
[----:B------:R-:W-:-:S02]  /*87b10*/  IMAD R36, R36, 0x100, R61 ;  /* 0x0000010024247824 */ /* 0x000fc400078e023d */
[----:B---3--:R-:W-:Y:S01]  /*87b20*/  IMAD R37, R37, 0x100, R0 ;  /* 0x0000010025257824 */ /* 0x008fe200078e0200 */
[----:B------:R-:W3:Y:S04]  /*87b30*/  LDL.LU R61, [R1+0x4eb4] ;  /* 0x004eb400013d7983 */ /* 0x000ee80000300800 */
[----:B------:R-:W3:Y:S01]  /*87b40*/  LDL.LU R0, [R1+0x4eb0] ;  /* 0x004eb00001007983 */ /* 0x000ee20000300800 */
[----:B------:R-:W-:Y:S01]  /*87b50*/  HMMA.16816.F32 R40, R8, R4, R40 ;  /* 0x000000040828723c */ /* 0x000fe20000001828 */
[----:B------:R-:W-:Y:S02]  /*87b60*/  IMAD R38, R39, 0x100, R38 ;  /* 0x0000010027267824 */ /* 0x000fe400078e0226 */
[----:B------:R-:W-:-:S03]  /*87b70*/  IMAD R39, R23, 0x100, R22 ;  /* 0x0000010017277824 */ /* 0x000fc600078e0216 */
        /* <DEDUP_REMOVED lines=13> */
[----:B0-----:R-:W3:Y:S04]  /*87c50*/  LDL.LU.64 R42, [R1+0x4e88] ;  /* 0x004e8800012a7983 */ /* 0x001ee80000300a00 */
[----:B------:R-:W3:Y:S01]  /*87c60*/  LDL.LU.64 R40, [R1+0x4e80] ;  /* 0x004e800001287983 */ /* 0x000ee20000300a00 */
        /* <DEDUP_REMOVED lines=17> */
[----:B----4-:R-:W-:-:S15]  /*87d80*/  HMMA.16816.F32 R4, R36, R16, R24 ;  /* 0x000000102404723c */ /* 0x010fde0000001818 */
[----:B------:R-:W-:-:S02]  /*87d90*/  NOP ;  /* 0x0000000000007918 */ /* 0x000fc40000000000 */
[----:B------:R-:W-:Y:S04]  /*87da0*/  STL.64 [R1+0x1b80], R8 ;  /* 0x001b800801007387 */ /* 0x000fe80000100a00 */
[----:B------:R-:W-:Y:S04]  /*87db0*/  STL.64 [R1+0x1b88], R10 ;  /* 0x001b880a01007387 */ /* 0x000fe80000100a00 */
[----:B------:R-:W-:Y:S04]  /*87dc0*/  STL.64 [R1+0x4e30], R16 ;  /* 0x004e301001007387 */ /* 0x000fe80000100a00 */
[----:B------:R-:W-:Y:S04]  /*87dd0*/  STL.64 [R1+0x1b70], R4 ;  /* 0x001b700401007387 */ /* 0x000fe80000100a00 */
[----:B------:R3:W-:Y:S02]  /*87de0*/  STL.64 [R1+0x1b78], R6 ;  /* 0x001b780601007387 */ /* 0x0007e40000100a00 */
[----:B---3--:R-:W-:-:S15]  /*87df0*/  HMMA.16816.F32 R4, R36, R14, R40 ;  /* 0x0000000e2404723c */ /* 0x008fde0000001828 */
        /* <DEDUP_REMOVED lines=67> */
[----:B----4-:R-:W-:-:S15]  /*88230*/  HMMA.16816.F32 R4, R36, R12, R4 ;  /* 0x0000000c2404723c */ /* 0x010fde0000001804 */
[----:B------:R-:W-:-:S08]  /*88240*/  NOP ;  /* 0x0000000000007918 */ /* 0x000fd00000000000 */
[----:B------:R-:W-:Y:S04]  /*88250*/  STL.64 [R1+0xbe0], R4 ;  /* 0x000be00401007387 */ /* 0x000fe80000100a00 */
[----:B------:R0:W-:Y:S04]  /*88260*/  STL.64 [R1+0xbe8], R6 ;  /* 0x000be80601007387 */ /* 0x0001e80000100a00 */
[----:B0-----:R-:W4:Y:S04]  /*88270*/  LDL.LU.64 R6, [R1+0x4e78] ;  /* 0x004e780001067983 */ /* 0x001f280000300a00 */
[----:B------:R-:W3:Y:S01]  /*88280*/  LDL.LU.64 R4, [R1+0x4e70] ;  /* 0x004e700001047983 */ /* 0x000ee20000300a00 */
[----:B------:R-:W-:-:S02]  /*88290*/  F2FP.F16.E4M3.UNPACK_B R8, R8 ;  /* 0x00000008ff08723e */ /* 0x000fc400020006ff */
[----:B------:R-:W-:Y:S02]  /*882a0*/  F2FP.F16.E4M3.UNPACK_B R9, R9 ;  /* 0x00000009ff09723e */ /* 0x000fe400020006ff */
[----:B------:R-:W-:Y:S02]  /*882b0*/  F2FP.F16.E4M3.UNPACK_B R10, R10 ;  /* 0x0000000aff0a723e */ /* 0x000fe400020006ff */
[----:B------:R-:W-:-:S07]  /*882c0*/  F2FP.F16.E4M3.UNPACK_B R11, R11 ;  /* 0x0000000bff0b723e */ /* 0x000fce00020006ff */
[----:B--2---:R-:W-:Y:S06]  /*882d0*/  HMMA.16816.F32 R16, R8, R20, R16 ;  /* 0x000000140810723c */ /* 0x004fec0000001810 */
[C---:B---3--:R-:W-:Y:S06]  /*882e0*/  HMMA.16816.F32 R32, R36.reuse, R4, R32 ;  /* 0x000000042420723c */ /* 0x048fec0000001820 */
[----:B------:R-:W-:Y:S06]  /*882f0*/  HMMA.16816.F32 R36, R36, R2, R24 ;  /* 0x000000022424723c */ /* 0x000fec0000001818 */
[C---:B----4-:R-:W-:Y:S11]  /*88300*/  HMMA.16816.F32 R40, R8.reuse, R6, R40 ;  /* 0x000000060828723c */ /* 0x050ff60000001828 */
        /* <DEDUP_REMOVED lines=9> */
[----:B------:R-:W4:Y:S04]  /*883a0*/  LDL.LU R39, [R1+0x4db0] ;  /* 0x004db00001277983 */ /* 0x000f280000300800 */
        /* <DEDUP_REMOVED lines=8> */
[C---:B--2---:R-:W-:Y:S06]  /*88430*/  HMMA.16816.F32 R40, R8.reuse, R14, R40 ;  /* 0x0000000e0828723c */ /* 0x044fec0000001828 */
[C---:B---3--:R-:W-:Y:S06]  /*88440*/  HMMA.16816.F32 R32, R8.reuse, R18, R32 ;  /* 0x000000120820723c */ /* 0x048fec0000001820 */
[----:B----4-:R-:W-:Y:S01]  /*88450*/  HMMA.16816.F32 R24, R8, R16, R24 ;  /* 0x000000100818723c */ /* 0x010fe20000001818 */
[----:B------:R-:W-:-:S02]  /*88460*/  IMAD R36, R39, 0x100, R38 ;  /* 0x0000010027247824 */ /* 0x000fc400078e0226 */
[----:B------:R-:W-:Y:S02]  /*88470*/  IMAD R38, R53, 0x100, R52 ;  /* 0x0000010035267824 */ /* 0x000fe400078e0234 */
[----:B------:R-:W-:-:S12]  /*88480*/  IMAD R39, R55, 0x100, R54 ;  /* 0x0000010037277824 */ /* 0x000fd800078e0236 */
        /* <DEDUP_REMOVED lines=8> */
[----:B------:R0:W-:Y:S04]  /*88510*/  STL.64 [R1+0x1c00], R40 ;  /* 0x001c002801007387 */ /* 0x0001e80000100a00 */
[----:B------:R1:W-:Y:S04]  /*88520*/  STL.64 [R1+0x1c08], R42 ;  /* 0x001c082a01007387 */ /* 0x0003e80000100a00 */
[----:B------:R-:W4:Y:S04]  /*88530*/  LDL.LU R52, [R1] ;  /* 0x0000000001347983 */ /* 0x000f280000300800 */
[----:B------:R-:W4:Y:S04]  /*88540*/  LDL.LU R53, [R1+0x4] ;  /* 0x0000040001357983 */ /* 0x000f280000300800 */
[----:B------:R-:W4:Y:S04]  /*88550*/  LDL.LU R54, [R1+0x8] ;  /* 0x0000080001367983 */ /* 0x000f280000300800 */
[----:B------:R-:W4:Y:S04]  /*88560*/  LDL.LU R55, [R1+0xc] ;  /* 0x00000c0001377983 */ /* 0x000f280000300800 */
[----:B0-----:R-:W2:Y:S01]  /*88570*/  LDL.LU R40, [R1+0x30] ;  /* 0x0000300001287983 */ /* 0x001ea20000300800 */
[----:B------:R-:W-:Y:S01]  /*88580*/  IMAD R37, R23, 0x100, R22 ;  /* 0x0000010017257824 */ /* 0x000fe200078e0216 */
[----:B------:R-:W-:Y:S01]  /*88590*/  HMMA.16816.F32 R28, R8, R12, R28 ;  /* 0x0000000c081c723c */ /* 0x000fe2000000181c */
[----:B------:R-:W-:-:S02]  /*885a0*/  F2FP.F16.E4M3.UNPACK_B R36, R36 ;  /* 0x00000024ff24723e */ /* 0x000fc400020006ff */
[----:B------:R-:W-:Y:S02]  /*885b0*/  F2FP.F16.E4M3.UNPACK_B R38, R38 ;  /* 0x00000026ff26723e */ /* 0x000fe400020006ff */
[----:B------:R-:W-:Y:S02]  /*885c0*/  F2FP.F16.E4M3.UNPACK_B R39, R39 ;  /* 0x00000027ff27723e */ /* 0x000fe400020006ff */
[----:B------:R-:W-:Y:S01]  /*885d0*/  F2FP.F16.E4M3.UNPACK_B R37, R37 ;  /* 0x00000025ff25723e */ /* 0x000fe200020006ff */
[C---:B------:R-:W-:Y:S06]  /*885e0*/  HMMA.16816.F32 R56, R8.reuse, R4, R56 ;  /* 0x000000040838723c */ /* 0x040fec0000001838 */
[----:B------:R-:W-:Y:S06]  /*885f0*/  HMMA.16816.F32 R48, R8, R2, R48 ;  /* 0x000000020830723c */ /* 0x000fec0000001830 */
[----:B------:R-:W-:Y:S01]  /*88600*/  HMMA.16816.F32 R8, R36, R6, R44 ;  /* 0x000000062408723c */ /* 0x000fe2000000182c */
[----:B------:R-:W-:-:S02]  /*88610*/  IMAD.MOV.U32 R41, RZ, RZ, R0 ;  /* 0x000000ffff297224 */ /* 0x000fc400078e0000 */
[----:B------:R0:W5:Y:S01]  /*88620*/  LDL.LU R0, [R1+0x4e08] ;  /* 0x004e080001007983 */ /* 0x0001620000300800 */
[----:B-1----:R-:W-:Y:S02]  /*88630*/  IMAD.MOV.U32 R42, RZ, RZ, R61 ;  /* 0x000000ffff2a7224 */ /* 0x002fe400078e003d */
[----:B------:R-:W-:Y:S01]  /*88640*/  IMAD.MOV.U32 R43, RZ, RZ, R60 ;  /* 0x000000ffff2b7224 */ /* 0x000fe200078e003c */
[----:B------:R-:W-:Y:S04]  /*88650*/  STL.64 [R1+0xbc0], R28 ;  /* 0x000bc01c01007387 */ /* 0x000fe80000100a00 */
[----:B------:R1:W-:Y:S04]  /*88660*/  STL.64 [R1+0xbc8], R30 ;  /* 0x000bc81e01007387 */ /* 0x0003e80000100a00 */
[----:B-1----:R-:W3:Y:S04]  /*88670*/  LDL.LU.64 R30, [R1+0x4e00] ;  /* 0x004e0000011e7983 */ /* 0x002ee80000300a00 */
[----:B------:R-:W3:Y:S04]  /*88680*/  LDL.LU.64 R28, [R1+0x4df8] ;  /* 0x004df800011c7983 */ /* 0x000ee80000300a00 */
[----:B------:R-:W-:Y:S04]  /*88690*/  STL.64 [R1+0xbb0], R56 ;  /* 0x000bb03801007387 */ /* 0x000fe80000100a00 */
[----:B------:R-:W-:Y:S04]  /*886a0*/  STL.64 [R1+0xbb8], R58 ;  /* 0x000bb83a01007387 */ /* 0x000fe80000100a00 */
[----:B------:R-:W3:Y:S04]  /*886b0*/  LDL.LU R6, [R1+0x1d38] ;  /* 0x001d380001067983 */ /* 0x000ee80000300800 */
[----:B------:R-:W-:Y:S04]  /*886c0*/  STL.64 [R1+0x1bf0], R48 ;  /* 0x001bf03001007387 */ /* 0x000fe80000100a00 */
[----:B------:R-:W-:Y:S04]  /*886d0*/  STL.64 [R1+0x1bf8], R50 ;  /* 0x001bf83201007387 */ /* 0x000fe80000100a00 */
[----:B------:R-:W3:Y:S04]  /*886e0*/  LDL.LU R7, [R1+0x1d40] ;  /* 0x001d400001077983 */ /* 0x000ee80000300800 */
[----:B------:R1:W-:Y:S04]  /*886f0*/  STL.64 [R1+0x1b20], R8 ;  /* 0x001b200801007387 */ /* 0x0003e80000100a00 */
[----:B------:R0:W-:Y:S04]  /*88700*/  STL.64 [R1+0x1b28], R10 ;  /* 0x001b280a01007387 */ /* 0x0001e80000100a00 */
[----:B-1----:R-:W3:Y:S04]  /*88710*/  LDL.LU R8, [R1+0x1d48] ;  /* 0x001d480001087983 */ /* 0x002ee80000300800 */
[----:B------:R-:W3:Y:S04]  /*88720*/  LDL.LU R9, [R1+0x1d50] ;  /* 0x001d500001097983 */ /* 0x000ee80000300800 */
[----:B0-----:R-:W3:Y:S04]  /*88730*/  LDL.LU R10, [R1+0x1d58] ;  /* 0x001d5800010a7983 */ /* 0x001ee80000300800 */
        /* <DEDUP_REMOVED lines=24> */
[----:B------:R-:W4:Y:S04]  /*888c0*/  LDL.LU R20, [R1+0x1d28] ;  /* 0x001d280001147983 */ /* 0x000f280000300800 */
[----:B------:R-:W4:Y:S04]  /*888d0*/  LDL.LU R21, [R1+0x1d30] ;  /* 0x001d300001157983 */ /* 0x000f280000300800 */
[----:B------:R-:W-:Y:S04]  /*888e0*/  STL.64 [R1+0x1990], R52 ;  /* 0x0019903401007387 */ /* 0x000fe80000100a00 */
[----:B------:R0:W-:Y:S04]  /*888f0*/  STL.64 [R1+0x1998], R54 ;  /* 0x0019983601007387 */ /* 0x0001e80000100a00 */
[----:B0-----:R-:W2:Y:S04]  /*88900*/  LDL.LU.64 R54, [R1+0x4de0] ;  /* 0x004de00001367983 */ /* 0x001ea80000300a00 */
[----:B------:R-:W2:Y:S01]  /*88910*/  LDL.LU.64 R52, [R1+0x4dd8] ;  /* 0x004dd80001347983 */ /* 0x000ea20000300a00 */
[----:B---3--:R-:W-:Y:S01]  /*88920*/  HMMA.16816.F32 R28, R36, R12, R28 ;  /* 0x0000000c241c723c */ /* 0x008fe2000000181c */
[----:B------:R-:W-:-:S02]  /*88930*/  IADD3 R6, P5, R6, UR61, RZ ;  /* 0x0000003d06067c10 */ /* 0x000fc4000ffbe0ff */
[----:B------:R-:W-:Y:S02]  /*88940*/  IADD3 R7, P6, R7, UR61, RZ ;  /* 0x0000003d07077c10 */ /* 0x000fe4000ffde0ff */
[----:B------:R-:W-:Y:S02]  /*88950*/  IADD3 R8, P0, R8, UR61, RZ ;  /* 0x0000003d08087c10 */ /* 0x000fe4000ff1e0ff */
[----:B------:R-:W-:Y:S02]  /*88960*/  IADD3 R9, P1, R9, UR61, RZ ;  /* 0x0000003d09097c10 */ /* 0x000fe4000ff3e0ff */
[----:B------:R-:W-:Y:S02]  /*88970*/  IADD3 R10, P2, R10, UR61, RZ ;  /* 0x0000003d0a0a7c10 */ /* 0x000fe4000ff5e0ff */
[----:B------:R-:W-:Y:S02]  /*88980*/  IADD3.X R59, R59, UR29, RZ, P5, !PT ;  /* 0x0000001d3b3b7c10 */ /* 0x000fe4000affe4ff */
[----:B------:R-:W-:-:S02]  /*88990*/  IADD3 R48, P5, R48, UR61, RZ ;  /* 0x0000003d30307c10 */ /* 0x000fc4000ffbe0ff */
[----:B------:R-:W-:Y:S02]  /*889a0*/  IADD3.X R49, R49, UR29, RZ, P6, !PT ;  /* 0x0000001d31317c10 */ /* 0x000fe4000b7fe4ff */
[----:B------:R-:W-:Y:S02]  /*889b0*/  IADD3 R50, P6, R50, UR61, RZ ;  /* 0x0000003d32327c10 */ /* 0x000fe4000ffde0ff */
[----:B------:R-:W-:Y:S02]  /*889c0*/  IADD3.X R51, R51, UR29, RZ, P0, !PT ;  /* 0x0000001d33337c10 */ /* 0x000fe400087fe4ff */
[----:B------:R-:W-:Y:S02]  /*889d0*/  IADD3 R44, P0, R44, UR61, RZ ;  /* 0x0000003d2c2c7c10 */ /* 0x000fe4000ff1e0ff */
[----:B------:R-:W-:Y:S02]  /*889e0*/  IADD3.X R45, R45, UR29, RZ, P1, !PT ;  /* 0x0000001d2d2d7c10 */ /* 0x000fe40008ffe4ff */
[----:B------:R-:W-:-:S02]  /*889f0*/  IADD3 R46, P1, R46, UR61, RZ ;  /* 0x0000003d2e2e7c10 */ /* 0x000fc4000ff3e0ff */
[----:B------:R-:W-:Y:S02]  /*88a00*/  IADD3.X R47, R47, UR29, RZ, P2, !PT ;  /* 0x0000001d2f2f7c10 */ /* 0x000fe400097fe4ff */
[----:B------:R-:W-:Y:S01]  /*88a10*/  IADD3 R22, P2, R22, UR61, RZ ;  /* 0x0000003d16167c10 */ /* 0x000fe2000ff5e0ff */
[C---:B--2---:R-:W-:Y:S06]  /*88a20*/  HMMA.16816.F32 R16, R36.reuse, R16, R52 ;  /* 0x000000102410723c */ /* 0x044fec0000001834 */
[C---:B------:R-:W-:Y:S06]  /*88a30*/  HMMA.16816.F32 R40, R36.reuse, R14, R40 ;  /* 0x0000000e2428723c */ /* 0x040fec0000001828 */
[C---:B------:R-:W-:Y:S11]  /*88a40*/  HMMA.16816.F32 R12, R36.reuse, R2, R32 ;  /* 0x00000002240c723c */ /* 0x040ff60000001820 */
[----:B------:R-:W-:Y:S04]  /*88a50*/  STL.64 [R1+0x18f0], R16 ;  /* 0x0018f01001007387 */ /* 0x000fe80000100a00 */
[----:B------:R0:W-:Y:S02]  /*88a60*/  STL.64 [R1+0x18f8], R18 ;  /* 0x0018f81201007387 */ /* 0x0001e40000100a00 */
[----:B0-----:R-:W-:Y:S02]  /*88a70*/  HMMA.16816.F32 R16, R36, R4, R24 ;  /* 0x000000042410723c */ /* 0x001fe40000001818 */
[----:B------:R-:W-:Y:S04]  /*88a80*/  STL.64 [R1+0x1820], R40 ;  /* 0x0018202801007387 */ /* 0x000fe80000100a00 */
[----:B------:R-:W-:Y:S04]  /*88a90*/  STL.64 [R1+0x1828], R42 ;  /* 0x0018282a01007387 */ /* 0x000fe80000100a00 */
[----:B------:R-:W-:Y:S04]  /*88aa0*/  STL.64 [R1+0x1760], R28 ;  /* 0x0017601c01007387 */ /* 0x000fe80000100a00 */
[----:B------:R-:W-:Y:S01]  /*88ab0*/  STL.64 [R1+0x1768], R30 ;  /* 0x0017681e01007387 */ /* 0x000fe20000100a00 */
[----:B----4-:R-:W-:-:S02]  /*88ac0*/  IADD3 R20, P3, R20, UR61, RZ ;  /* 0x0000003d14147c10 */ /* 0x010fc4000ff7e0ff */
[----:B------:R-:W-:Y:S02]  /*88ad0*/  IADD3 R21, P4, R21, UR61, RZ ;  /* 0x0000003d15157c10 */ /* 0x000fe4000ff9e0ff */
[----:B------:R-:W-:Y:S02]  /*88ae0*/  IADD3.X R11, R11, UR29, RZ, P3, !PT ;  /* 0x0000001d0b0b7c10 */ /* 0x000fe40009ffe4ff */
[----:B------:R-:W-:Y:S02]  /*88af0*/  IADD3 R56, P3, R56, UR61, RZ ;  /* 0x0000003d38387c10 */ /* 0x000fe4000ff7e0ff */
[----:B------:R-:W-:Y:S02]  /*88b00*/  IADD3.X R57, R57, UR29, RZ, P4, !PT ;  /* 0x0000001d39397c10 */ /* 0x000fe4000a7fe4ff */
[----:B------:R-:W-:Y:S01]  /*88b10*/  IADD3 R58, P4, R58, UR61, RZ ;  /* 0x0000003d3a3a7c10 */ /* 0x000fe2000ff9e0ff */
[----:B------:R0:W-:Y:S04]  /*88b20*/  STL.64 [R1+0x1330], R16 ;  /* 0x0013301001007387 */ /* 0x0001e80000100a00 */
[----:B------:R1:W-:Y:S04]  /*88b30*/  STL.64 [R1+0x1338], R18 ;  /* 0x0013381201007387 */ /* 0x0003e80000100a00 */
[----:B------:R-:W-:Y:S04]  /*88b40*/  STL.64 [R1+0x1250], R12 ;  /* 0x0012500c01007387 */ /* 0x000fe80000100a00 */
[----:B------:R-:W-:Y:S04]  /*88b50*/  STL.64 [R1+0x1258], R14 ;  /* 0x0012580e01007387 */ /* 0x000fe80000100a00 */
[----:B------:R2:W-:Y:S04]  /*88b60*/  STL [R1+0x1d28], R20 ;  /* 0x001d281401007387 */ /* 0x0005e80000100800 */
        /* <DEDUP_REMOVED lines=16> */
[----:B------:R4:W-:Y:S01]  /*88c70*/  STL [R1+0x1d4c], R45 ;  /* 0x001d4c2d01007387 */ /* 0x0009e20000100800 */
[----:B------:R-:W-:-:S03]  /*88c80*/  IADD3.X R23, R23, UR29, RZ, P3, !PT ;  /* 0x0000001d17177c10 */ /* 0x000fc60009ffe4ff */
[----:B------:R4:W-:Y:S01]  /*88c90*/  STL [R1+0x1d88], R46 ;  /* 0x001d882e01007387 */ /* 0x0009e20000100800 */
[----:B------:R-:W-:-:S03]  /*88ca0*/  IADD3 R60, P3, R60, UR61, RZ ;  /* 0x0000003d3c3c7c10 */ /* 0x000fc6000ff7e0ff */
[----:B------:R4:W-:Y:S04]  /*88cb0*/  STL [R1+0x1d54], R47 ;  /* 0x001d542f01007387 */ /* 0x0009e80000100800 */
[----:B------:R4:W-:Y:S01]  /*88cc0*/  STL [R1+0x1d90], R22 ;  /* 0x001d901601007387 */ /* 0x0009e20000100800 */
[----:B------:R-:W-:-:S03]  /*88cd0*/  IADD3.X R61, R61, UR29, RZ, P4, !PT ;  /* 0x0000001d3d3d7c10 */ /* 0x000fc6000a7fe4ff */
[----:B0-----:R-:W4:Y:S04]  /*88ce0*/  LDL.LU R17, [R1+0x1da0] ;  /* 0x001da00001117983 */ /* 0x001f280000300800 */
[----:B------:R0:W-:Y:S04]  /*88cf0*/  STL [R1+0x1d5c], R23 ;  /* 0x001d5c1701007387 */ /* 0x0001e80000100800 */
[----:B------:R-:W4:Y:S04]  /*88d00*/  LDL.LU R52, [R1+0x1d6c] ;  /* 0x001d6c0001347983 */ /* 0x000f280000300800 */
[----:B------:R0:W-:Y:S04]  /*88d10*/  STL [R1+0x1d98], R60 ;  /* 0x001d983c01007387 */ /* 0x0001e80000100800 */
[----:B------:R-:W4:Y:S04]  /*88d20*/  LDL.LU R53, [R1+0x4438] ;  /* 0x0044380001357983 */ /* 0x000f280000300800 */
[----:B------:R0:W-:Y:S04]  /*88d30*/  STL [R1+0x1d64], R61 ;  /* 0x001d643d01007387 */ /* 0x0001e80000100800 */
[----:B------:R-:W4:Y:S04]  /*88d40*/  LDL.LU R54, [R1+0x1d74] ;  /* 0x001d740001367983 */ /* 0x000f280000300800 */
[----:B------:R-:W4:Y:S04]  /*88d50*/  LDL.LU R55, [R1+0x4430] ;  /* 0x0044300001377983 */ /* 0x000f280000300800 */
[----:B-1----:R-:W4:Y:S04]  /*88d60*/  LDL.LU R18, [R1+0x1d7c] ;  /* 0x001d7c0001127983 */ /* 0x002f280000300800 */
[----:B------:R-:W4:Y:S04]  /*88d70*/  LDL.LU R19, [R1+0x4428] ;  /* 0x0044280001137983 */ /* 0x000f280000300800 */
[----:B--2---:R-:W2:Y:S04]  /*88d80*/  LDL.LU R20, [R1+0x1d84] ;  /* 0x001d840001147983 */ /* 0x004ea80000300800 */
[----:B---3--:R-:W3:Y:S04]  /*88d90*/  LDL.LU R21, [R1+0x4420] ;  /* 0x0044200001157983 */ /* 0x008ee80000300800 */
        /* <DEDUP_REMOVED lines=19> */
[----:B0-----:R-:W4:Y:S04]  /*88ed0*/  LDL.LU R23, [R1+0x43d0] ;  /* 0x0043d00001177983 */ /* 0x001f280000300800 */
[----:B------:R-:W4:Y:S04]  /*88ee0*/  LDL.LU R60, [R1+0x43fc] ;  /* 0x0043fc00013c7983 */ /* 0x000f280000300800 */
[----:B------:R-:W4:Y:S01]  /*88ef0*/  LDL.LU R61, [R1+0x43c8] ;  /* 0x0043c800013d7983 */ /* 0x000f220000300800 */
[----:B------:R-:W-:-:S02]  /*88f00*/  IADD3 R17, P4, R17, UR61, RZ ;  /* 0x0000003d11117c10 */ /* 0x000fc4000ff9e0ff */
[----:B------:R-:W-:Y:S02]  /*88f10*/  IADD3.X R52, R52, UR29, RZ, P5, !PT ;  /* 0x0000001d34347c10 */ /* 0x000fe4000affe4ff */
[----:B------:R-:W-:Y:S02]  /*88f20*/  IADD3 R53, P5, R53, UR61, RZ ;  /* 0x0000003d35357c10 */ /* 0x000fe4000ffbe0ff */
[----:B------:R-:W-:Y:S02]  /*88f30*/  IADD3.X R54, R54, UR29, RZ, P6, !PT ;  /* 0x0000001d36367c10 */ /* 0x000fe4000b7fe4ff */
[----:B------:R-:W-:Y:S01]  /*88f40*/  IADD3 R55, P6, R55, UR61, RZ ;  /* 0x0000003d37377c10 */ /* 0x000fe2000ffde0ff */
[----:B------:R0:W-:Y:S01]  /*88f50*/  STL [R1+0x1da0], R17 ;  /* 0x001da01101007387 */ /* 0x0001e20000100800 */
[----:B------:R-:W-:-:S03]  /*88f60*/  IADD3.X R18, R18, UR29, RZ, P0, !PT ;  /* 0x0000001d12127c10 */ /* 0x000fc600087fe4ff */
[----:B------:R1:W-:Y:S01]  /*88f70*/  STL [R1+0x1d6c], R52 ;  /* 0x001d6c3401007387 */ /* 0x0003e20000100800 */
[----:B------:R-:W-:-:S03]  /*88f80*/  IADD3 R19, P0, R19, UR61, RZ ;  /* 0x0000003d13137c10 */ /* 0x000fc6000ff1e0ff */
[----:B------:R1:W-:Y:S01]  /*88f90*/  STL [R1+0x4438], R53 ;  /* 0x0044383501007387 */ /* 0x0003e20000100800 */
[----:B--2---:R-:W-:-:S03]  /*88fa0*/  IADD3.X R20, R20, UR29, RZ, P1, !PT ;  /* 0x0000001d14147c10 */ /* 0x004fc60008ffe4ff */
[----:B------:R2:W-:Y:S01]  /*88fb0*/  STL [R1+0x1d74], R54 ;  /* 0x001d743601007387 */ /* 0x0005e20000100800 */
[----:B---3--:R-:W-:-:S03]  /*88fc0*/  IADD3 R21, P1, R21, UR61, RZ ;  /* 0x0000003d15157c10 */ /* 0x008fc6000ff3e0ff */
[----:B------:R3:W-:Y:S01]  /*88fd0*/  STL [R1+0x4430], R55 ;  /* 0x0044303701007387 */ /* 0x0007e20000100800 */
[----:B----4-:R-:W-:-:S03]  /*88fe0*/  IADD3.X R6, R6, UR29, RZ, P2, !PT ;  /* 0x0000001d06067c10 */ /* 0x010fc600097fe4ff */
[----:B------:R4:W-:Y:S01]  /*88ff0*/  STL [R1+0x1d7c], R18 ;  /* 0x001d7c1201007387 */ /* 0x0009e20000100800 */
[----:B------:R-:W-:-:S03]  /*89000*/  IADD3 R7, P2, R7, UR61, RZ ;  /* 0x0000003d07077c10 */ /* 0x000fc6000ff5e0ff */
[----:B------:R4:W-:Y:S01]  /*89010*/  STL [R1+0x4428], R19 ;  /* 0x0044281301007387 */ /* 0x0009e20000100800 */
[----:B------:R-:W-:-:S03]  /*89020*/  IADD3.X R8, R8, UR29, RZ, P3, !PT ;  /* 0x0000001d08087c10 */ /* 0x000fc60009ffe4ff */
        /* <DEDUP_REMOVED lines=32> */
[----:B------:R4:W-:Y:S04]  /*89230*/  STL [R1+0x4414], R44 ;  /* 0x0044142c01007387 */ /* 0x0009e80000100800 */
[----:B------:R4:W-:Y:S01]  /*89240*/  STL [R1+0x43e0], R45 ;  /* 0x0043e02d01007387 */ /* 0x0009e20000100800 */
[----:B------:R-:W-:-:S03]  /*89250*/  IADD3 R23, P4, R23, UR61, RZ ;  /* 0x0000003d17177c10 */ /* 0x000fc6000ff9e0ff */
[----:B------:R4:W-:Y:S01]  /*89260*/  STL [R1+0x440c], R46 ;  /* 0x00440c2e01007387 */ /* 0x0009e20000100800 */
[----:B------:R-:W-:-:S03]  /*89270*/  IADD3.X R60, R60, UR29, RZ, P5, !PT ;  /* 0x0000001d3c3c7c10 */ /* 0x000fc6000affe4ff */
[----:B------:R4:W-:Y:S04]  /*89280*/  STL [R1+0x43d8], R47 ;  /* 0x0043d82f01007387 */ /* 0x0009e80000100800 */
[----:B------:R4:W-:Y:S01]  /*89290*/  STL [R1+0x4404], R22 ;  /* 0x0044041601007387 */ /* 0x0009e20000100800 */
[----:B------:R-:W-:-:S03]  /*892a0*/  IADD3 R61, P5, R61, UR61, RZ ;  /* 0x0000003d3d3d7c10 */ /* 0x000fc6000ffbe0ff */
[----:B0-----:R-:W4:Y:S04]  /*892b0*/  LDL.LU R17, [R1+0x43f4] ;  /* 0x0043f40001117983 */ /* 0x001f280000300800 */
[----:B------:R0:W-:Y:S04]  /*892c0*/  STL [R1+0x43d0], R23 ;  /* 0x0043d01701007387 */ /* 0x0001e80000100800 */
[----:B-1----:R-:W4:Y:S04]  /*892d0*/  LDL.LU R52, [R1+0x43c0] ;  /* 0x0043c00001347983 */ /* 0x002f280000300800 */
[----:B------:R1:W-:Y:S04]  /*892e0*/  STL [R1+0x43fc], R60 ;  /* 0x0043fc3c01007387 */ /* 0x0003e80000100800 */
[----:B------:R-:W4:Y:S04]  /*892f0*/  LDL.LU R53, [R1+0x43ec] ;  /* 0x0043ec0001357983 */ /* 0x000f280000300800 */
[----:B------:R1:W-:Y:S04]  /*89300*/  STL [R1+0x43c8], R61 ;  /* 0x0043c83d01007387 */ /* 0x0003e80000100800 */
        /* <DEDUP_REMOVED lines=26> */
[----:B-1----:R-:W4:Y:S04]  /*894b0*/  LDL.LU R60, [R1+0x4350] ;  /* 0x00435000013c7983 */ /* 0x002f280000300800 */
[----:B------:R-:W4:Y:S01]  /*894c0*/  LDL.LU R61, [R1+0x437c] ;  /* 0x00437c00013d7983 */ /* 0x000f220000300800 */
[----:B------:R-:W-:-:S02]  /*894d0*/  IADD3.X R17, R17, UR29, RZ, P6, !PT ;  /* 0x0000001d11117c10 */ /* 0x000fc4000b7fe4ff */
[----:B------:R-:W-:Y:S02]  /*894e0*/  IADD3 R52, P6, R52, UR61, RZ ;  /* 0x0000003d34347c10 */ /* 0x000fe4000ffde0ff */
[----:B------:R-:W-:Y:S02]  /*894f0*/  IADD3.X R53, R53, UR29, RZ, P0, !PT ;  /* 0x0000001d35357c10 */ /* 0x000fe400087fe4ff */
[----:B--2---:R-:W-:Y:S02]  /*89500*/  IADD3 R54, P0, R54, UR61, RZ ;  /* 0x0000003d36367c10 */ /* 0x004fe4000ff1e0ff */
[----:B---3--:R-:W-:Y:S01]  /*89510*/  IADD3.X R55, R55, UR29, RZ, P1, !PT ;  /* 0x0000001d37377c10 */ /* 0x008fe20008ffe4ff */
[----:B------:R0:W-:Y:S01]  /*89520*/  STL [R1+0x43f4], R17 ;  /* 0x0043f41101007387 */ /* 0x0001e20000100800 */
[----:B----4-:R-:W-:-:S03]  /*89530*/  IADD3 R18, P1, R18, UR61, RZ ;  /* 0x0000003d12127c10 */ /* 0x010fc6000ff3e0ff */
        /* <DEDUP_REMOVED lines=54> */
[----:B-1----:R-:W4:Y:S04]  /*898a0*/  LDL.LU R52, [R1+0x4374] ;  /* 0x0043740001347983 */ /* 0x002f280000300800 */
[----:B------:R1:W-:Y:S04]  /*898b0*/  STL [R1+0x4350], R60 ;  /* 0x0043503c01007387 */ /* 0x0003e80000100800 */
[----:B--2---:R-:W2:Y:S04]  /*898c0*/  LDL.LU R53, [R1+0x4340] ;  /* 0x0043400001357983 */ /* 0x004ea80000300800 */
[----:B------:R1:W-:Y:S04]  /*898d0*/  STL [R1+0x437c], R61 ;  /* 0x00437c3d01007387 */ /* 0x0003e80000100800 */
        /* <DEDUP_REMOVED lines=28> */
[----:B------:R-:W-:-:S02]  /*89aa0*/  IADD3 R17, P0, R17, UR61, RZ ;  /* 0x0000003d11117c10 */ /* 0x000fc4000ff1e0ff */
[----:B------:R-:W-:Y:S02]  /*89ab0*/  IADD3.X R52, R52, UR29, RZ, P1, !PT ;  /* 0x0000001d34347c10 */ /* 0x000fe40008ffe4ff */
[----:B--2---:R-:W-:Y:S02]  /*89ac0*/  IADD3 R53, P1, R53, UR61, RZ ;  /* 0x0000003d35357c10 */ /* 0x004fe4000ff3e0ff */
[----:B---3--:R-:W-:Y:S02]  /*89ad0*/  IADD3.X R54, R54, UR29, RZ, P2, !PT ;  /* 0x0000001d36367c10 */ /* 0x008fe400097fe4ff */
[----:B----4-:R-:W-:Y:S01]  /*89ae0*/  IADD3 R55, P2, R55, UR61, RZ ;  /* 0x0000003d37377c10 */ /* 0x010fe2000ff5e0ff */
        /* <DEDUP_REMOVED lines=90> */
[----:B--2---:R-:W-:Y:S02]  /*8a090*/  IADD3.X R53, R53, UR29, RZ, P3, !PT ;  /* 0x0000001d35357c10 */ /* 0x004fe40009ffe4ff */
[----:B---3--:R-:W-:Y:S02]  /*8a0a0*/  IADD3 R54, P3, R54, UR61, RZ ;  /* 0x0000003d36367c10 */ /* 0x008fe4000ff7e0ff */
[----:B----4-:R-:W-:Y:S01]  /*8a0b0*/  IADD3.X R55, R55, UR29, RZ, P4, !PT ;  /* 0x0000001d37377c10 */ /* 0x010fe2000a7fe4ff */
        /* <DEDUP_REMOVED lines=651> */
[----:B------:R-:W-:Y:S01]  /*8c970*/  STL [R1+0x3f80], R17 ;  /* 0x003f801101007387 */ /* 0x000fe20000100800 */
[----:B------:R-:W-:-:S03]  /*8c980*/  IADD3.X R18, R18, UR29, RZ, P1, !PT ;  /* 0x0000001d12127c10 */ /* 0x000fc60008ffe4ff */
[----:B------:R-:W-:Y:S01]  /*8c990*/  STL [R1+0x3fac], R52 ;  /* 0x003fac3401007387 */ /* 0x000fe20000100800 */
[----:B------:R-:W-:-:S03]  /*8c9a0*/  IADD3 R19, P1, R19, UR61, RZ ;  /* 0x0000003d13137c10 */ /* 0x000fc6000ff3e0ff */
        /* <DEDUP_REMOVED lines=48> */
[----:B------:R-:W-:Y:S04]  /*8ccb0*/  STL [R1+0x3f44], R47 ;  /* 0x003f442f01007387 */ /* 0x000fe80000100800 */
[----:B------:R-:W-:Y:S04]  /*8ccc0*/  STL [R1+0x3f3c], R22 ;  /* 0x003f3c1601007387 */ /* 0x000fe80000100800 */
[----:B------:R4:W-:Y:S04]  /*8ccd0*/  STL [R1+0x3f24], R61 ;  /* 0x003f243d01007387 */ /* 0x0009e80000100800 */
[----:B------:R-:W-:Y:S04]  /*8cce0*/  STL [R1+0x3f34], R23 ;  /* 0x003f341701007387 */ /* 0x000fe80000100800 */
[----:B------:R4:W-:Y:S04]  /*8ccf0*/  STL [R1+0x3f2c], R60 ;  /* 0x003f2c3c01007387 */ /* 0x0009e80000100800 */
[----:B0-----:R-:W4:Y:S04]  /*8cd00*/  LDL.LU R9, [R1+0x3f1c] ;  /* 0x003f1c0001097983 */ /* 0x001f280000300800 */
[----:B-1----:R-:W4:Y:S04]  /*8cd10*/  LDL.LU R10, [R1+0x3f18] ;  /* 0x003f1800010a7983 */ /* 0x002f280000300800 */
        /* <DEDUP_REMOVED lines=17> */
[----:B------:R-:W-:-:S02]  /*8ce30*/  IADD3.X R9, R9, UR29, RZ, P3, !PT ;  /* 0x0000001d09097c10 */ /* 0x000fc40009ffe4ff */
[----:B------:R-:W-:-:S03]  /*8ce40*/  IADD3 R10, P1, R10, UR61, RZ ;  /* 0x0000003d0a0a7c10 */ /* 0x000fc6000ff3e0ff */
[----:B------:R-:W-:Y:S01]  /*8ce50*/  STL [R1+0x3f1c], R9 ;  /* 0x003f1c0901007387 */ /* 0x000fe20000100800 */
[----:B--2---:R-:W-:Y:S02]  /*8ce60*/  IADD3 R11, P2, R11, UR61, RZ ;  /* 0x0000003d0b0b7c10 */ /* 0x004fe4000ff5e0ff */
[----:B---3--:R-:W-:Y:S02]  /*8ce70*/  IADD3 R56, P3, R56, UR61, RZ ;  /* 0x0000003d38387c10 */ /* 0x008fe4000ff7e0ff */
[----:B----4-:R-:W-:Y:S02]  /*8ce80*/  IADD3 R57, P4, R57, UR61, RZ ;  /* 0x0000003d39397c10 */ /* 0x010fe4000ff9e0ff */
[----:B------:R-:W-:Y:S01]  /*8ce90*/  IADD3 R61, P5, R61, UR61, RZ ;  /* 0x0000003d3d3d7c10 */ /* 0x000fe2000ffbe0ff */
[----:B------:R-:W-:-:S05]  /*8cea0*/  VIADD R45, R45, 0x1 ;  /* 0x000000012d2d7836 */ /* 0x000fca0000000000 */
[----:B------:R-:W-:Y:S04]  /*8ceb0*/  STL [R1+0x2280], R45 ;  /* 0x0022802d01007387 */ /* 0x000fe80000100800 */
[----:B------:R-:W-:Y:S04]  /*8cec0*/  STL [R1+0x3f18], R10 ;  /* 0x003f180a01007387 */ /* 0x000fe80000100800 */
[----:B------:R-:W-:Y:S04]  /*8ced0*/  STL [R1+0x3f10], R11 ;  /* 0x003f100b01007387 */ /* 0x000fe80000100800 */
[----:B------:R-:W-:Y:S04]  /*8cee0*/  STL [R1+0x3f08], R56 ;  /* 0x003f083801007387 */ /* 0x000fe80000100800 */
[----:B------:R0:W-:Y:S04]  /*8cef0*/  STL [R1+0x3ef8], R61 ;  /* 0x003ef83d01007387 */ /* 0x0001e80000100800 */
[----:B0-----:R-:W2:Y:S01]  /*8cf00*/  LDL.LU R61, [R1+0x3eec] ;  /* 0x003eec00013d7983 */ /* 0x001ea20000300800 */
[----:B------:R-:W-:-:S02]  /*8cf10*/  IADD3 R58, P6, R58, UR61, RZ ;  /* 0x0000003d3a3a7c10 */ /* 0x000fc4000ffde0ff */
[----:B------:R-:W-:Y:S01]  /*8cf20*/  IADD3 R59, P0, R59, UR61, RZ ;  /* 0x0000003d3b3b7c10 */ /* 0x000fe2000ff1e0ff */
[----:B------:R-:W-:Y:S01]  /*8cf30*/  STL [R1+0x3f00], R57 ;  /* 0x003f003901007387 */ /* 0x000fe20000100800 */
[----:B------:R-:W-:Y:S02]  /*8cf40*/  IADD3.X R48, R48, UR29, RZ, P1, !PT ;  /* 0x0000001d30307c10 */ /* 0x000fe40008ffe4ff */
[----:B------:R-:W-:Y:S01]  /*8cf50*/  IADD3 R49, P1, R49, UR61, RZ ;  /* 0x0000003d31317c10 */ /* 0x000fe2000ff3e0ff */
[----:B------:R-:W-:Y:S01]  /*8cf60*/  STL [R1+0x3ef0], R58 ;  /* 0x003ef03a01007387 */ /* 0x000fe20000100800 */
[----:B------:R-:W-:Y:S02]  /*8cf70*/  IADD3.X R22, R22, UR29, RZ, P3, !PT ;  /* 0x0000001d16167c10 */ /* 0x000fe40009ffe4ff */
[----:B------:R-:W-:Y:S01]  /*8cf80*/  IADD3.X R50, R50, UR29, RZ, P2, !PT ;  /* 0x0000001d32327c10 */ /* 0x000fe200097fe4ff */
[----:B------:R-:W-:Y:S01]  /*8cf90*/  STL [R1+0x3ee8], R59 ;  /* 0x003ee83b01007387 */ /* 0x000fe20000100800 */
[----:B------:R-:W-:-:S03]  /*8cfa0*/  IADD3 R51, P2, R51, UR61, RZ ;  /* 0x0000003d33337c10 */ /* 0x000fc6000ff5e0ff */
[----:B------:R-:W-:Y:S04]  /*8cfb0*/  STL [R1+0x3f14], R48 ;  /* 0x003f143001007387 */ /* 0x000fe80000100800 */
[----:B------:R-:W-:Y:S04]  /*8cfc0*/  STL [R1+0x3ee0], R49 ;  /* 0x003ee03101007387 */ /* 0x000fe80000100800 */
[----:B------:R0:W-:Y:S04]  /*8cfd0*/  STL [R1+0x3f04], R22 ;  /* 0x003f041601007387 */ /* 0x0001e80000100800 */
[----:B------:R-:W-:Y:S04]  /*8cfe0*/  STL [R1+0x3f0c], R50 ;  /* 0x003f0c3201007387 */ /* 0x000fe80000100800 */
[----:B0-----:R-:W3:Y:S01]  /*8cff0*/  LDL.LU R22, [R1+0x3eb8] ;  /* 0x003eb80001167983 */ /* 0x001ee20000300800 */
[----:B------:R-:W-:-:S02]  /*8d000*/  IADD3 R44, P3, R44, UR61, RZ ;  /* 0x0000003d2c2c7c10 */ /* 0x000fc4000ff7e0ff */
[----:B------:R-:W-:Y:S01]  /*8d010*/  IADD3.X R46, R46, UR29, RZ, P4, !PT ;  /* 0x0000001d2e2e7c10 */ /* 0x000fe2000a7fe4ff */
[----:B------:R-:W-:Y:S01]  /*8d020*/  STL [R1+0x3ed8], R51 ;  /* 0x003ed83301007387 */ /* 0x000fe20000100800 */
[----:B------:R-:W-:Y:S02]  /*8d030*/  IADD3 R47, P4, R47, UR61, RZ ;  /* 0x0000003d2f2f7c10 */ /* 0x000fe4000ff9e0ff */
[----:B------:R-:W-:Y:S01]  /*8d040*/  IADD3.X R60, R60, UR29, RZ, P5, !PT ;  /* 0x0000001d3c3c7c10 */ /* 0x000fe2000affe4ff */
[----:B------:R-:W-:Y:S04]  /*8d050*/  STL [R1+0x3ed0], R44 ;  /* 0x003ed02c01007387 */ /* 0x000fe80000100800 */
[----:B------:R-:W4:Y:S04]  /*8d060*/  LDL.LU R53, [R1+0x3ee4] ;  /* 0x003ee40001357983 */ /* 0x000f280000300800 */
[----:B------:R-:W-:Y:S04]  /*8d070*/  STL [R1+0x3efc], R46 ;  /* 0x003efc2e01007387 */ /* 0x000fe80000100800 */
[----:B------:R-:W4:Y:S04]  /*8d080*/  LDL.LU R54, [R1+0x3eb0] ;  /* 0x003eb00001367983 */ /* 0x000f280000300800 */
[----:B------:R-:W-:Y:S04]  /*8d090*/  STL [R1+0x3ec8], R47 ;  /* 0x003ec82f01007387 */ /* 0x000fe80000100800 */
[----:B------:R-:W4:Y:S04]  /*8d0a0*/  LDL.LU R55, [R1+0x3edc] ;  /* 0x003edc0001377983 */ /* 0x000f280000300800 */
[----:B------:R0:W-:Y:S04]  /*8d0b0*/  STL [R1+0x3ef4], R60 ;  /* 0x003ef43c01007387 */ /* 0x0001e80000100800 */
[----:B------:R-:W4:Y:S04]  /*8d0c0*/  LDL.LU R18, [R1+0x3ea8] ;  /* 0x003ea80001127983 */ /* 0x000f280000300800 */
[----:B------:R-:W4:Y:S04]  /*8d0d0*/  LDL.LU R19, [R1+0x3ed4] ;  /* 0x003ed40001137983 */ /* 0x000f280000300800 */
[----:B------:R-:W4:Y:S04]  /*8d0e0*/  LDL.LU R20, [R1+0x3ea0] ;  /* 0x003ea00001147983 */ /* 0x000f280000300800 */
[----:B------:R-:W4:Y:S04]  /*8d0f0*/  LDL.LU R21, [R1+0x3ecc] ;  /* 0x003ecc0001157983 */ /* 0x000f280000300800 */
[----:B0-----:R-:W4:Y:S01]  /*8d100*/  LDL.LU R60, [R1+0x3e98] ;  /* 0x003e9800013c7983 */ /* 0x001f220000300800 */
[----:B------:R-:W-:-:S03]  /*8d110*/  IADD3 R23, P5, R23, UR61, RZ ;  /* 0x0000003d17177c10 */ /* 0x000fc6000ffbe0ff */
[----:B------:R-:W4:Y:S04]  /*8d120*/  LDL.LU R6, [R1+0x3ec4] ;  /* 0x003ec40001067983 */ /* 0x000f280000300800 */
[----:B------:R-:W4:Y:S04]  /*8d130*/  LDL.LU R7, [R1+0x3e90] ;  /* 0x003e900001077983 */ /* 0x000f280000300800 */
[----:B------:R-:W4:Y:S04]  /*8d140*/  LDL.LU R8, [R1+0x3ebc] ;  /* 0x003ebc0001087983 */ /* 0x000f280000300800 */
[----:B------:R0:W-:Y:S04]  /*8d150*/  STL [R1+0x3ec0], R23 ;  /* 0x003ec01701007387 */ /* 0x0001e80000100800 */
[----:B------:R-:W4:Y:S04]  /*8d160*/  LDL.LU R9, [R1+0x3e88] ;  /* 0x003e880001097983 */ /* 0x000f280000300800 */
[----:B------:R-:W4:Y:S04]  /*8d170*/  LDL.LU R10, [R1+0x3eb4] ;  /* 0x003eb400010a7983 */ /* 0x000f280000300800 */
[----:B------:R-:W4:Y:S04]  /*8d180*/  LDL.LU R11, [R1+0x3e80] ;  /* 0x003e8000010b7983 */ /* 0x000f280000300800 */
[----:B------:R-:W4:Y:S04]  /*8d190*/  LDL.LU R56, [R1+0x3eac] ;  /* 0x003eac0001387983 */ /* 0x000f280000300800 */
[----:B------:R-:W4:Y:S04]  /*8d1a0*/  LDL.LU R57, [R1+0x3e78] ;  /* 0x003e780001397983 */ /* 0x000f280000300800 */
[----:B0-----:R-:W4:Y:S04]  /*8d1b0*/  LDL.LU R23, [R1+0x3ea4] ;  /* 0x003ea40001177983 */ /* 0x001f280000300800 */
[----:B------:R-:W4:Y:S04]  /*8d1c0*/  LDL.LU R58, [R1+0x3e70] ;  /* 0x003e7000013a7983 */ /* 0x000f280000300800 */
[----:B------:R-:W4:Y:S04]  /*8d1d0*/  LDL.LU R59, [R1+0x3e9c] ;  /* 0x003e9c00013b7983 */ /* 0x000f280000300800 */
[----:B------:R-:W4:Y:S01]  /*8d1e0*/  LDL.LU R48, [R1+0x3e68] ;  /* 0x003e680001307983 */ /* 0x000f220000300800 */
[----:B--2---:R-:W-:-:S05]  /*8d1f0*/  IADD3.X R61, R61, UR29, RZ, P6, !PT ;  /* 0x0000001d3d3d7c10 */ /* 0x004fca000b7fe4ff */
[----:B------:R0:W-:Y:S04]  /*8d200*/  STL [R1+0x3eec], R61 ;  /* 0x003eec3d01007387 */ /* 0x0001e80000100800 */
[----:B------:R-:W2:Y:S04]  /*8d210*/  LDL.LU R49, [R1+0x3e94] ;  /* 0x003e940001317983 */ /* 0x000ea80000300800 */
[----:B------:R-:W2:Y:S04]  /*8d220*/  LDL.LU R50, [R1+0x3e60] ;  /* 0x003e600001327983 */ /* 0x000ea80000300800 */
[----:B------:R-:W2:Y:S04]  /*8d230*/  LDL.LU R51, [R1+0x3e8c] ;  /* 0x003e8c0001337983 */ /* 0x000ea80000300800 */
[----:B0-----:R-:W2:Y:S04]  /*8d240*/  LDL.LU R61, [R1+0x3e58] ;  /* 0x003e5800013d7983 */ /* 0x001ea80000300800 */
[----:B------:R-:W2:Y:S04]  /*8d250*/  LDL.LU R44, [R1+0x3e84] ;  /* 0x003e8400012c7983 */ /* 0x000ea80000300800 */
[----:B------:R-:W2:Y:S04]  /*8d260*/  LDL.LU R46, [R1+0x3e50] ;  /* 0x003e5000012e7983 */ /* 0x000ea80000300800 */
[----:B------:R-:W2:Y:S01]  /*8d270*/  LDL.LU R47, [R1+0x3e7c] ;  /* 0x003e7c00012f7983 */ /* 0x000ea20000300800 */
[----:B---3--:R-:W-:-:S05]  /*8d280*/  IADD3 R22, P6, R22, UR61, RZ ;  /* 0x0000003d16167c10 */ /* 0x008fca000ffde0ff */
[----:B------:R0:W-:Y:S04]  /*8d290*/  STL [R1+0x3eb8], R22 ;  /* 0x003eb81601007387 */ /* 0x0001e80000100800 */
[----:B0-----:R-:W3:Y:S01]  /*8d2a0*/  LDL.LU R22, [R1+0x3e48] ;  /* 0x003e480001167983 */ /* 0x001ee20000300800 */
[----:B----4-:R-:W-:Y:S02]  /*8d2b0*/  IADD3.X R53, R53, UR29, RZ, P0, !PT ;  /* 0x0000001d35357c10 */ /* 0x010fe400087fe4ff */
        /* <DEDUP_REMOVED lines=8> */
[----:B------:R-:W-:Y:S02]  /*8d340*/  IADD3 R20, P2, R20, UR61, RZ ;  /* 0x0000003d14147c10 */ /* 0x000fe4000ff5e0ff */
[----:B------:R-:W-:Y:S02]  /*8d350*/  IADD3.X R21, R21, UR29, RZ, P3, !PT ;  /* 0x0000001d15157c10 */ /* 0x000fe40009ffe4ff */
[----:B------:R-:W-:Y:S01]  /*8d360*/  IADD3 R60, P3, R60, UR61, RZ ;  /* 0x0000003d3c3c7c10 */ /* 0x000fe2000ff7e0ff */
[----:B------:R-:W-:Y:S04]  /*8d370*/  STL [R1+0x3ed4], R19 ;  /* 0x003ed41301007387 */ /* 0x000fe80000100800 */
[----:B------:R0:W-:Y:S04]  /*8d380*/  STL [R1+0x3e98], R60 ;  /* 0x003e983c01007387 */ /* 0x0001e80000100800 */
[----:B------:R-:W-:Y:S04]  /*8d390*/  STL [R1+0x3ea0], R20 ;  /* 0x003ea01401007387 */ /* 0x000fe80000100800 */
[----:B0-----:R-:W4:Y:S01]  /*8d3a0*/  LDL.LU R60, [R1+0x3e74] ;  /* 0x003e7400013c7983 */ /* 0x001f220000300800 */
[----:B------:R-:W-:-:S02]  /*8d3b0*/  IADD3.X R6, R6, UR29, RZ, P4, !PT ;  /* 0x0000001d06067c10 */ /* 0x000fc4000a7fe4ff */
[----:B------:R-:W-:Y:S02]  /*8d3c0*/  IADD3 R7, P4, R7, UR61, RZ ;  /* 0x0000003d07077c10 */ /* 0x000fe4000ff9e0ff */
[----:B------:R-:W-:Y:S01]  /*8d3d0*/  IADD3.X R8, R8, UR29, RZ, P5, !PT ;  /* 0x0000001d08087c10 */ /* 0x000fe2000affe4ff */
[----:B------:R-:W-:Y:S01]  /*8d3e0*/  STL [R1+0x3ecc], R21 ;  /* 0x003ecc1501007387 */ /* 0x000fe20000100800 */
[----:B------:R-:W-:Y:S02]  /*8d3f0*/  IADD3 R9, P5, R9, UR61, RZ ;  /* 0x0000003d09097c10 */ /* 0x000fe4000ffbe0ff */
[----:B------:R-:W-:Y:S01]  /*8d400*/  IADD3.X R10, R10, UR29, RZ, P6, !PT ;  /* 0x0000001d0a0a7c10 */ /* 0x000fe2000b7fe4ff */
[----:B------:R-:W-:Y:S01]  /*8d410*/  STL [R1+0x3ec4], R6 ;  /* 0x003ec40601007387 */ /* 0x000fe20000100800 */
[----:B------:R-:W-:-:S03]  /*8d420*/  IADD3 R11, P6, R11, UR61, RZ ;  /* 0x0000003d0b0b7c10 */ /* 0x000fc6000ffde0ff */
[----:B------:R-:W-:Y:S01]  /*8d430*/  STL [R1+0x3e90], R7 ;  /* 0x003e900701007387 */ /* 0x000fe20000100800 */
[----:B------:R-:W-:-:S03]  /*8d440*/  IADD3.X R56, R56, UR29, RZ, P0, !PT ;  /* 0x0000001d38387c10 */ /* 0x000fc600087fe4ff */
[----:B------:R-:W-:Y:S04]  /*8d450*/  STL [R1+0x3ebc], R8 ;  /* 0x003ebc0801007387 */ /* 0x000fe80000100800 */
[----:B------:R-:W-:Y:S01]  /*8d460*/  STL [R1+0x3e88], R9 ;  /* 0x003e880901007387 */ /* 0x000fe20000100800 */
[----:B------:R-:W-:-:S03]  /*8d470*/  IADD3.X R23, R23, UR29, RZ, P1, !PT ;  /* 0x0000001d17177c10 */ /* 0x000fc60008ffe4ff */
[----:B------:R-:W-:Y:S04]  /*8d480*/  STL [R1+0x3eb4], R10 ;  /* 0x003eb40a01007387 */ /* 0x000fe80000100800 */
[----:B------:R-:W-:Y:S01]  /*8d490*/  STL [R1+0x3e80], R11 ;  /* 0x003e800b01007387 */ /* 0x000fe20000100800 */
[----:B------:R-:W-:-:S03]  /*8d4a0*/  IADD3 R57, P0, R57, UR61, RZ ;  /* 0x0000003d39397c10 */ /* 0x000fc6000ff1e0ff */
[----:B------:R0:W-:Y:S01]  /*8d4b0*/  STL [R1+0x3ea4], R23 ;  /* 0x003ea41701007387 */ /* 0x0001e20000100800 */
[----:B------:R-:W-:-:S03]  /*8d4c0*/  IADD3 R58, P1, R58, UR61, RZ ;  /* 0x0000003d3a3a7c10 */ /* 0x000fc6000ff3e0ff */
[----:B------:R-:W-:Y:S01]  /*8d4d0*/  STL [R1+0x3eac], R56 ;  /* 0x003eac3801007387 */ /* 0x000fe20000100800 */
[----:B------:R-:W-:-:S03]  /*8d4e0*/  IADD3.X R59, R59, UR29, RZ, P2, !PT ;  /* 0x0000001d3b3b7c10 */ /* 0x000fc600097fe4ff */
[----:B0-----:R-:W4:Y:S01]  /*8d4f0*/  LDL.LU R23, [R1+0x3e40] ;  /* 0x003e400001177983 */ /* 0x001f220000300800 */
[----:B------:R-:W-:-:S03]  /*8d500*/  IADD3 R48, P2, R48, UR61, RZ ;  /* 0x0000003d30307c10 */ /* 0x000fc6000ff5e0ff */
[----:B------:R-:W-:Y:S04]  /*8d510*/  STL [R1+0x3e78], R57 ;  /* 0x003e783901007387 */ /* 0x000fe80000100800 */
[----:B------:R-:W-:Y:S04]  /*8d520*/  STL [R1+0x3e70], R58 ;  /* 0x003e703a01007387 */ /* 0x000fe80000100800 */
[----:B------:R-:W-:Y:S04]  /*8d530*/  STL [R1+0x3e9c], R59 ;  /* 0x003e9c3b01007387 */ /* 0x000fe80000100800 */
[----:B------:R-:W-:Y:S01]  /*8d540*/  STL [R1+0x3e68], R48 ;  /* 0x003e683001007387 */ /* 0x000fe20000100800 */
[----:B--2---:R-:W-:-:S02]  /*8d550*/  IADD3.X R49, R49, UR29, RZ, P3, !PT ;  /* 0x0000001d31317c10 */ /* 0x004fc40009ffe4ff */
[----:B------:R-:W-:Y:S02]  /*8d560*/  IADD3 R50, P3, R50, UR61, RZ ;  /* 0x0000003d32327c10 */ /* 0x000fe4000ff7e0ff */
[----:B------:R-:W-:Y:S02]  /*8d570*/  IADD3.X R51, R51, UR29, RZ, P4, !PT ;  /* 0x0000001d33337c10 */ /* 0x000fe4000a7fe4ff */
[----:B------:R-:W-:Y:S01]  /*8d580*/  IADD3 R61, P4, R61, UR61, RZ ;  /* 0x0000003d3d3d7c10 */ /* 0x000fe2000ff9e0ff */
[----:B------:R-:W-:Y:S04]  /*8d590*/  STL [R1+0x3e94], R49 ;  /* 0x003e943101007387 */ /* 0x000fe80000100800 */
[----:B------:R0:W-:Y:S04]  /*8d5a0*/  STL [R1+0x3e58], R61 ;  /* 0x003e583d01007387 */ /* 0x0001e80000100800 */
[----:B------:R-:W-:Y:S04]  /*8d5b0*/  STL [R1+0x3e60], R50 ;  /* 0x003e603201007387 */ /* 0x000fe80000100800 */
[----:B0-----:R-:W2:Y:S01]  /*8d5c0*/  LDL.LU R61, [R1+0x3e6c] ;  /* 0x003e6c00013d7983 */ /* 0x001ea20000300800 */
[----:B------:R-:W-:-:S02]  /*8d5d0*/  IADD3.X R44, R44, UR29, RZ, P5, !PT ;  /* 0x0000001d2c2c7c10 */ /* 0x000fc4000affe4ff */
[----:B------:R-:W-:Y:S01]  /*8d5e0*/  IADD3 R46, P5, R46, UR61, RZ ;  /* 0x0000003d2e2e7c10 */ /* 0x000fe2000ffbe0ff */
[----:B------:R-:W-:Y:S01]  /*8d5f0*/  STL [R1+0x3e8c], R51 ;  /* 0x003e8c3301007387 */ /* 0x000fe20000100800 */
[----:B------:R-:W-:-:S03]  /*8d600*/  IADD3.X R47, R47, UR29, RZ, P6, !PT ;  /* 0x0000001d2f2f7c10 */ /* 0x000fc6000b7fe4ff */
[----:B------:R-:W-:Y:S04]  /*8d610*/  STL [R1+0x3e84], R44 ;  /* 0x003e842c01007387 */ /* 0x000fe80000100800 */
[----:B------:R-:W2:Y:S01]  /*8d620*/  LDL.LU R53, [R1+0x3e38] ;  /* 0x003e380001357983 */ /* 0x000ea20000300800 */
[----:B---3--:R-:W-:-:S03]  /*8d630*/  IADD3 R22, P6, R22, UR61, RZ ;  /* 0x0000003d16167c10 */ /* 0x008fc6000ffde0ff */
[----:B------:R-:W-:Y:S04]  /*8d640*/  STL [R1+0x3e50], R46 ;  /* 0x003e502e01007387 */ /* 0x000fe80000100800 */
[----:B------:R-:W3:Y:S04]  /*8d650*/  LDL.LU R54, [R1+0x3e64] ;  /* 0x003e640001367983 */ /* 0x000ee80000300800 */
[----:B------:R-:W-:Y:S04]  /*8d660*/  STL [R1+0x3e7c], R47 ;  /* 0x003e7c2f01007387 */ /* 0x000fe80000100800 */
[----:B------:R-:W3:Y:S04]  /*8d670*/  LDL.LU R55, [R1+0x3e30] ;  /* 0x003e300001377983 */ /* 0x000ee80000300800 */
[----:B------:R0:W-:Y:S04]  /*8d680*/  STL [R1+0x3e48], R22 ;  /* 0x003e481601007387 */ /* 0x0001e80000100800 */
[----:B------:R-:W3:Y:S04]  /*8d690*/  LDL.LU R18, [R1+0x3e5c] ;  /* 0x003e5c0001127983 */ /* 0x000ee80000300800 */
[----:B------:R-:W3:Y:S04]  /*8d6a0*/  LDL.LU R19, [R1+0x3e28] ;  /* 0x003e280001137983 */ /* 0x000ee80000300800 */
[----:B------:R-:W3:Y:S04]  /*8d6b0*/  LDL.LU R20, [R1+0x3e54] ;  /* 0x003e540001147983 */ /* 0x000ee80000300800 */
[----:B------:R-:W3:Y:S04]  /*8d6c0*/  LDL.LU R21, [R1+0x3e20] ;  /* 0x003e200001157983 */ /* 0x000ee80000300800 */
[----:B0-----:R-:W3:Y:S04]  /*8d6d0*/  LDL.LU R22, [R1+0x3e4c] ;  /* 0x003e4c0001167983 */ /* 0x001ee80000300800 */
[----:B------:R-:W3:Y:S04]  /*8d6e0*/  LDL.LU R6, [R1+0x3e18] ;  /* 0x003e180001067983 */ /* 0x000ee80000300800 */
[----:B------:R-:W3:Y:S04]  /*8d6f0*/  LDL.LU R7, [R1+0x3e44] ;  /* 0x003e440001077983 */ /* 0x000ee80000300800 */
[----:B------:R-:W3:Y:S01]  /*8d700*/  LDL.LU R8, [R1+0x3e10] ;  /* 0x003e100001087983 */ /* 0x000ee20000300800 */
[----:B----4-:R-:W-:-:S05]  /*8d710*/  IADD3.X R60, R60, UR29, RZ, P0, !PT ;  /* 0x0000001d3c3c7c10 */ /* 0x010fca00087fe4ff */
        /* <DEDUP_REMOVED lines=10> */
[----:B------:R-:W-:-:S05]  /*8d7c0*/  IADD3 R23, P0, R23, UR61, RZ ;  /* 0x0000003d17177c10 */ /* 0x000fca000ff1e0ff */
[----:B------:R0:W-:Y:S04]  /*8d7d0*/  STL [R1+0x3e40], R23 ;  /* 0x003e401701007387 */ /* 0x0001e80000100800 */
        /* <DEDUP_REMOVED lines=9> */
[----:B0-----:R-:W2:Y:S01]  /*8d870*/  LDL.LU R61, [R1+0x3dfc] ;  /* 0x003dfc00013d7983 */ /* 0x001ea20000300800 */
[----:B------:R-:W-:Y:S02]  /*8d880*/  IADD3 R53, P1, R53, UR61, RZ ;  /* 0x0000003d35357c10 */ /* 0x000fe4000ff3e0ff */
[----:B---3--:R-:W-:-:S03]  /*8d890*/  IADD3.X R54, R54, UR29, RZ, P2, !PT ;  /* 0x0000001d36367c10 */ /* 0x008fc600097fe4ff */
        /* <DEDUP_REMOVED lines=9> */
[----:B------:R-:W-:-:S05]  /*8d930*/  IADD3.X R22, R22, UR29, RZ, P5, !PT ;  /* 0x0000001d16167c10 */ /* 0x000fca000affe4ff */
[----:B------:R0:W-:Y:S04]  /*8d940*/  STL [R1+0x3e4c], R22 ;  /* 0x003e4c1601007387 */ /* 0x0001e80000100800 */
[----:B------:R-:W-:Y:S04]  /*8d950*/  STL [R1+0x3e54], R20 ;  /* 0x003e541401007387 */ /* 0x000fe80000100800 */
[----:B0-----:R-:W3:Y:S01]  /*8d960*/  LDL.LU R22, [R1+0x3dc8] ;  /* 0x003dc80001167983 */ /* 0x001ee20000300800 */
[----:B------:R-:W-:Y:S02]  /*8d970*/  IADD3 R21, P4, R21, UR61, RZ ;  /* 0x0000003d15157c10 */ /* 0x000fe4000ff9e0ff */
[----:B------:R-:W-:-:S02]  /*8d980*/  IADD3 R6, P5, R6, UR61, RZ ;  /* 0x0000003d06067c10 */ /* 0x000fc4000ffbe0ff */
[----:B------:R-:W-:Y:S02]  /*8d990*/  IADD3.X R7, R7, UR29, RZ, P6, !PT ;  /* 0x0000001d07077c10 */ /* 0x000fe4000b7fe4ff */
[----:B------:R-:W-:Y:S01]  /*8d9a0*/  IADD3 R8, P6, R8, UR61, RZ ;  /* 0x0000003d08087c10 */ /* 0x000fe2000ffde0ff */
[----:B------:R-:W-:Y:S01]  /*8d9b0*/  STL [R1+0x3e20], R21 ;  /* 0x003e201501007387 */ /* 0x000fe20000100800 */
[----:B----4-:R-:W-:Y:S02]  /*8d9c0*/  IADD3.X R9, R9, UR29, RZ, P0, !PT ;  /* 0x0000001d09097c10 */ /* 0x010fe400087fe4ff */
[----:B------:R-:W-:Y:S01]  /*8d9d0*/  IADD3 R10, P0, R10, UR61, RZ ;  /* 0x0000003d0a0a7c10 */ /* 0x000fe2000ff1e0ff */
        /* <DEDUP_REMOVED lines=8> */
[----:B------:R-:W-:Y:S04]  /*8da60*/  STL [R1+0x3e08], R10 ;  /* 0x003e080a01007387 */ /* 0x000fe80000100800 */
        /* <DEDUP_REMOVED lines=18> */
[----:B------:R0:W-:Y:S04]  /*8db90*/  STL [R1+0x3e0c], R23 ;  /* 0x003e0c1701007387 */ /* 0x0001e80000100800 */
[----:B------:R-:W-:Y:S01]  /*8dba0*/  STL [R1+0x3e14], R50 ;  /* 0x003e143201007387 */ /* 0x000fe20000100800 */
[----:B------:R-:W-:-:S03]  /*8dbb0*/  IADD3 R47, P0, R47, UR61, RZ ;  /* 0x0000003d2f2f7c10 */ /* 0x000fc6000ff1e0ff */
[----:B0-----:R-:W4:Y:S04]  /*8dbc0*/  LDL.LU R23, [R1+0x3dc0] ;  /* 0x003dc00001177983 */ /* 0x001f280000300800 */
[----:B------:R-:W-:Y:S04]  /*8dbd0*/  STL [R1+0x3de0], R51 ;  /* 0x003de03301007387 */ /* 0x000fe80000100800 */
[----:B------:R-:W-:Y:S04]  /*8dbe0*/  STL [R1+0x3dd8], R44 ;  /* 0x003dd82c01007387 */ /* 0x000fe80000100800 */
[----:B------:R-:W4:Y:S04]  /*8dbf0*/  LDL.LU R53, [R1+0x3dec] ;  /* 0x003dec0001357983 */ /* 0x000f280000300800 */
[----:B------:R-:W-:Y:S04]  /*8dc00*/  STL [R1+0x3e04], R46 ;  /* 0x003e042e01007387 */ /* 0x000fe80000100800 */
[----:B------:R-:W4:Y:S04]  /*8dc10*/  LDL.LU R54, [R1+0x3db8] ;  /* 0x003db80001367983 */ /* 0x000f280000300800 */
[----:B------:R-:W-:Y:S04]  /*8dc20*/  STL [R1+0x3dd0], R47 ;  /* 0x003dd02f01007387 */ /* 0x000fe80000100800 */
[----:B------:R-:W4:Y:S01]  /*8dc30*/  LDL.LU R55, [R1+0x3de4] ;  /* 0x003de40001377983 */ /* 0x000f220000300800 */
[----:B--2---:R-:W-:-:S05]  /*8dc40*/  IADD3.X R61, R61, UR29, RZ, P1, !PT ;  /* 0x0000001d3d3d7c10 */ /* 0x004fca0008ffe4ff */
[----:B------:R0:W-:Y:S04]  /*8dc50*/  STL [R1+0x3dfc], R61 ;  /* 0x003dfc3d01007387 */ /* 0x0001e80000100800 */
[----:B------:R-:W2:Y:S04]  /*8dc60*/  LDL.LU R18, [R1+0x3db0] ;  /* 0x003db00001127983 */ /* 0x000ea80000300800 */
        /* <DEDUP_REMOVED lines=9> */
[----:B------:R-:W3:Y:S04]  /*8dd00*/  LDL.LU R9, [R1+0x3d90] ;  /* 0x003d900001097983 */ /* 0x000ee80000300800 */
        /* <DEDUP_REMOVED lines=18> */
[----:B------:R0:W-:Y:S01]  /*8de30*/  STL [R1+0x3dc0], R23 ;  /* 0x003dc01701007387 */ /* 0x0001e20000100800 */
[----:B------:R-:W-:-:S03]  /*8de40*/  IADD3.X R53, R53, UR29, RZ, P3, !PT ;  /* 0x0000001d35357c10 */ /* 0x000fc60009ffe4ff */
[----:B0-----:R-:W4:Y:S01]  /*8de50*/  LDL.LU R23, [R1+0x3d50] ;  /* 0x003d500001177983 */ /* 0x001f220000300800 */
[----:B------:R-:W-:-:S03]  /*8de60*/  IADD3 R54, P3, R54, UR61, RZ ;  /* 0x0000003d36367c10 */ /* 0x000fc6000ff7e0ff */
[----:B------:R-:W-:Y:S01]  /*8de70*/  STL [R1+0x3dec], R53 ;  /* 0x003dec3501007387 */ /* 0x000fe20000100800 */
[----:B------:R-:W-:-:S03]  /*8de80*/  IADD3.X R55, R55, UR29, RZ, P4, !PT ;  /* 0x0000001d37377c10 */ /* 0x000fc6000a7fe4ff */
[----:B------:R-:W-:Y:S04]  /*8de90*/  STL [R1+0x3db8], R54 ;  /* 0x003db83601007387 */ /* 0x000fe80000100800 */
[----:B------:R-:W-:Y:S01]  /*8dea0*/  STL [R1+0x3de4], R55 ;  /* 0x003de43701007387 */ /* 0x000fe20000100800 */
[----:B--2---:R-:W-:Y:S02]  /*8deb0*/  IADD3 R18, P4, R18, UR61, RZ ;  /* 0x0000003d12127c10 */ /* 0x004fe4000ff9e0ff */
        /* <DEDUP_REMOVED lines=10> */
[----:B------:R-:W-:Y:S02]  /*8df60*/  IADD3 R7, P0, R7, UR61, RZ ;  /* 0x0000003d07077c10 */ /* 0x000fe4000ff1e0ff */
[----:B------:R-:W-:Y:S01]  /*8df70*/  IADD3.X R8, R8, UR29, RZ, P1, !PT ;  /* 0x0000001d08087c10 */ /* 0x000fe20008ffe4ff */
[----:B------:R-:W-:Y:S04]  /*8df80*/  STL [R1+0x3dd4], R21 ;  /* 0x003dd41501007387 */ /* 0x000fe80000100800 */
[----:B------:R-:W-:Y:S04]  /*8df90*/  STL [R1+0x3dcc], R6 ;  /* 0x003dcc0601007387 */ /* 0x000fe80000100800 */
[----:B------:R-:W-:Y:S01]  /*8dfa0*/  STL [R1+0x3d98], R7 ;  /* 0x003d980701007387 */ /* 0x000fe20000100800 */
[----:B---3--:R-:W-:-:S03]  /*8dfb0*/  IADD3 R9, P1, R9, UR61, RZ ;  /* 0x0000003d09097c10 */ /* 0x008fc6000ff3e0ff */
        /* <DEDUP_REMOVED lines=16> */
[----:B----4-:R-:W-:-:S03]  /*8e0c0*/  IADD3.X R49, R49, UR29, RZ, P6, !PT ;  /* 0x0000001d31317c10 */ /* 0x010fc6000b7fe4ff */
[----:B------:R-:W-:Y:S01]  /*8e0d0*/  STL [R1+0x3d78], R58 ;  /* 0x003d783a01007387 */ /* 0x000fe20000100800 */
[----:B------:R-:W-:-:S03]  /*8e0e0*/  IADD3 R50, P6, R50, UR61, RZ ;  /* 0x0000003d32327c10 */ /* 0x000fc6000ffde0ff */
[----:B------:R-:W-:Y:S01]  /*8e0f0*/  STL [R1+0x3da4], R59 ;  /* 0x003da43b01007387 */ /* 0x000fe20000100800 */
[----:B------:R-:W-:-:S03]  /*8e100*/  IADD3.X R51, R51, UR29, RZ, P0, !PT ;  /* 0x0000001d33337c10 */ /* 0x000fc600087fe4ff */
[----:B------:R-:W-:Y:S01]  /*8e110*/  STL [R1+0x3d70], R48 ;  /* 0x003d703001007387 */ /* 0x000fe20000100800 */
[----:B------:R-:W-:-:S03]  /*8e120*/  IADD3 R60, P0, R60, UR61, RZ ;  /* 0x0000003d3c3c7c10 */ /* 0x000fc6000ff1e0ff */
[----:B------:R-:W-:Y:S04]  /*8e130*/  STL [R1+0x3d9c], R49 ;  /* 0x003d9c3101007387 */ /* 0x000fe80000100800 */
[----:B------:R0:W-:Y:S04]  /*8e140*/  STL [R1+0x3d60], R60 ;  /* 0x003d603c01007387 */ /* 0x0001e80000100800 */
[----:B------:R-:W-:Y:S04]  /*8e150*/  STL [R1+0x3d68], R50 ;  /* 0x003d683201007387 */ /* 0x000fe80000100800 */
[----:B0-----:R-:W4:Y:S01]  /*8e160*/  LDL.LU R60, [R1+0x3d74] ;  /* 0x003d7400013c7983 */ /* 0x001f220000300800 */
[----:B------:R-:W-:-:S02]  /*8e170*/  IADD3.X R44, R44, UR29, RZ, P1, !PT ;  /* 0x0000001d2c2c7c10 */ /* 0x000fc40008ffe4ff */
[----:B------:R-:W-:Y:S01]  /*8e180*/  IADD3 R46, P1, R46, UR61, RZ ;  /* 0x0000003d2e2e7c10 */ /* 0x000fe2000ff3e0ff */
[----:B------:R-:W-:Y:S01]  /*8e190*/  STL [R1+0x3d94], R51 ;  /* 0x003d943301007387 */ /* 0x000fe20000100800 */
[----:B------:R-:W-:-:S03]  /*8e1a0*/  IADD3.X R47, R47, UR29, RZ, P2, !PT ;  /* 0x0000001d2f2f7c10 */ /* 0x000fc600097fe4ff */
[----:B------:R-:W-:Y:S04]  /*8e1b0*/  STL [R1+0x3d8c], R44 ;  /* 0x003d8c2c01007387 */ /* 0x000fe80000100800 */
[----:B------:R-:W4:Y:S01]  /*8e1c0*/  LDL.LU R53, [R1+0x3d40] ;  /* 0x003d400001357983 */ /* 0x000f220000300800 */
[----:B------:R-:W-:-:S03]  /*8e1d0*/  IADD3 R23, P2, R23, UR61, RZ ;  /* 0x0000003d17177c10 */ /* 0x000fc6000ff5e0ff */
        /* <DEDUP_REMOVED lines=35> */
[----:B0-----:R-:W4:Y:S01]  /*8e410*/  LDL.LU R60, [R1+0x3d04] ;  /* 0x003d0400013c7983 */ /* 0x001f220000300800 */
[----:B------:R-:W-:Y:S02]  /*8e420*/  IADD3 R53, P4, R53, UR61, RZ ;  /* 0x0000003d35357c10 */ /* 0x000fe4000ff9e0ff */
        /* <DEDUP_REMOVED lines=10> */
[----:B------:R-:W-:Y:S02]  /*8e4d0*/  IADD3.X R23, R23, UR29, RZ, P1, !PT ;  /* 0x0000001d17177c10 */ /* 0x000fe40008ffe4ff */
        /* <DEDUP_REMOVED lines=39> */
[----:B------:R-:W-:Y:S01]  /*8e750*/  IADD3.X R46, R46, UR29, RZ, P3, !PT ;  /* 0x0000001d2e2e7c10 */ /* 0x000fe20009ffe4ff */
[----:B------:R-:W-:Y:S01]  /*8e760*/  STL [R1+0x3ce8], R51 ;  /* 0x003ce83301007387 */ /* 0x000fe20000100800 */
[----:B------:R-:W-:-:S03]  /*8e770*/  IADD3 R47, P3, R47, UR61, RZ ;  /* 0x0000003d2f2f7c10 */ /* 0x000fc6000ff7e0ff */
[----:B------:R-:W-:Y:S04]  /*8e780*/  STL [R1+0x3ce0], R44 ;  /* 0x003ce02c01007387 */ /* 0x000fe80000100800 */
[----:B------:R-:W3:Y:S01]  /*8e790*/  LDL.LU R53, [R1+0x3cf4] ;  /* 0x003cf40001357983 */ /* 0x000ee20000300800 */
[----:B----4-:R-:W-:-:S03]  /*8e7a0*/  IADD3.X R60, R60, UR29, RZ, P4, !PT ;  /* 0x0000001d3c3c7c10 */ /* 0x010fc6000a7fe4ff */
        /* <DEDUP_REMOVED lines=36> */
[----:B------:R-:W-:Y:S02]  /*8e9f0*/  IADD3.X R53, R53, UR29, RZ, P6, !PT ;  /* 0x0000001d35357c10 */ /* 0x000fe4000b7fe4ff */
[----:B----4-:R-:W-:-:S03]  /*8ea00*/  IADD3 R54, P6, R54, UR61, RZ ;  /* 0x0000003d36367c10 */ /* 0x010fc6000ffde0ff */
        /* <DEDUP_REMOVED lines=25> */
[----:B------:R-:W-:Y:S04]  /*8eba0*/  STL [R1+0x3c98], R9 ;  /* 0x003c980901007387 */ /* 0x000fe80000100800 */
[----:B------:R-:W-:Y:S01]  /*8ebb0*/  STL [R1+0x3cc4], R10 ;  /* 0x003cc40a01007387 */ /* 0x000fe20000100800 */
[----:B------:R-:W-:-:S03]  /*8ebc0*/  IADD3.X R23, R23, UR29, RZ, P0, !PT ;  /* 0x0000001d17177c10 */ /* 0x000fc600087fe4ff */
        /* <DEDUP_REMOVED lines=25> */
[----:B------:R-:W2:Y:S04]  /*8ed60*/  LDL.LU R53, [R1+0x3c48] ;  /* 0x003c480001357983 */ /* 0x000ea80000300800 */
[----:B------:R-:W-:Y:S04]  /*8ed70*/  STL [R1+0x3c60], R46 ;  /* 0x003c602e01007387 */ /* 0x000fe80000100800 */
[----:B------:R-:W2:Y:S04]  /*8ed80*/  LDL.LU R54, [R1+0x3c74] ;  /* 0x003c740001367983 */ /* 0x000ea80000300800 */
[----:B------:R-:W-:Y:S01]  /*8ed90*/  STL [R1+0x3c8c], R47 ;  /* 0x003c8c2f01007387 */ /* 0x000fe20000100800 */
[----:B---3--:R-:W-:-:S03]  /*8eda0*/  IADD3 R22, P5, R22, UR61, RZ ;  /* 0x0000003d16167c10 */ /* 0x008fc6000ffbe0ff */
        /* <DEDUP_REMOVED lines=34> */
[----:B------:R-:W-:-:S03]  /*8efd0*/  IADD3.X R54, R54, UR29, RZ, P1, !PT ;  /* 0x0000001d36367c10 */ /* 0x000fc60008ffe4ff */
        /* <DEDUP_REMOVED lines=17> */
[----:B------:R-:W-:Y:S04]  /*8f0f0*/  STL [R1+0x3c30], R21 ;  /* 0x003c301501007387 */ /* 0x000fe80000100800 */
[----:B------:R-:W-:Y:S04]  /*8f100*/  STL [R1+0x3c28], R6 ;  /* 0x003c280601007387 */ /* 0x000fe80000100800 */
[----:B------:R-:W-:Y:S01]  /*8f110*/  STL [R1+0x3c54], R7 ;  /* 0x003c540701007387 */ /* 0x000fe20000100800 */
[----:B----4-:R-:W-:-:S03]  /*8f120*/  IADD3.X R9, R9, UR29, RZ, P6, !PT ;  /* 0x0000001d09097c10 */ /* 0x010fc6000b7fe4ff */
        /* <DEDUP_REMOVED lines=218> */
[----:B------:R-:W3:Y:S04]  /*8fed0*/  LDL.LU R53, [R1+0x3b04] ;  /* 0x003b040001357983 */ /* 0x000ee80000300800 */
[----:B------:R-:W-:Y:S04]  /*8fee0*/  STL [R1+0x3b1c], R46 ;  /* 0x003b1c2e01007387 */ /* 0x000fe80000100800 */
[----:B------:R-:W3:Y:S04]  /*8fef0*/  LDL.LU R54, [R1+0x3ad0] ;  /* 0x003ad00001367983 */ /* 0x000ee80000300800 */
[----:B------:R-:W-:Y:S01]  /*8ff00*/  STL [R1+0x3ae8], R47 ;  /* 0x003ae82f01007387 */ /* 0x000fe20000100800 */
[----:B----4-:R-:W-:-:S03]  /*8ff10*/  IADD3.X R60, R60, UR29, RZ, P3, !PT ;  /* 0x0000001d3c3c7c10 */ /* 0x010fc60009ffe4ff */
        /* <DEDUP_REMOVED lines=34> */
[----:B------:R-:W-:-:S03]  /*90140*/  IADD3 R54, P5, R54, UR61, RZ ;  /* 0x0000003d36367c10 */ /* 0x000fc6000ffbe0ff */
        /* <DEDUP_REMOVED lines=17> */
[----:B------:R-:W-:Y:S04]  /*90260*/  STL [R1+0x3aec], R21 ;  /* 0x003aec1501007387 */ /* 0x000fe80000100800 */
[----:B------:R-:W-:Y:S04]  /*90270*/  STL [R1+0x3ae4], R6 ;  /* 0x003ae40601007387 */ /* 0x000fe80000100800 */
        /* <DEDUP_REMOVED lines=117> */
[----:B------:R-:W-:Y:S02]  /*909d0*/  IADD3 R51, P3, R51, UR61, RZ ;  /* 0x0000003d33337c10 */ /* 0x000fe4000ff7e0ff */
[----:B------:R-:W-:Y:S02]  /*909e0*/  IADD3.X R23, R23, UR29, RZ, P4, !PT ;  /* 0x0000001d17177c10 */ /* 0x000fe4000a7fe4ff */
        /* <DEDUP_REMOVED lines=101> */
[----:B------:R-:W4:Y:S04]  /*91040*/  LDL.LU R53, [R1+0x3960] ;  /* 0x0039600001357983 */ /* 0x000f280000300800 */
[----:B------:R-:W-:Y:S04]  /*91050*/  STL [R1+0x3978], R46 ;  /* 0x0039782e01007387 */ /* 0x000fe80000100800 */
[----:B------:R-:W4:Y:S04]  /*91060*/  LDL.LU R54, [R1+0x398c] ;  /* 0x00398c0001367983 */ /* 0x000f280000300800 */
[----:B------:R-:W-:Y:S01]  /*91070*/  STL [R1+0x39a4], R47 ;  /* 0x0039a42f01007387 */ /* 0x000fe20000100800 */
[----:B------:R-:W-:-:S03]  /*91080*/  IADD3 R23, P0, R23, UR61, RZ ;  /* 0x0000003d17177c10 */ /* 0x000fc6000ff1e0ff */
        /* <DEDUP_REMOVED lines=3765> */
[----:B------:R-:W-:Y:S02]  /*9fbe0*/  IADD3 R21, P2, R21, UR61, RZ ;  /* 0x0000003d15157c10 */ /* 0x000fe4000ff5e0ff */
[----:B------:R-:W-:Y:S01]  /*9fbf0*/  IADD3 R6, P3, R6, UR61, RZ ;  /* 0x0000003d06067c10 */ /* 0x000fe2000ff7e0ff */
[----:B------:R0:W-:Y:S01]  /*9fc00*/  STL [R1+0x2614], R23 ;  /* 0x0026141701007387 */ /* 0x0001e20000100800 */
[----:B------:R-:W-:-:S03]  /*9fc10*/  IADD3.X R7, R7, UR29, RZ, P4, !PT ;  /* 0x0000001d07077c10 */ /* 0x000fc6000a7fe4ff */
[----:B------:R-:W-:Y:S01]  /*9fc20*/  STL [R1+0x261c], R20 ;  /* 0x00261c1401007387 */ /* 0x000fe20000100800 */
[----:B------:R-:W-:-:S03]  /*9fc30*/  IADD3 R8, P4, R8, UR61, RZ ;  /* 0x0000003d08087c10 */ /* 0x000fc6000ff9e0ff */
[----:B0-----:R-:W4:Y:S04]  /*9fc40*/  LDL.LU R23, [R1+0x2590] ;  /* 0x0025900001177983 */ /* 0x001f280000300800 */
        /* <DEDUP_REMOVED lines=135> */
[----:B------:R-:W-:Y:S04]  /*a04c0*/  STL [R1+0x2518], R22 ;  /* 0x0025181601007387 */ /* 0x000fe80000100800 */
        /* <DEDUP_REMOVED lines=26> */
[----:B------:R-:W4:Y:S04]  /*a0670*/  LDL.LU R22, [R1+0x24d4] ;  /* 0x0024d40001167983 */ /* 0x000f280000300800 */
[----:B0-----:R-:W4:Y:S01]  /*a0680*/  LDL.LU R23, [R1+0x4494] ;  /* 0x0044940001177983 */ /* 0x001f220000300800 */
        /* <DEDUP_REMOVED lines=11> */
[----:B------:R-:W-:Y:S04]  /*a0740*/  STL [R1+0x252c], R18 ;  /* 0x00252c1201007387 */ /* 0x000fe80000100800 */
[----:B------:R-:W-:Y:S01]  /*a0750*/  STL [R1+0x24f8], R19 ;  /* 0x0024f81301007387 */ /* 0x000fe20000100800 */
[----:B------:R-:W-:-:S05]  /*a0760*/  IADD3.X R9, R9, UR29, RZ, P6, !PT ;  /* 0x0000001d09097c10 */ /* 0x000fca000b7fe4ff */
[----:B------:R0:W-:Y:S02]  /*a0770*/  STL [R1+0x251c], R9 ;  /* 0x00251c0901007387 */ /* 0x0001e40000100800 */
[----:B0-----:R-:W0:Y:S01]  /*a0780*/  LDC R9, c[0x0][0x23c] ;  /* 0x00008f00ff097b82 */ /* 0x001e220000000800 */
[----:B------:R-:W-:Y:S02]  /*a0790*/  IADD3.X R20, R20, UR29, RZ, P5, !PT ;  /* 0x0000001d14147c10 */ /* 0x000fe4000affe4ff */
[----:B------:R-:W-:Y:S02]  /*a07a0*/  IADD3 R21, P5, R21, UR61, RZ ;  /* 0x0000003d15157c10 */ /* 0x000fe4000ffbe0ff */
[----:B------:R-:W-:Y:S02]  /*a07b0*/  IADD3 R6, P6, R6, UR61, RZ ;  /* 0x0000003d06067c10 */ /* 0x000fe4000ffde0ff */
[----:B------:R-:W-:Y:S01]  /*a07c0*/  IADD3.X R7, R7, UR29, RZ, P0, !PT ;  /* 0x0000001d07077c10 */ /* 0x000fe200087fe4ff */
[----:B------:R-:W-:Y:S01]  /*a07d0*/  STL [R1+0x2524], R20 ;  /* 0x0025241401007387 */ /* 0x000fe20000100800 */
[----:B------:R-:W-:-:S03]  /*a07e0*/  IADD3 R8, P0, R8, UR61, RZ ;  /* 0x0000003d08087c10 */ /* 0x000fc6000ff1e0ff */
[----:B------:R-:W-:Y:S04]  /*a07f0*/  STL [R1+0x24f0], R21 ;  /* 0x0024f01501007387 */ /* 0x000fe80000100800 */
[----:B------:R-:W-:Y:S01]  /*a0800*/  STL [R1+0x24e8], R6 ;  /* 0x0024e80601007387 */ /* 0x000fe20000100800 */
[----:B0-----:R-:W-:Y:S01]  /*a0810*/  IMAD.SHL.U32 R4, R9, 0x40, RZ ;  /* 0x0000004009047824 */ /* 0x001fe200078e00ff */
[----:B----4-:R-:W-:Y:S02]  /*a0820*/  IADD3.X R10, R10, UR29, RZ, P1, !PT ;  /* 0x0000001d0a0a7c10 */ /* 0x010fe40008ffe4ff */
[----:B------:R-:W-:Y:S01]  /*a0830*/  IADD3 R11, P1, R11, UR61, RZ ;  /* 0x0000003d0b0b7c10 */ /* 0x000fe2000ff3e0ff */
[----:B------:R-:W-:Y:S01]  /*a0840*/  STL [R1+0x2514], R7 ;  /* 0x0025140701007387 */ /* 0x000fe20000100800 */
[----:B------:R-:W-:-:S03]  /*a0850*/  IADD3.X R56, R56, UR29, RZ, P2, !PT ;  /* 0x0000001d38387c10 */ /* 0x000fc600097fe4ff */
[----:B------:R-:W-:Y:S01]  /*a0860*/  STL [R1+0x24e0], R8 ;  /* 0x0024e00801007387 */ /* 0x000fe20000100800 */
[----:B------:R-:W-:-:S03]  /*a0870*/  IADD3 R57, P2, R4, R57, RZ ;  /* 0x0000003904397210 */ /* 0x000fc60007f5e0ff */
[----:B------:R-:W-:Y:S01]  /*a0880*/  STL [R1+0x250c], R10 ;  /* 0x00250c0a01007387 */ /* 0x000fe20000100800 */
[----:B------:R-:W-:-:S03]  /*a0890*/  IADD3.X R58, R58, UR29, RZ, P3, !PT ;  /* 0x0000001d3a3a7c10 */ /* 0x000fc60009ffe4ff */
[----:B------:R-:W-:Y:S01]  /*a08a0*/  STL [R1+0x24d8], R11 ;  /* 0x0024d80b01007387 */ /* 0x000fe20000100800 */
[----:B------:R-:W-:-:S03]  /*a08b0*/  IADD3 R60, P3, R4, R60, RZ ;  /* 0x0000003c043c7210 */ /* 0x000fc60007f7e0ff */
[----:B------:R-:W-:Y:S04]  /*a08c0*/  STL [R1+0x2504], R56 ;  /* 0x0025043801007387 */ /* 0x000fe80000100800 */
[----:B------:R0:W-:Y:S04]  /*a08d0*/  STL [R1+0x488c], R60 ;  /* 0x00488c3c01007387 */ /* 0x0001e80000100800 */
[----:B------:R1:W-:Y:S04]  /*a08e0*/  STL [R1+0x4468], R57 ;  /* 0x0044683901007387 */ /* 0x0003e80000100800 */
[----:B0-----:R-:W3:Y:S01]  /*a08f0*/  LDL.LU R60, [R1+0x44a0] ;  /* 0x0044a000013c7983 */ /* 0x001ee20000300800 */
[----:B------:R-:W-:-:S02]  /*a0900*/  IADD3.X R59, R59, UR29, RZ, P4, !PT ;  /* 0x0000001d3b3b7c10 */ /* 0x000fc4000a7fe4ff */
[----:B------:R-:W-:Y:S02]  /*a0910*/  IADD3 R48, P4, R4, R48, RZ ;  /* 0x0000003004307210 */ /* 0x000fe40007f9e0ff */
[----:B------:R-:W-:Y:S01]  /*a0920*/  IADD3.X R49, R49, UR29, RZ, P5, !PT ;  /* 0x0000001d31317c10 */ /* 0x000fe2000affe4ff */
[----:B------:R-:W-:Y:S01]  /*a0930*/  STL [R1+0x24fc], R58 ;  /* 0x0024fc3a01007387 */ /* 0x000fe20000100800 */
[----:B------:R-:W-:-:S03]  /*a0940*/  SHF.R.S32.HI R2, RZ, 0x1f, R4 ;  /* 0x0000001fff027819 */ /* 0x000fc60000011404 */
[----:B------:R-:W-:Y:S04]  /*a0950*/  STL [R1+0x24f4], R59 ;  /* 0x0024f43b01007387 */ /* 0x000fe80000100800 */
[----:B------:R-:W-:Y:S01]  /*a0960*/  STL [R1+0x4474], R48 ;  /* 0x0044743001007387 */ /* 0x000fe20000100800 */
[----:B------:R-:W-:-:S03]  /*a0970*/  IADD3 R50, P5, R4, R50, RZ ;  /* 0x0000003204327210 */ /* 0x000fc60007fbe0ff */
        /* <DEDUP_REMOVED lines=12> */
[----:B------:R-:W4:Y:S04]  /*a0a40*/  LDL.LU R17, [R1+0x4888] ;  /* 0x0048880001117983 */ /* 0x000f280000300800 */
[----:B------:R-:W-:Y:S04]  /*a0a50*/  STL [R1+0x24d4], R22 ;  /* 0x0024d41601007387 */ /* 0x000fe80000100800 */
[----:B------:R-:W4:Y:S04]  /*a0a60*/  LDL.LU R52, [R1+0x44a4] ;  /* 0x0044a40001347983 */ /* 0x000f280000300800 */
[----:B------:R-:W-:Y:S04]  /*a0a70*/  STL [R1+0x4494], R23 ;  /* 0x0044941701007387 */ /* 0x000fe80000100800 */
[----:B------:R-:W4:Y:S01]  /*a0a80*/  LDL.LU R53, [R1+0x4454] ;  /* 0x0044540001357983 */ /* 0x000f220000300800 */
[----:B--2---:R-:W-:-:S05]  /*a0a90*/  IMAD.X R61, R2, 0x1, R61, P2 ;  /* 0x00000001023d7824 */ /* 0x004fca00010e063d */
[----:B------:R0:W-:Y:S04]  /*a0aa0*/  STL [R1+0x24d0], R61 ;  /* 0x0024d03d01007387 */ /* 0x0001e80000100800 */
        /* <DEDUP_REMOVED lines=13> */
[----:B-1----:R-:W2:Y:S04]  /*a0b80*/  LDL.LU R57, [R1+0x447c] ;  /* 0x00447c0001397983 */ /* 0x002ea80000300800 */
[----:B0-----:R-:W2:Y:S04]  /*a0b90*/  LDL.LU R61, [R1+0x44e4] ;  /* 0x0044e400013d7983 */ /* 0x001ea80000300800 */
[----:B------:R-:W2:Y:S04]  /*a0ba0*/  LDL.LU R58, [R1+0x4478] ;  /* 0x00447800013a7983 */ /* 0x000ea80000300800 */
[----:B------:R-:W2:Y:S04]  /*a0bb0*/  LDL.LU R59, [R1+0x44f0] ;  /* 0x0044f000013b7983 */ /* 0x000ea80000300800 */
[----:B------:R-:W2:Y:S01]  /*a0bc0*/  LDL.LU R48, [R1+0x448c] ;  /* 0x00448c0001307983 */ /* 0x000ea20000300800 */
[----:B---3--:R-:W-:-:S05]  /*a0bd0*/  IADD3 R60, P2, R4, R60, RZ ;  /* 0x0000003c043c7210 */ /* 0x008fca0007f5e0ff */
[----:B------:R0:W-:Y:S04]  /*a0be0*/  STL [R1+0x44a0], R60 ;  /* 0x0044a03c01007387 */ /* 0x0001e80000100800 */
        /* <DEDUP_REMOVED lines=8> */
[----:B0-----:R-:W3:Y:S01]  /*a0c70*/  LDL.LU R60, [R1+0x4514] ;  /* 0x00451400013c7983 */ /* 0x001ee20000300800 */
[----:B----4-:R-:W-:Y:S01]  /*a0c80*/  IMAD.X R17, R2, 0x1, R17, P3 ;  /* 0x0000000102117824 */ /* 0x010fe200018e0611 */
[----:B------:R-:W-:-:S04]  /*a0c90*/  IADD3 R52, P3, R4, R52, RZ ;  /* 0x0000003404347210 */ /* 0x000fc80007f7e0ff */
[----:B------:R-:W-:Y:S01]  /*a0ca0*/  STL [R1+0x4888], R17 ;  /* 0x0048881101007387 */ /* 0x000fe20000100800 */
[----:B------:R-:W-:-:S03]  /*a0cb0*/  IMAD.X R53, R2, 0x1, R53, P4 ;  /* 0x0000000102357824 */ /* 0x000fc600020e0635 */
[----:B------:R-:W-:Y:S04]  /*a0cc0*/  STL [R1+0x44a4], R52 ;  /* 0x0044a43401007387 */ /* 0x000fe80000100800 */
[----:B------:R-:W-:Y:S01]  /*a0cd0*/  STL [R1+0x4454], R53 ;  /* 0x0044543501007387 */ /* 0x000fe20000100800 */
[----:B--2---:R-:W-:Y:S01]  /*a0ce0*/  IADD3 R54, P4, R4, R54, RZ ;  /* 0x0000003604367210 */ /* 0x004fe20007f9e0ff */
[----:B------:R-:W-:-:S04]  /*a0cf0*/  IMAD.X R55, R2, 0x1, R55, P5 ;  /* 0x0000000102377824 */ /* 0x000fc800028e0637 */
[----:B------:R-:W-:Y:S01]  /*a0d00*/  STL [R1+0x44b0], R54 ;  /* 0x0044b03601007387 */ /* 0x000fe20000100800 */
[----:B------:R-:W-:-:S03]  /*a0d10*/  IADD3 R18, P5, R4, R18, RZ ;  /* 0x0000001204127210 */ /* 0x000fc60007fbe0ff */
[----:B------:R-:W-:Y:S01]  /*a0d20*/  STL [R1+0x445c], R55 ;  /* 0x00445c3701007387 */ /* 0x000fe20000100800 */
[----:B------:R-:W-:-:S03]  /*a0d30*/  IMAD.X R19, R2, 0x1, R19, P6 ;  /* 0x0000000102137824 */ /* 0x000fc600030e0613 */
        /* <DEDUP_REMOVED lines=17> */
[----:B------:R-:W-:Y:S01]  /*a0e50*/  IADD3 R56, P3, R4, R56, RZ ;  /* 0x0000003804387210 */ /* 0x000fe20007f7e0ff */
[----:B------:R-:W-:Y:S01]  /*a0e60*/  IMAD.X R57, R2, 0x1, R57, P4 ;  /* 0x0000000102397824 */ /* 0x000fe200020e0639 */
[----:B------:R-:W-:Y:S01]  /*a0e70*/  IADD3 R61, P4, R4, R61, RZ ;  /* 0x0000003d043d7210 */ /* 0x000fe20007f9e0ff */
[----:B------:R-:W-:Y:S04]  /*a0e80*/  STL [R1+0x4470], R11 ;  /* 0x0044700b01007387 */ /* 0x000fe80000100800 */
[----:B------:R0:W-:Y:S04]  /*a0e90*/  STL [R1+0x44e4], R61 ;  /* 0x0044e43d01007387 */ /* 0x0001e80000100800 */
[----:B------:R1:W-:Y:S04]  /*a0ea0*/  STL [R1+0x44e0], R56 ;  /* 0x0044e03801007387 */ /* 0x0003e80000100800 */
[----:B0-----:R-:W2:Y:S01]  /*a0eb0*/  LDL.LU R61, [R1+0x44a8] ;  /* 0x0044a800013d7983 */ /* 0x001ea20000300800 */
[----:B------:R-:W-:Y:S01]  /*a0ec0*/  IMAD.X R58, R2, 0x1, R58, P5 ;  /* 0x00000001023a7824 */ /* 0x000fe200028e063a */
[----:B------:R-:W-:Y:S01]  /*a0ed0*/  IADD3 R59, P5, R4, R59, RZ ;  /* 0x0000003b043b7210 */ /* 0x000fe20007fbe0ff */
[----:B------:R-:W-:Y:S01]  /*a0ee0*/  IMAD.X R48, R2, 0x1, R48, P6 ;  /* 0x0000000102307824 */ /* 0x000fe200030e0630 */
[----:B------:R0:W-:Y:S04]  /*a0ef0*/  STL [R1+0x447c], R57 ;  /* 0x00447c3901007387 */ /* 0x0001e80000100800 */
[----:B------:R-:W-:Y:S04]  /*a0f00*/  STL [R1+0x4478], R58 ;  /* 0x0044783a01007387 */ /* 0x000fe80000100800 */
[----:B------:R-:W-:Y:S04]  /*a0f10*/  STL [R1+0x44f0], R59 ;  /* 0x0044f03b01007387 */ /* 0x000fe80000100800 */
[----:B------:R-:W-:Y:S01]  /*a0f20*/  STL [R1+0x448c], R48 ;  /* 0x00448c3001007387 */ /* 0x000fe20000100800 */
[----:B---3--:R-:W-:Y:S01]  /*a0f30*/  IADD3 R49, P6, R4, R49, RZ ;  /* 0x0000003104317210 */ /* 0x008fe20007fde0ff */
        /* <DEDUP_REMOVED lines=13> */
[----:B------:R-:W3:Y:S01]  /*a1010*/  LDL.LU R17, [R1+0x4520] ;  /* 0x0045200001117983 */ /* 0x000ee20000300800 */
[----:B------:R-:W-:-:S03]  /*a1020*/  IADD3 R60, P3, R4, R60, RZ ;  /* 0x0000003c043c7210 */ /* 0x000fc60007f7e0ff */
        /* <DEDUP_REMOVED lines=18> */
[----:B0-----:R-:W4:Y:S04]  /*a1150*/  LDL.LU R57, [R1+0x4560] ;  /* 0x0045600001397983 */ /* 0x001f280000300800 */
[----:B------:R-:W4:Y:S04]  /*a1160*/  LDL.LU R60, [R1+0x44fc] ;  /* 0x0044fc00013c7983 */ /* 0x000f280000300800 */
[----:B------:R-:W4:Y:S04]  /*a1170*/  LDL.LU R58, [R1+0x4564] ;  /* 0x00456400013a7983 */ /* 0x000f280000300800 */
[----:B------:R-:W4:Y:S04]  /*a1180*/  LDL.LU R59, [R1+0x44f8] ;  /* 0x0044f800013b7983 */ /* 0x000f280000300800 */
        /* <DEDUP_REMOVED lines=11> */
[----:B0-----:R-:W2:Y:S01]  /*a1240*/  LDL.LU R61, [R1+0x452c] ;  /* 0x00452c00013d7983 */ /* 0x001ea20000300800 */
[----:B---3--:R-:W-:Y:S01]  /*a1250*/  IADD3 R17, P4, R4, R17, RZ ;  /* 0x0000001104117210 */ /* 0x008fe20007f9e0ff */
[----:B----4-:R-:W-:-:S04]  /*a1260*/  IMAD.X R52, R2, 0x1, R52, P5 ;  /* 0x0000000102347824 */ /* 0x010fc800028e0634 */
        /* <DEDUP_REMOVED lines=29> */
[----:B------:R-:W-:-:S05]  /*a1440*/  IMAD.X R60, R2, 0x1, R60, P6 ;  /* 0x00000001023c7824 */ /* 0x000fca00030e063c */
[----:B------:R0:W-:Y:S04]  /*a1450*/  STL [R1+0x44fc], R60 ;  /* 0x0044fc3c01007387 */ /* 0x0001e80000100800 */
[----:B------:R1:W-:Y:S04]  /*a1460*/  STL [R1+0x44e8], R56 ;  /* 0x0044e83801007387 */ /* 0x0003e80000100800 */
[----:B0-----:R-:W3:Y:S01]  /*a1470*/  LDL.LU R60, [R1+0x4594] ;  /* 0x00459400013c7983 */ /* 0x001ee20000300800 */
[----:B------:R-:W-:Y:S01]  /*a1480*/  IADD3 R57, P5, R4, R57, RZ ;  /* 0x0000003904397210 */ /* 0x000fe20007fbe0ff */
[----:B------:R-:W-:Y:S01]  /*a1490*/  IMAD.X R59, R2, 0x1, R59, P0 ;  /* 0x00000001023b7824 */ /* 0x000fe200000e063b */
[----:B------:R-:W-:-:S02]  /*a14a0*/  IADD3 R58, P6, R4, R58, RZ ;  /* 0x0000003a043a7210 */ /* 0x000fc40007fde0ff */
[----:B------:R-:W-:Y:S01]  /*a14b0*/  IADD3 R48, P0, R4, R48, RZ ;  /* 0x0000003004307210 */ /* 0x000fe20007f1e0ff */
[----:B------:R0:W-:Y:S04]  /*a14c0*/  STL [R1+0x4560], R57 ;  /* 0x0045603901007387 */ /* 0x0001e80000100800 */
[----:B------:R-:W-:Y:S04]  /*a14d0*/  STL [R1+0x4564], R58 ;  /* 0x0045643a01007387 */ /* 0x000fe80000100800 */
[----:B------:R-:W-:Y:S04]  /*a14e0*/  STL [R1+0x44f8], R59 ;  /* 0x0044f83b01007387 */ /* 0x000fe80000100800 */
[----:B------:R-:W-:Y:S01]  /*a14f0*/  STL [R1+0x4570], R48 ;  /* 0x0045703001007387 */ /* 0x000fe20000100800 */
[----:B--2---:R-:W-:Y:S01]  /*a1500*/  IMAD.X R49, R2, 0x1, R49, P1 ;  /* 0x0000000102317824 */ /* 0x004fe200008e0631 */
[----:B------:R-:W-:-:S04]  /*a1510*/  IADD3 R50, P1, R4, R50, RZ ;  /* 0x0000003204327210 */ /* 0x000fc80007f3e0ff */
        /* <DEDUP_REMOVED lines=12> */
[----:B------:R-:W2:Y:S01]  /*a15e0*/  LDL.LU R17, [R1+0x4528] ;  /* 0x0045280001117983 */ /* 0x000ea20000300800 */
[----:B------:R-:W-:-:S03]  /*a15f0*/  IMAD.X R61, R2, 0x1, R61, P5 ;  /* 0x00000001023d7824 */ /* 0x000fc600028e063d */
        /* <DEDUP_REMOVED lines=34> */
[----:B--2---:R-:W-:Y:S01]  /*a1820*/  IMAD.X R17, R2, 0x1, R17, P6 ;  /* 0x0000000102117824 */ /* 0x004fe200030e0611 */
[----:B----4-:R-:W-:-:S04]  /*a1830*/  IADD3 R52, P6, R4, R52, RZ ;  /* 0x0000003404347210 */ /* 0x010fc80007fde0ff */
        /* <DEDUP_REMOVED lines=415> */
[----:B------:R3:W-:Y:S01]  /*a3230*/  STL [R1+0x47e0], R49 ;  /* 0x0047e03101007387 */ /* 0x0007e20000100800 */
[----:B------:R-:W-:-:S03]  /*a3240*/  IADD3 R51, P2, R4, R51, RZ ;  /* 0x0000003304337210 */ /* 0x000fc60007f5e0ff */
[----:B------:R4:W-:Y:S01]  /*a3250*/  STL [R1+0x477c], R50 ;  /* 0x00477c3201007387 */ /* 0x0009e20000100800 */
[----:B------:R-:W-:-:S03]  /*a3260*/  IMAD.X R44, R2, 0x1, R44, P3 ;  /* 0x00000001022c7824 */ /* 0x000fc600018e062c */
        /* <DEDUP_REMOVED lines=8> */
[----:B------:R-:W4:Y:S01]  /*a32f0*/  LDL.LU R17, [R1+0x4804] ;  /* 0x0048040001117983 */ /* 0x000f220000300800 */
[----:B------:R-:W-:-:S03]  /*a3300*/  IADD3 R60, P5, R4, R60, RZ ;  /* 0x0000003c043c7210 */ /* 0x000fc60007fbe0ff */
[----:B------:R4:W-:Y:S04]  /*a3310*/  STL [R1+0x47f4], R22 ;  /* 0x0047f41601007387 */ /* 0x0009e80000100800 */
[----:B------:R-:W4:Y:S04]  /*a3320*/  LDL.LU R52, [R1+0x4798] ;  /* 0x0047980001347983 */ /* 0x000f280000300800 */
[----:B------:R4:W-:Y:S04]  /*a3330*/  STL [R1+0x4788], R23 ;  /* 0x0047881701007387 */ /* 0x0009e80000100800 */
        /* <DEDUP_REMOVED lines=16> */
[----:B---3--:R-:W3:Y:S04]  /*a3440*/  LDL.LU R49, [R1+0x47d8] ;  /* 0x0047d80001317983 */ /* 0x008ee80000300800 */
[----:B------:R-:W3:Y:S04]  /*a3450*/  LDL.LU R58, [R1+0x4840] ;  /* 0x00484000013a7983 */ /* 0x000ee80000300800 */
[----:B------:R-:W3:Y:S04]  /*a3460*/  LDL.LU R59, [R1+0x47ec] ;  /* 0x0047ec00013b7983 */ /* 0x000ee80000300800 */
[----:B------:R-:W3:Y:S01]  /*a3470*/  LDL.LU R48, [R1+0x483c] ;  /* 0x00483c0001307983 */ /* 0x000ee20000300800 */
[----:B--2---:R-:W-:-:S05]  /*a3480*/  IMAD.X R61, R2, 0x1, R61, P6 ;  /* 0x00000001023d7824 */ /* 0x004fca00030e063d */
[----:B------:R0:W-:Y:S04]  /*a3490*/  STL [R1+0x479c], R61 ;  /* 0x00479c3d01007387 */ /* 0x0001e80000100800 */
[----:B----4-:R-:W2:Y:S04]  /*a34a0*/  LDL.LU R50, [R1+0x47e8] ;  /* 0x0047e80001327983 */ /* 0x010ea80000300800 */
[----:B------:R-:W4:Y:S04]  /*a34b0*/  LDL.LU R51, [R1+0x4844] ;  /* 0x0048440001337983 */ /* 0x000f280000300800 */
[----:B------:R-:W4:Y:S04]  /*a34c0*/  LDL.LU R44, [R1+0x47fc] ;  /* 0x0047fc00012c7983 */ /* 0x000f280000300800 */
[----:B------:R-:W4:Y:S04]  /*a34d0*/  LDL.LU R46, [R1+0x47f8] ;  /* 0x0047f800012e7983 */ /* 0x000f280000300800 */
[----:B------:R-:W4:Y:S04]  /*a34e0*/  LDL.LU R47, [R1+0x480c] ;  /* 0x00480c00012f7983 */ /* 0x000f280000300800 */
[----:B------:R-:W4:Y:S04]  /*a34f0*/  LDL.LU R22, [R1+0x4808] ;  /* 0x0048080001167983 */ /* 0x000f280000300800 */
[----:B------:R-:W4:Y:S04]  /*a3500*/  LDL.LU R23, [R1+0x481c] ;  /* 0x00481c0001177983 */ /* 0x000f280000300800 */
[----:B------:R-:W4:Y:S04]  /*a3510*/  LDL.LU R60, [R1+0x4818] ;  /* 0x00481800013c7983 */ /* 0x000f280000300800 */
[----:B0-----:R-:W4:Y:S01]  /*a3520*/  LDL.LU R61, [R1+0x4828] ;  /* 0x00482800013d7983 */ /* 0x001f220000300800 */
[----:B------:R-:W-:Y:S01]  /*a3530*/  IADD3 R17, P6, R4, R17, RZ ;  /* 0x0000001104117210 */ /* 0x000fe20007fde0ff */
        /* <DEDUP_REMOVED lines=27> */
[----:B------:R-:W-:Y:S04]  /*a36f0*/  STL [R1+0x47c8], R10 ;  /* 0x0047c80a01007387 */ /* 0x000fe80000100800 */
[----:B------:R-:W-:Y:S01]  /*a3700*/  STL [R1+0x4838], R11 ;  /* 0x0048380b01007387 */ /* 0x000fe20000100800 */
[----:B---3--:R-:W-:-:S05]  /*a3710*/  IMAD.X R49, R2, 0x1, R49, P1 ;  /* 0x0000000102317824 */ /* 0x008fca00008e0631 */
[----:B------:R0:W-:Y:S02]  /*a3720*/  STL [R1+0x47d8], R49 ;  /* 0x0047d83101007387 */ /* 0x0001e40000100800 */
[----:B0-----:R-:W0:Y:S01]  /*a3730*/  LDC R49, c[0x0][0x230] ;  /* 0x00008c00ff317b82 */ /* 0x001e220000000800 */
[----:B------:R-:W-:Y:S01]  /*a3740*/  IMAD.X R56, R2, 0x1, R56, P0 ;  /* 0x0000000102387824 */ /* 0x000fe200000e0638 */
[----:B------:R-:W-:Y:S01]  /*a3750*/  IADD3 R57, P0, R4, R57, RZ ;  /* 0x0000003904397210 */ /* 0x000fe20007f1e0ff */
[----:B------:R-:W-:Y:S01]  /*a3760*/  IMAD.X R59, R2, 0x1, R59, P2 ;  /* 0x00000001023b7824 */ /* 0x000fe200010e063b */
[C---:B------:R-:W-:Y:S02]  /*a3770*/  IADD3 R58, P1, R4.reuse, R58, RZ ;  /* 0x0000003a043a7210 */ /* 0x040fe40007f3e0ff */
[----:B------:R-:W-:Y:S01]  /*a3780*/  IADD3 R48, P2, R4, R48, RZ ;  /* 0x0000003004307210 */ /* 0x000fe20007f5e0ff */
[----:B------:R3:W-:Y:S04]  /*a3790*/  STL [R1+0x47dc], R56 ;  /* 0x0047dc3801007387 */ /* 0x0007e80000100800 */
[----:B------:R3:W-:Y:S04]  /*a37a0*/  STL [R1+0x4834], R57 ;  /* 0x0048343901007387 */ /* 0x0007e80000100800 */
[----:B------:R3:W-:Y:S04]  /*a37b0*/  STL [R1+0x4840], R58 ;  /* 0x0048403a01007387 */ /* 0x0007e80000100800 */
[----:B------:R3:W-:Y:S01]  /*a37c0*/  STL [R1+0x47ec], R59 ;  /* 0x0047ec3b01007387 */ /* 0x0007e20000100800 */
[----:B0-----:R-:W-:-:S03]  /*a37d0*/  VIADD R49, R49, 0x3f ;  /* 0x0000003f31317836 */ /* 0x001fc60000000000 */
[----:B------:R3:W-:Y:S02]  /*a37e0*/  STL [R1+0x483c], R48 ;  /* 0x00483c3001007387 */ /* 0x0007e40000100800 */
[----:B------:R-:W-:-:S04]  /*a37f0*/  SHF.R.S32.HI R3, RZ, 0x1f, R49 ;  /* 0x0000001fff037819 */ /* 0x000fc80000011431 */
[----:B------:R-:W-:-:S04]  /*a3800*/  LEA.HI R3, R3, R49, RZ, 0x6 ;  /* 0x0000003103037211 */ /* 0x000fc800078f30ff */
[----:B------:R-:W-:Y:S01]  /*a3810*/  SHF.R.S32.HI R3, RZ, 0x6, R3 ;  /* 0x00000006ff037819 */ /* 0x000fe20000011403 */
[----:B--2---:R-:W-:Y:S01]  /*a3820*/  IMAD.X R50, R2, 0x1, R50, P3 ;  /* 0x0000000102327824 */ /* 0x004fe200018e0632 */
[----:B----4-:R-:W-:-:S04]  /*a3830*/  IADD3 R51, P3, R4, R51, RZ ;  /* 0x0000003304337210 */ /* 0x010fc80007f7e0ff */
[----:B------:R3:W-:Y:S01]  /*a3840*/  STL [R1+0x47e8], R50 ;  /* 0x0047e83201007387 */ /* 0x0007e20000100800 */
[----:B------:R-:W-:-:S03]  /*a3850*/  IMAD.X R44, R2, 0x1, R44, P4 ;  /* 0x00000001022c7824 */ /* 0x000fc600020e062c */
        /* <DEDUP_REMOVED lines=9> */
[C---:B------:R-:W-:Y:S02]  /*a38f0*/  IMAD.X R60, R2.reuse, 0x1, R60, P2 ;  /* 0x00000001023c7824 */ /* 0x040fe400010e063c */
[----:B------:R-:W-:-:S05]  /*a3900*/  IMAD.X R61, R2, 0x1, R61, P3 ;  /* 0x00000001023d7824 */ /* 0x000fca00018e063d */
[----:B------:R3:W-:Y:S04]  /*a3910*/  STL [R1+0x4828], R61 ;  /* 0x0048283d01007387 */ /* 0x0007e80000100800 */
[----:B------:R3:W-:Y:S04]  /*a3920*/  STL [R1+0x481c], R23 ;  /* 0x00481c1701007387 */ /* 0x0007e80000100800 */
[----:B------:R3:W-:Y:S01]  /*a3930*/  STL [R1+0x4818], R60 ;  /* 0x0048183c01007387 */ /* 0x0007e20000100800 */
[----:B------:R-:W-:-:S13]  /*a3940*/  ISETP.NE.U32.AND P4, PT, R45, R3, PT ;  /* 0x000000032d00720c */ /* 0x000fda0003f85070 */
[----:B---3--:R-:W-:Y:S05]  /*a3950*/  @P4 BRA `(.L_x_1) ;  /* 0xfffff7dc00504947 */ /* 0x008fea000383ffff */
.L_x_0:
[----:B------:R-:W2:Y:S01]  /*a3960*/  LDL.LU R13, [R1+0xf90] ;  /* 0x000f9000010d7983 */ /* 0x000ea20000300800 */
[----:B------:R-:W-:Y:S01]  /*a3970*/  ULDC UR4, c[0x0][0x244] ;  /* 0x0000910000047ab9 */ /* 0x000fe20000000800 */
[----:B------:R-:W-:Y:S01]  /*a3980*/  ULDC UR5, c[0x0][0x244] ;  /* 0x0000910000057ab9 */ /* 0x000fe20000000800 */
[----:B------:R-:W-:Y:S01]  /*a3990*/  ULDC.64 UR6, c[0x0][0x220] ;  /* 0x0000880000067ab9 */ /* 0x000fe20000000a00 */
[----:B------:R-:W2:Y:S01]  /*a39a0*/  LDL.LU R12, [R1+0xf94] ;  /* 0x000f9400010c7983 */ /* 0x000ea20000300800 */
[----:B------:R-:W-:Y:S01]  /*a39b0*/  ULDC.64 UR8, c[0x0][0x220] ;  /* 0x0000880000087ab9 */ /* 0x000fe20000000a00 */
[----:B------:R-:W-:Y:S01]  /*a39c0*/  ULDC.64 UR10, c[0x0][0x220] ;  /* 0x00008800000a7ab9 */ /* 0x000fe20000000a00 */
[----:B------:R-:W-:Y:S01]  /*a39d0*/  ULDC.64 UR34, c[0x0][0x228] ;  /* 0x00008a0000227ab9 */ /* 0x000fe20000000a00 */
[----:B-1----:R-:W3:Y:S01]  /*a39e0*/  LDL.LU R11, [R1+0xf98] ;  /* 0x000f9800010b7983 */ /* 0x002ee20000300800 */
[----:B------:R-:W-:Y:S01]  /*a39f0*/  ULDC UR12, c[0x0][0x248] ;  /* 0x00009200000c7ab9 */ /* 0x000fe20000000800 */
[----:B------:R-:W-:Y:S01]  /*a3a00*/  ULDC UR14, c[0x0][0x248] ;  /* 0x00009200000e7ab9 */ /* 0x000fe20000000800 */
[----:B------:R-:W-:Y:S01]  /*a3a10*/  ULDC UR16, c[0x0][0x248] ;  /* 0x0000920000107ab9 */ /* 0x000fe20000000800 */
[----:B------:R-:W3:Y:S01]  /*a3a20*/  LDL.LU R10, [R1+0xf9c] ;  /* 0x000f9c00010a7983 */ /* 0x000ee20000300800 */
[----:B------:R-:W-:Y:S01]  /*a3a30*/  ULDC UR18, c[0x0][0x248] ;  /* 0x0000920000127ab9 */ /* 0x000fe20000000800 */
[----:B------:R-:W-:Y:S01]  /*a3a40*/  ULDC UR19, c[0x0][0x248] ;  /* 0x0000920000137ab9 */ /* 0x000fe20000000800 */
[----:B------:R-:W-:Y:S01]  /*a3a50*/  ULDC UR21, c[0x0][0x248] ;  /* 0x0000920000157ab9 */ /* 0x000fe20000000800 */
[----:B------:R-:W4:Y:S01]  /*a3a60*/  LDL.LU R9, [R1+0xfa0] ;  /* 0x000fa00001097983 */ /* 0x000f220000300800 */
[----:B------:R-:W-:Y:S01]  /*a3a70*/  ULDC UR23, c[0x0][0x248] ;  /* 0x0000920000177ab9 */ /* 0x000fe20000000800 */
[----:B------:R-:W-:Y:S01]  /*a3a80*/  ULDC UR28, c[0x0][0x248] ;  /* 0x00009200001c7ab9 */ /* 0x000fe20000000800 */
[----:B------:R-:W-:Y:S01]  /*a3a90*/  ULDC UR24, c[0x0][0x228] ;  /* 0x00008a0000187ab9 */ /* 0x000fe20000000800 */
[----:B------:R-:W4:Y:S01]  /*a3aa0*/  LDL.LU R8, [R1+0xfa4] ;  /* 0x000fa40001087983 */ /* 0x000f220000300800 */
[----:B------:R-:W0:Y:S01]  /*a3ab0*/  S2UR UR26, SR_CgaCtaId ;  /* 0x00000000001a79c3 */ /* 0x000e220000008800 */
[----:B------:R-:W-:Y:S01]  /*a3ac0*/  ULDC UR25, c[0x0][0x228] ;  /* 0x00008a0000197ab9 */ /* 0x000fe20000000800 */
[----:B------:R-:W-:Y:S01]  /*a3ad0*/  ULDC UR27, c[0x0][0x228] ;  /* 0x00008a00001b7ab9 */ /* 0x000fe20000000800 */
[----:B-----5:R4:W-:Y:S01]  /*a3ae0*/  STL [R1+0x4f44], R0 ;  /* 0x004f440001007387 */ /* 0x0209e20000100800 */
        /* <DEDUP_REMOVED lines=15> */
[----:B------:R-:W-:Y:S01]  /*a3be0*/  STL.64 [R1+0x4e68], R4 ;  /* 0x004e680401007387 */ /* 0x000fe20000100a00 */
        /* <DEDUP_REMOVED lines=19> */
[----:B------:R1:W-:Y:S01]  /*a3d20*/  STL.64 [R1+0x4e40], R54 ;  /* 0x004e403601007387 */ /* 0x0003e20000100a00 */
[----:B------:R-:W-:Y:S01]  /*a3d30*/  ULDC UR13, c[0x0][0x228] ;  /* 0x00008a00000d7ab9 */ /* 0x000fe20000000800 */
[----:B------:R-:W-:Y:S01]  /*a3d40*/  ULDC UR15, c[0x0][0x228] ;  /* 0x00008a00000f7ab9 */ /* 0x000fe20000000800 */
[----:B------:R-:W-:Y:S01]  /*a3d50*/  ULDC UR17, c[0x0][0x228] ;  /* 0x00008a0000117ab9 */ /* 0x000fe20000000800 */
[----:B------:R-:W-:Y:S01]  /*a3d60*/  ULDC UR20, c[0x0][0x228] ;  /* 0x00008a0000147ab9 */ /* 0x000fe20000000800 */
[----:B------:R-:W-:Y:S01]  /*a3d70*/  ULDC UR22, c[0x0][0x228] ;  /* 0x00008a0000167ab9 */ /* 0x000fe20000000800 */
[----:B------:R-:W-:Y:S01]  /*a3d80*/  ULDC UR39, c[0x0][0x228] ;  /* 0x00008a0000277ab9 */ /* 0x000fe20000000800 */
[----:B--2---:R-:W-:-:S05]  /*a3d90*/  F2FP.SATFINITE.E4M3.F32.PACK_AB_MERGE_C R18, R12, R13, RZ ;  /* 0x0000000d0c12723e */ /* 0x004fca00048070ff */
[----:B------:R-:W-:Y:S01]  /*a3da0*/  STL [R1+0x4f48], R18 ;  /* 0x004f481201007387 */ /* 0x000fe20000100800 */
[----:B---3--:R-:W-:-:S05]  /*a3db0*/  F2FP.SATFINITE.E4M3.F32.PACK_AB_MERGE_C R17, R10, R11, RZ ;  /* 0x0000000b0a11723e */ /* 0x008fca00048070ff */
[----:B------:R-:W-:Y:S01]  /*a3dc0*/  STL [R1+0x4f4c], R17 ;  /* 0x004f4c1101007387 */ /* 0x000fe20000100800 */
[----:B----4-:R-:W-:-:S03]  /*a3dd0*/  F2FP.SATFINITE.E4M3.F32.PACK_AB_MERGE_C R0, R8, R9, RZ ;  /* 0x000000090800723e */ /* 0x010fc600048070ff */
[----:B-1----:R-:W2:Y:S04]  /*a3de0*/  LDL.LU R55, [R1+0xfa8] ;  /* 0x000fa80001377983 */ /* 0x002ea80000300800 */
[----:B------:R-:W2:Y:S04]  /*a3df0*/  LDL.LU R52, [R1+0xfac] ;  /* 0x000fac0001347983 */ /* 0x000ea80000300800 */
[----:B------:R1:W-:Y:S04]  /*a3e00*/  STL [R1+0x28f4], R0 ;  /* 0x0028f40001007387 */ /* 0x0003e80000100800 */
        /* <DEDUP_REMOVED lines=56> */
[----:B--2---:R-:W-:-:S05]  /*a4190*/  F2FP.SATFINITE.E4M3.F32.PACK_AB_MERGE_C R17, R52, R55, RZ ;  /* 0x000000373411723e */ /* 0x004fca00048070ff */
[----:B------:R1:W-:Y:S01]  /*a41a0*/  STL [R1+0x28e4], R17 ;  /* 0x0028e41101007387 */ /* 0x0003e20000100800 */
[----:B---3--:R-:W-:-:S05]  /*a41b0*/  F2FP.SATFINITE.E4M3.F32.PACK_AB_MERGE_C R50, R50, R53, RZ ;  /* 0x000000353232723e */ /* 0x008fca00048070ff */
[----:B------:R-:W-:Y:S01]  /*a41c0*/  STL [R1+0x29f4], R50 ;  /* 0x0029f43201007387 */ /* 0x000fe20000100800 */
[----:B----4-:R-:W-:-:S05]  /*a41d0*/  F2FP.SATFINITE.E4M3.F32.PACK_AB_MERGE_C R18, R48, R51, RZ ;  /* 0x000000333012723e */ /* 0x010fca00048070ff */
[----:B------:R-:W-:Y:S01]  /*a41e0*/  STL [R1+0x29fc], R18 ;  /* 0x0029fc1201007387 */ /* 0x000fe20000100800 */
[----:B-1----:R-:W-:-:S05]  /*a41f0*/  F2FP.SATFINITE.E4M3.F32.PACK_AB_MERGE_C R17, R6, R49, RZ ;  /* 0x000000310611723e */ /* 0x002fca00048070ff */
[----:B------:R-:W-:Y:S01]  /*a4200*/  STL [R1+0x28b4], R17 ;  /* 0x0028b41101007387 */ /* 0x000fe20000100800 */
[----:B------:R-:W-:-:S05]  /*a4210*/  F2FP.SATFINITE.E4M3.F32.PACK_AB_MERGE_C R6, R4, R7, RZ ;  /* 0x000000070406723e */ /* 0x000fca00048070ff */
[----:B------:R-:W-:Y:S01]  /*a4220*/  STL [R1+0x28bc], R6 ;  /* 0x0028bc0601007387 */ /* 0x000fe20000100800 */
[----:B------:R-:W-:-:S05]  /*a4230*/  F2FP.SATFINITE.E4M3.F32.PACK_AB_MERGE_C R5, R3, R5, RZ ;  /* 0x000000050305723e */ /* 0x000fca00048070ff */
[----:B------:R-:W-:Y:S01]  /*a4240*/  STL [R1+0x2884], R5 ;  /* 0x0028840501007387 */ /* 0x000fe20000100800 */
[----:B------:R-:W-:-:S05]  /*a4250*/  F2FP.SATFINITE.E4M3.F32.PACK_AB_MERGE_C R4, R58, R2, RZ ;  /* 0x000000023a04723e */ /* 0x000fca00048070ff */
[----:B------:R-:W-:Y:S01]  /*a4260*/  STL [R1+0x288c], R4 ;  /* 0x00288c0401007387 */ /* 0x000fe20000100800 */
[----:B------:R-:W-:-:S05]  /*a4270*/  F2FP.SATFINITE.E4M3.F32.PACK_AB_MERGE_C R3, R61, R0, RZ ;  /* 0x000000003d03723e */ /* 0x000fca00048070ff */
[----:B------:R1:W-:Y:S01]  /*a4280*/  STL [R1+0x358], R3 ;  /* 0x0003580301007387 */ /* 0x0003e20000100800 */
[----:B------:R-:W-:-:S05]  /*a4290*/  F2FP.SATFINITE.E4M3.F32.PACK_AB_MERGE_C R2, R59, R60, RZ ;  /* 0x0000003c3b02723e */ /* 0x000fca00048070ff */
[----:B------:R2:W-:Y:S01]  /*a42a0*/  STL [R1+0x35c], R2 ;  /* 0x00035c0201007387 */ /* 0x0005e20000100800 */
[----:B------:R-:W-:-:S05]  /*a42b0*/  F2FP.SATFINITE.E4M3.F32.PACK_AB_MERGE_C R0, R56, R57, RZ ;  /* 0x000000393800723e */ /* 0x000fca00048070ff */
[----:B------:R3:W-:Y:S01]  /*a42c0*/  STL [R1+0x2d0], R0 ;  /* 0x0002d00001007387 */ /* 0x0007e20000100800 */
[----:B-1----:R-:W-:-:S05]  /*a42d0*/  F2FP.SATFINITE.E4M3.F32.PACK_AB_MERGE_C R3, R46, R47, RZ ;  /* 0x0000002f2e03723e */ /* 0x002fca00048070ff */
[----:B------:R-:W-:Y:S01]  /*a42e0*/  STL [R1+0x2d4], R3 ;  /* 0x0002d40301007387 */ /* 0x000fe20000100800 */
[----:B--2---:R-:W-:-:S05]  /*a42f0*/  F2FP.SATFINITE.E4M3.F32.PACK_AB_MERGE_C R2, R44, R45, RZ ;  /* 0x0000002d2c02723e */ /* 0x004fca00048070ff */
[----:B------:R1:W-:Y:S01]  /*a4300*/  STL [R1+0x2c0], R2 ;  /* 0x0002c00201007387 */ /* 0x0003e20000100800 */
[----:B---3--:R-:W-:Y:S02]  /*a4310*/  F2FP.SATFINITE.E4M3.F32.PACK_AB_MERGE_C R0, R42, R43, RZ ;  /* 0x0000002b2a00723e */ /* 0x008fe400048070ff */
[----:B------:R-:W-:-:S05]  /*a4320*/  F2FP.SATFINITE.E4M3.F32.PACK_AB_MERGE_C R16, R16, R41, RZ ;  /* 0x000000291010723e */ /* 0x000fca00048070ff */
[----:B------:R-:W-:Y:S01]  /*a4330*/  STL [R1+0x4f50], R16 ;  /* 0x004f501001007387 */ /* 0x000fe20000100800 */
[----:B-1----:R-:W-:-:S03]  /*a4340*/  F2FP.SATFINITE.E4M3.F32.PACK_AB_MERGE_C R2, R39, R40, RZ ;  /* 0x000000282702723e */ /* 0x002fc600048070ff */
[----:B------:R-:W-:Y:S04]  /*a4350*/  STL [R1+0x2c4], R0 ;  /* 0x0002c40001007387 */ /* 0x000fe80000100800 */
[----:B------:R1:W-:Y:S02]  /*a4360*/  STL [R1+0x4f54], R2 ;  /* 0x004f540201007387 */ /* 0x0003e40000100800 */
[----:B-1----:R-:W-:Y:S02]  /*a4370*/  F2FP.SATFINITE.E4M3.F32.PACK_AB_MERGE_C R2, R37, R38, RZ ;  /* 0x000000262502723e */ /* 0x002fe400048070ff */
[----:B------:R-:W-:-:S03]  /*a4380*/  F2FP.SATFINITE.E4M3.F32.PACK_AB_MERGE_C R0, R35, R36, RZ ;  /* 0x000000242300723e */ /* 0x000fc600048070ff */
[----:B------:R1:W-:Y:S01]  /*a4390*/  STL [R1+0x28e8], R2 ;  /* 0x0028e80201007387 */ /* 0x0003e20000100800 */
[----:B------:R-:W-:-:S03]  /*a43a0*/  F2FP.SATFINITE.E4M3.F32.PACK_AB_MERGE_C R3, R33, R34, RZ ;  /* 0x000000222103723e */ /* 0x000fc600048070ff */
[----:B------:R2:W-:Y:S04]  /*a43b0*/  STL [R1+0x28f0], R0 ;  /* 0x0028f00001007387 */ /* 0x0005e80000100800 */
[----:B------:R3:W-:Y:S01]  /*a43c0*/  STL [R1+0x29f0], R3 ;  /* 0x0029f00301007387 */ /* 0x0007e20000100800 */
[----:B-1----:R-:W-:-:S05]  /*a43d0*/  F2FP.SATFINITE.E4M3.F32.PACK_AB_MERGE_C R2, R31, R32, RZ ;  /* 0x000000201f02723e */ /* 0x002fca00048070ff */
[----:B------:R1:W-:Y:S01]  /*a43e0*/  STL [R1+0x29f8], R2 ;  /* 0x0029f80201007387 */ /* 0x0003e20000100800 */
[----:B--2---:R-:W-:-:S05]  /*a43f0*/  F2FP.SATFINITE.E4M3.F32.PACK_AB_MERGE_C R0, R29, R30, RZ ;  /* 0x0000001e1d00723e */ /* 0x004fca00048070ff */
[----:B------:R2:W-:Y:S01]  /*a4400*/  STL [R1+0x28b8], R0 ;  /* 0x0028b80001007387 */ /* 0x0005e20000100800 */
[----:B---3--:R-:W-:-:S05]  /*a4410*/  F2FP.SATFINITE.E4M3.F32.PACK_AB_MERGE_C R3, R27, R28, RZ ;  /* 0x0000001c1b03723e */ /* 0x008fca00048070ff */
        /* <DEDUP_REMOVED lines=12> */
[----:B------:R-:W-:Y:S01]  /*a44e0*/  STL [R1+0x2c8], R3 ;  /* 0x0002c80301007387 */ /* 0x000fe20000100800 */
[----:B-1----:R-:W-:-:S03]  /*a44f0*/  F2FP.SATFINITE.E4M3.F32.PACK_AB_MERGE_C R2, R10, R11, RZ ;  /* 0x0000000b0a02723e */ /* 0x002fc600048070ff */
[----:B------:R-:W3:Y:S04]  /*a4500*/  LDL.LU R15, [R1+0x11f4] ;  /* 0x0011f400010f7983 */ /* 0x000ee80000300800 */
[----:B------:R-:W-:Y:S01]  /*a4510*/  STL [R1+0x2b4], R2 ;  /* 0x0002b40201007387 */ /* 0x000fe20000100800 */
[----:B--2---:R-:W-:-:S03]  /*a4520*/  F2FP.SATFINITE.E4M3.F32.PACK_AB_MERGE_C R0, R8, R9, RZ ;  /* 0x000000090800723e */ /* 0x004fc600048070ff */
[----:B------:R-:W2:Y:S04]  /*a4530*/  LDL.LU R14, [R1+0x11fc] ;  /* 0x0011fc00010e7983 */ /* 0x000ea80000300800 */
[----:B------:R-:W-:Y:S04]  /*a4540*/  STL [R1+0x2b0], R0 ;  /* 0x0002b00001007387 */ /* 0x000fe80000100800 */
[----:B--2---:R1:W-:Y:S04]  /*a4550*/  STL [R1+0x4f60], R14 ;  /* 0x004f600e01007387 */ /* 0x0043e80000100800 */
[----:B-1----:R-:W3:Y:S04]  /*a4560*/  LDL.LU R14, [R1+0x11f0] ;  /* 0x0011f000010e7983 */ /* 0x002ee80000300800 */
[----:B------:R-:W2:Y:S04]  /*a4570*/  LDL.LU R2, [R1+0x11e4] ;  /* 0x0011e40001027983 */ /* 0x000ea80000300800 */
[----:B--2---:R1:W-:Y:S04]  /*a4580*/  STL [R1+0x4f5c], R2 ;  /* 0x004f5c0201007387 */ /* 0x0043e80000100800 */
[----:B-1----:R-:W2:Y:S04]  /*a4590*/  LDL.LU R2, [R1+0x11f8] ;  /* 0x0011f80001027983 */ /* 0x002ea80000300800 */
[----:B------:R-:W4:Y:S01]  /*a45a0*/  LDL.LU R16, [R1+0x11e8] ;  /* 0x0011e80001107983 */ /* 0x000f220000300800 */
[----:B---3--:R-:W-:-:S03]  /*a45b0*/  F2FP.SATFINITE.E4M3.F32.PACK_AB_MERGE_C R15, R15, R14, RZ ;  /* 0x0000000e0f0f723e */ /* 0x008fc600048070ff */
[----:B----4-:R1:W-:Y:S04]  /*a45c0*/  STL [R1+0x4f58], R16 ;  /* 0x004f581001007387 */ /* 0x0103e80000100800 */
[----:B-1----:R-:W3:Y:S04]  /*a45d0*/  LDL.LU R16, [R1+0x11e0] ;  /* 0x0011e00001107983 */ /* 0x002ee80000300800 */
        /* <DEDUP_REMOVED lines=57> */
[----:B------:R-:W2:Y:S02]  /*a4970*/  LDL.LU R14, [R1+0x4f60] ;  /* 0x004f6000010e7983 */ /* 0x000ea40000300800 */
[----:B--2---:R-:W-:-:S02]  /*a4980*/  F2FP.SATFINITE.E4M3.F32.PACK_AB_MERGE_C R14, R14, R2, RZ ;  /* 0x000000020e0e723e */ /* 0x004fc400048070ff */
[----:B------:R-:W3:Y:S02]  /*a4990*/  LDL.LU R2, [R1+0x4f5c] ;  /* 0x004f5c0001027983 */ /* 0x000ee40000300800 */
[----:B---3--:R-:W-:Y:S02]  /*a49a0*/  F2FP.SATFINITE.E4M3.F32.PACK_AB_MERGE_C R2, R2, R16, RZ ;  /* 0x000000100202723e */ /* 0x008fe400048070ff */
[----:B------:R-:W2:Y:S04]  /*a49b0*/  LDL.LU R16, [R1+0x4f58] ;  /* 0x004f580001107983 */ /* 0x000ea80000300800 */
[----:B------:R1:W-:Y:S04]  /*a49c0*/  STL [R1+0x28dc], R2 ;  /* 0x0028dc0201007387 */ /* 0x0003e80000100800 */
[----:B-1----:R-:W3:Y:S01]  /*a49d0*/  LDL.LU R2, [R1+0x4f54] ;  /* 0x004f540001027983 */ /* 0x002ee20000300800 */
[----:B----4-:R-:W-:-:S02]  /*a49e0*/  F2FP.SATFINITE.E4M3.F32.PACK_AB_MERGE_C R12, R12, R44, RZ ;  /* 0x0000002c0c0c723e */ /* 0x010fc400048070ff */
[----:B--2---:R-:W-:Y:S02]  /*a49f0*/  F2FP.SATFINITE.E4M3.F32.PACK_AB_MERGE_C R16, R17, R16, RZ ;  /* 0x000000101110723e */ /* 0x004fe400048070ff */
[----:B------:R-:W-:-:S03]  /*a4a00*/  F2FP.SATFINITE.E4M3.F32.PACK_AB_MERGE_C R17, R54, R18, RZ ;  /* 0x000000123611723e */ /* 0x000fc600048070ff */
[----:B------:R1:W-:Y:S01]  /*a4a10*/  STL [R1+0x28d0], R16 ;  /* 0x0028d01001007387 */ /* 0x0003e20000100800 */
[----:B------:R-:W-:-:S03]  /*a4a20*/  F2FP.SATFINITE.E4M3.F32.PACK_AB_MERGE_C R18, R50, R53, RZ ;  /* 0x000000353212723e */ /* 0x000fc600048070ff */
[----:B------:R2:W-:Y:S01]  /*a4a30*/  STL [R1+0x29cc], R17 ;  /* 0x0029cc1101007387 */ /* 0x0005e20000100800 */
[----:B-1----:R-:W-:Y:S02]  /*a4a40*/  F2FP.SATFINITE.E4M3.F32.PACK_AB_MERGE_C R16, R52, R55, RZ ;  /* 0x000000373410723e */ /* 0x002fe400048070ff */
[----:B--2---:R-:W-:-:S03]  /*a4a50*/  F2FP.SATFINITE.E4M3.F32.PACK_AB_MERGE_C R17, R48, R51, RZ ;  /* 0x000000333011723e */ /* 0x004fc600048070ff */
[----:B------:R1:W-:Y:S04]  /*a4a60*/  STL [R1+0x29d4], R16 ;  /* 0x0029d41001007387 */ /* 0x0003e80000100800 */
[----:B------:R-:W-:Y:S01]  /*a4a70*/  STL [R1+0x28a4], R18 ;  /* 0x0028a41201007387 */ /* 0x000fe20000100800 */
[----:B-1----:R-:W-:Y:S02]  /*a4a80*/  F2FP.SATFINITE.E4M3.F32.PACK_AB_MERGE_C R16, R6, R49, RZ ;  /* 0x000000310610723e */ /* 0x002fe400048070ff */
[----:B------:R-:W-:Y:S02]  /*a4a90*/  F2FP.SATFINITE.E4M3.F32.PACK_AB_MERGE_C R6, R4, R7, RZ ;  /* 0x000000070406723e */ /* 0x000fe400048070ff */
[----:B------:R-:W-:Y:S01]  /*a4aa0*/  F2FP.SATFINITE.E4M3.F32.PACK_AB_MERGE_C R4, R3, R5, RZ ;  /* 0x000000050304723e */ /* 0x000fe200048070ff */
[----:B------:R-:W-:Y:S01]  /*a4ab0*/  STL [R1+0x28ac], R17 ;  /* 0x0028ac1101007387 */ /* 0x000fe20000100800 */
[----:B------:R-:W-:-:S02]  /*a4ac0*/  F2FP.SATFINITE.E4M3.F32.PACK_AB_MERGE_C R3, R0, R58, RZ ;  /* 0x0000003a0003723e */ /* 0x000fc400048070ff */
[----:B------:R-:W-:Y:S01]  /*a4ad0*/  F2FP.SATFINITE.E4M3.F32.PACK_AB_MERGE_C R0, R60, R61, RZ ;  /* 0x0000003d3c00723e */ /* 0x000fe200048070ff */
[----:B------:R-:W-:Y:S04]  /*a4ae0*/  STL [R1+0xfd8], R16 ;  /* 0x000fd81001007387 */ /* 0x000fe80000100800 */
[----:B------:R-:W-:Y:S04]  /*a4af0*/  STL [R1+0x2488], R6 ;  /* 0x0024880601007387 */ /* 0x000fe80000100800 */
[----:B------:R1:W-:Y:S04]  /*a4b00*/  STL [R1+0x328], R4 ;  /* 0x0003280401007387 */ /* 0x0003e80000100800 */
[----:B------:R2:W-:Y:S04]  /*a4b10*/  STL [R1+0x32c], R3 ;  /* 0x00032c0301007387 */ /* 0x0005e80000100800 */
[----:B------:R4:W-:Y:S01]  /*a4b20*/  STL [R1+0x2b8], R0 ;  /* 0x0002b80001007387 */ /* 0x0009e20000100800 */
[----:B-1----:R-:W-:-:S02]  /*a4b30*/  F2FP.SATFINITE.E4M3.F32.PACK_AB_MERGE_C R4, R57, R59, RZ ;  /* 0x0000003b3904723e */ /* 0x002fc400048070ff */
[----:B--2---:R-:W-:-:S03]  /*a4b40*/  F2FP.SATFINITE.E4M3.F32.PACK_AB_MERGE_C R3, R47, R56, RZ ;  /* 0x000000382f03723e */ /* 0x004fc600048070ff */
[----:B------:R1:W-:Y:S01]  /*a4b50*/  STL [R1+0x2bc], R4 ;  /* 0x0002bc0401007387 */ /* 0x0003e20000100800 */
[----:B----4-:R-:W-:-:S03]  /*a4b60*/  F2FP.SATFINITE.E4M3.F32.PACK_AB_MERGE_C R0, R45, R46, RZ ;  /* 0x0000002e2d00723e */ /* 0x010fc600048070ff */
[----:B------:R-:W-:Y:S01]  /*a4b70*/  STL [R1+0x2a0], R3 ;  /* 0x0002a00301007387 */ /* 0x000fe20000100800 */
[----:B------:R-:W-:-:S03]  /*a4b80*/  F2FP.SATFINITE.E4M3.F32.PACK_AB_MERGE_C R5, R36, R37, RZ ;  /* 0x000000252405723e */ /* 0x000fc600048070ff */
[----:B------:R2:W-:Y:S01]  /*a4b90*/  STL [R1+0x2a4], R0 ;  /* 0x0002a40001007387 */ /* 0x0005e20000100800 */
[----:B-1----:R-:W-:-:S05]  /*a4ba0*/  F2FP.SATFINITE.E4M3.F32.PACK_AB_MERGE_C R4, R40, R41, RZ ;  /* 0x000000292804723e */ /* 0x002fca00048070ff */
[----:B------:R1:W-:Y:S01]  /*a4bb0*/  STL [R1+0x28d4], R4 ;  /* 0x0028d40401007387 */ /* 0x0003e20000100800 */
[----:B--2---:R-:W-:-:S05]  /*a4bc0*/  F2FP.SATFINITE.E4M3.F32.PACK_AB_MERGE_C R0, R38, R39, RZ ;  /* 0x000000272600723e */ /* 0x004fca00048070ff */
[----:B------:R2:W-:Y:S01]  /*a4bd0*/  STL [R1+0x28d8], R0 ;  /* 0x0028d80001007387 */ /* 0x0005e20000100800 */
[----:B-1----:R-:W-:-:S03]  /*a4be0*/  F2FP.SATFINITE.E4M3.F32.PACK_AB_MERGE_C R4, R34, R35, RZ ;  /* 0x000000232204723e */ /* 0x002fc600048070ff */
[----:B------:R1:W-:Y:S01]  /*a4bf0*/  STL [R1+0x29c8], R5 ;  /* 0x0029c80501007387 */ /* 0x0003e20000100800 */
[----:B--2---:R-:W-:-:S03]  /*a4c00*/  F2FP.SATFINITE.E4M3.F32.PACK_AB_MERGE_C R0, R32, R33, RZ ;  /* 0x000000212000723e */ /* 0x004fc600048070ff */
        /* <DEDUP_REMOVED lines=16> */
[----:B------:R-:W-:Y:S01]  /*a4d10*/  STL [R1+0x2a8], R5 ;  /* 0x0002a80501007387 */ /* 0x000fe20000100800 */
[----:B-1----:R-:W-:-:S03]  /*a4d20*/  F2FP.SATFINITE.E4M3.F32.PACK_AB_MERGE_C R0, R8, R9, RZ ;  /* 0x000000090800723e */ /* 0x002fc600048070ff */
[----:B------:R-:W2:Y:S04]  /*a4d30*/  LDL.LU R16, [R1+0x1150] ;  /* 0x0011500001107983 */ /* 0x000ea80000300800 */
[----:B------:R-:W-:Y:S04]  /*a4d40*/  STL [R1+0x294], R4 ;  /* 0x0002940401007387 */ /* 0x000fe80000100800 */
[----:B------:R-:W2:Y:S04]  /*a4d50*/  LDL.LU R10, [R1+0x1154] ;  /* 0x00115400010a7983 */ /* 0x000ea80000300800 */
[----:B------:R1:W-:Y:S04]  /*a4d60*/  STL [R1+0x290], R0 ;  /* 0x0002900001007387 */ /* 0x0003e80000100800 */
[----:B------:R-:W4:Y:S04]  /*a4d70*/  LDL.LU R17, [R1+0x1158] ;  /* 0x0011580001117983 */ /* 0x000f280000300800 */
[----:B------:R-:W4:Y:S04]  /*a4d80*/  LDL.LU R9, [R1+0x115c] ;  /* 0x00115c0001097983 */ /* 0x000f280000300800 */
[----:B------:R-:W3:Y:S04]  /*a4d90*/  LDL.LU R18, [R1+0x1140] ;  /* 0x0011400001127983 */ /* 0x000ee80000300800 */
        /* <DEDUP_REMOVED lines=21> */
[----:B------:R-:W-:-:S03]  /*a4ef0*/  F2FP.SATFINITE.E4M3.F32.PACK_AB_MERGE_C R3, R42, R43, RZ ;  /* 0x0000002b2a03723e */ /* 0x000fc600048070ff */
        /* <DEDUP_REMOVED lines=30> */
[----:B--2---:R-:W-:-:S03]  /*a50e0*/  F2FP.SATFINITE.E4M3.F32.PACK_AB_MERGE_C R10, R10, R16, RZ ;  /* 0x000000100a0a723e */ /* 0x004fc600048070ff */
[----:B------:R-:W2:Y:S01]  /*a50f0*/  LDL.LU R16, [R1+0x4f50] ;  /* 0x004f500001107983 */ /* 0x000ea20000300800 */
[----:B----4-:R-:W-:-:S03]  /*a5100*/  F2FP.SATFINITE.E4M3.F32.PACK_AB_MERGE_C R9, R9, R17, RZ ;  /* 0x000000110909723e */ /* 0x010fc600048070ff */
[----:B------:R-:W4:Y:S01]  /*a5110*/  LDL.LU R17, [R1+0x4f4c] ;  /* 0x004f4c0001117983 */ /* 0x000f220000300800 */
[----:B---3--:R-:W-:-:S03]  /*a5120*/  F2FP.SATFINITE.E4M3.F32.PACK_AB_MERGE_C R0, R0, R18, RZ ;  /* 0x000000120000723e */ /* 0x008fc600048070ff */
[----:B------:R-:W3:Y:S04]  /*a5130*/  LDL.LU R18, [R1+0x4f48] ;  /* 0x004f480001127983 */ /* 0x000ee80000300800 */
[----:B------:R1:W-:Y:S01]  /*a5140*/  STL [R1+0x28cc], R0 ;  /* 0x0028cc0001007387 */ /* 0x0003e20000100800 */
[----:B------:R-:W-:-:S03]  /*a5150*/  F2FP.SATFINITE.E4M3.F32.PACK_AB_MERGE_C R54, R54, R58, RZ ;  /* 0x0000003a3636723e */ /* 0x000fc600048070ff */
[----:B-1----:R-:W2:Y:S04]  /*a5160*/  LDL.LU R0, [R1+0x4f44] ;  /* 0x004f440001007983 */ /* 0x002ea80000300800 */
[----:B------:R-:W2:Y:S04]  /*a5170*/  LDL.LU R58, [R1+0x4f40] ;  /* 0x004f4000013a7983 */ /* 0x000ea80000300800 */
[----:B------:R1:W-:Y:S02]  /*a5180*/  STL [R1+0x28c0], R54 ;  /* 0x0028c03601007387 */ /* 0x0003e40000100800 */
[----:B-1----:R-:W-:-:S02]  /*a5190*/  F2FP.SATFINITE.E4M3.F32.PACK_AB_MERGE_C R54, R52, R55, RZ ;  /* 0x000000373436723e */ /* 0x002fc400048070ff */
[----:B------:R-:W-:Y:S02]  /*a51a0*/  F2FP.SATFINITE.E4M3.F32.PACK_AB_MERGE_C R52, R50, R53, RZ ;  /* 0x000000353234723e */ /* 0x000fe400048070ff */
[----:B------:R-:W-:Y:S02]  /*a51b0*/  F2FP.SATFINITE.E4M3.F32.PACK_AB_MERGE_C R50, R48, R51, RZ ;  /* 0x000000333032723e */ /* 0x000fe400048070ff */
[----:B------:R-:W-:Y:S01]  /*a51c0*/  F2FP.SATFINITE.E4M3.F32.PACK_AB_MERGE_C R48, R6, R49, RZ ;  /* 0x000000310630723e */ /* 0x000fe200048070ff */
[----:B------:R-:W-:Y:S04]  /*a51d0*/  STL [R1+0x29a0], R54 ;  /* 0x0029a03601007387 */ /* 0x000fe80000100800 */
[----:B------:R-:W-:Y:S01]  /*a51e0*/  STL [R1+0x29b4], R52 ;  /* 0x0029b43401007387 */ /* 0x000fe20000100800 */
[----:B------:R-:W-:-:S03]  /*a51f0*/  F2FP.SATFINITE.E4M3.F32.PACK_AB_MERGE_C R6, R4, R7, RZ ;  /* 0x000000070406723e */ /* 0x000fc600048070ff */
[----:B------:R-:W-:Y:S04]  /*a5200*/  STL [R1+0x2894], R50 ;  /* 0x0028943201007387 */ /* 0x000fe80000100800 */
[----:B------:R-:W-:Y:S01]  /*a5210*/  STL [R1+0x289c], R48 ;  /* 0x00289c3001007387 */ /* 0x000fe20000100800 */
[----:B------:R-:W-:-:S03]  /*a5220*/  F2FP.SATFINITE.E4M3.F32.PACK_AB_MERGE_C R5, R61, R5, RZ ;  /* 0x000000053d05723e */ /* 0x000fc600048070ff */
[----:B------:R1:W-:Y:S04]  /*a5230*/  STL [R1+0x958], R6 ;  /* 0x0009580601007387 */ /* 0x0003e80000100800 */
[----:B------:R0:W-:Y:S01]  /*a5240*/  STL [R1+0x21a8], R5 ;  /* 0x0021a80501007387 */ /* 0x0001e20000100800 */
[----:B------:R-:W-:Y:S02]  /*a5250*/  F2FP.SATFINITE.E4M3.F32.PACK_AB_MERGE_C R4, R59, R60, RZ ;  /* 0x0000003c3b04723e */ /* 0x000fe400048070ff */
[----:B-1----:R-:W-:-:S03]  /*a5260*/  F2FP.SATFINITE.E4M3.F32.PACK_AB_MERGE_C R6, R56, R57, RZ ;  /* 0x000000393806723e */ /* 0x002fc600048070ff */
[----:B------:R1:W-:Y:S04]  /*a5270*/  STL [R1+0x2e8], R4 ;  /* 0x0002e80401007387 */ /* 0x0003e80000100800 */
[----:B------:R1:W-:Y:S01]  /*a5280*/  STL [R1+0x2ec], R6 ;  /* 0x0002ec0601007387 */ /* 0x0003e20000100800 */
[----:B0-----:R-:W-:Y:S02]  /*a5290*/  F2FP.SATFINITE.E4M3.F32.PACK_AB_MERGE_C R5, R46, R47, RZ ;  /* 0x0000002f2e05723e */ /* 0x001fe400048070ff */
[----:B-1----:R-:W-:Y:S02]  /*a52a0*/  F2FP.SATFINITE.E4M3.F32.PACK_AB_MERGE_C R4, R21, R22, RZ ;  /* 0x000000161504723e */ /* 0x002fe400048070ff */
[----:B------:R-:W2:Y:S04]  /*a52b0*/  LDL.LU R22, [R1+0x10b8] ;  /* 0x0010b80001167983 */ /* 0x000ea80000300800 */
[----:B------:R0:W-:Y:S01]  /*a52c0*/  STL [R1+0x298], R5 ;  /* 0x0002980501007387 */ /* 0x0001e20000100800 */
[----:B------:R-:W-:-:S03]  /*a52d0*/  F2FP.SATFINITE.E4M3.F32.PACK_AB_MERGE_C R6, R44, R45, RZ ;  /* 0x0000002d2c06723e */ /* 0x000fc600048070ff */
[----:B------:R-:W2:Y:S04]  /*a52e0*/  LDL.LU R21, [R1+0x10bc] ;  /* 0x0010bc0001157983 */ /* 0x000ea80000300800 */
[----:B------:R1:W-:Y:S01]  /*a52f0*/  STL [R1+0x29c], R4 ;  /* 0x00029c0401007387 */ /* 0x0003e20000100800 */
[----:B0-----:R-:W-:-:S03]  /*a5300*/  F2FP.SATFINITE.E4M3.F32.PACK_AB_MERGE_C R5, R42, R43, RZ ;  /* 0x0000002b2a05723e */ /* 0x001fc600048070ff */
[----:B-1----:R-:W2:Y:S04]  /*a5310*/  LDL R4, [R1+0x1c48] ;  /* 0x001c480001047983 */ /* 0x002ea80000100800 */
[----:B------:R0:W-:Y:S04]  /*a5320*/  STL [R1+0x280], R6 ;  /* 0x0002800601007387 */ /* 0x0001e80000100800 */
[----:B------:R1:W-:Y:S01]  /*a5330*/  STL [R1+0x284], R5 ;  /* 0x0002840501007387 */ /* 0x0003e20000100800 */
[----:B0-----:R-:W-:Y:S02]  /*a5340*/  F2FP.SATFINITE.E4M3.F32.PACK_AB_MERGE_C R6, R38, R39, RZ ;  /* 0x000000272606723e */ /* 0x001fe400048070ff */
[----:B-1----:R-:W-:-:S03]  /*a5350*/  F2FP.SATFINITE.E4M3.F32.PACK_AB_MERGE_C R5, R36, R37, RZ ;  /* 0x000000252405723e */ /* 0x002fc600048070ff */
[----:B------:R0:W-:Y:S01]  /*a5360*/  STL [R1+0x28c4], R6 ;  /* 0x0028c40601007387 */ /* 0x0001e20000100800 */
[----:B------:R-:W-:-:S03]  /*a5370*/  F2FP.SATFINITE.E4M3.F32.PACK_AB_MERGE_C R7, R34, R35, RZ ;  /* 0x000000232207723e */ /* 0x000fc600048070ff */
[----:B------:R1:W-:Y:S04]  /*a5380*/  STL [R1+0x28c8], R5 ;  /* 0x0028c80501007387 */ /* 0x0003e80000100800 */
[----:B------:R1:W-:Y:S01]  /*a5390*/  STL [R1+0x299c], R7 ;  /* 0x00299c0701007387 */ /* 0x0003e20000100800 */
[----:B0-----:R-:W-:Y:S02]  /*a53a0*/  F2FP.SATFINITE.E4M3.F32.PACK_AB_MERGE_C R6, R32, R33, RZ ;  /* 0x000000212006723e */ /* 0x001fe400048070ff */
[----:B-1----:R-:W-:-:S03]  /*a53b0*/  F2FP.SATFINITE.E4M3.F32.PACK_AB_MERGE_C R5, R30, R31, RZ ;  /* 0x0000001f1e05723e */ /* 0x002fc600048070ff */
[----:B------:R0:W-:Y:S01]  /*a53c0*/  STL [R1+0x29ac], R6 ;  /* 0x0029ac0601007387 */ /* 0x0001e20000100800 */
[----:B------:R-:W1:Y:S01]  /*a53d0*/  LDC R30, c[0x0][0x244] ;  /* 0x00009100ff1e7b82 */ /* 0x000e620000000800 */
[----:B------:R-:W-:Y:S02]  /*a53e0*/  F2FP.SATFINITE.E4M3.F32.PACK_AB_MERGE_C R7, R28, R29, RZ ;  /* 0x0000001d1c07723e */ /* 0x000fe400048070ff */
[----:B------:R0:W-:Y:S05]  /*a53f0*/  STL [R1+0x2898], R5 ;  /* 0x0028980501007387 */ /* 0x0001ea0000100800 */
[----:B------:R-:W1:Y:S01]  /*a5400*/  LDC R29, c[0x0][0x244] ;  /* 0x00009100ff1d7b82 */ /* 0x000e620000000800 */
[----:B------:R-:W-:Y:S01]  /*a5410*/  STL [R1+0x2890], R7 ;  /* 0x0028900701007387 */ /* 0x000fe20000100800 */
[----:B0-----:R-:W-:-:S06]  /*a5420*/  F2FP.SATFINITE.E4M3.F32.PACK_AB_MERGE_C R6, R26, R27, RZ ;  /* 0x0000001b1a06723e */ /* 0x001fcc00048070ff */
[----:B------:R-:W0:Y:S01]  /*a5430*/  LDC R27, c[0x0][0x244] ;  /* 0x00009100ff1b7b82 */ /* 0x000e220000000800 */
[----:B------:R-:W-:Y:S02]  /*a5440*/  F2FP.SATFINITE.E4M3.F32.PACK_AB_MERGE_C R5, R20, R25, RZ ;  /* 0x000000191405723e */ /* 0x000fe400048070ff */
[----:B------:R-:W2:Y:S05]  /*a5450*/  LDL R20, [R1+0x21ac] ;  /* 0x0021ac0001147983 */ /* 0x000eaa0000100800 */
[----:B------:R-:W0:Y:S01]  /*a5460*/  LDC R28, c[0x0][0x244] ;  /* 0x00009100ff1c7b82 */ /* 0x000e220000000800 */
[----:B------:R-:W-:Y:S04]  /*a5470*/  STL [R1+0xa40], R6 ;  /* 0x000a400601007387 */ /* 0x000fe80000100800 */
[----:B------:R1:W-:Y:S03]  /*a5480*/  STL [R1+0x9c], R5 ;  /* 0x00009c0501007387 */ /* 0x0003e60000100800 */
[----:B------:R-:W0:Y:S08]  /*a5490*/  LDC R26, c[0x0][0x244] ;  /* 0x00009100ff1a7b82 */ /* 0x000e300000000800 */
[----:B------:R-:W0:Y:S01]  /*a54a0*/  LDC R25, c[0x0][0x244] ;  /* 0x00009100ff197b82 */ /* 0x000e220000000800 */
[----:B-1----:R-:W-:-:S02]  /*a54b0*/  F2FP.SATFINITE.E4M3.F32.PACK_AB_MERGE_C R5, R8, R19, RZ ;  /* 0x000000130805723e */ /* 0x002fc400048070ff */
[----:B------:R-:W2:Y:S01]  /*a54c0*/  LDL R19, [R1+0x2414] ;  /* 0x0024140001137983 */ /* 0x000ea20000100800 */
[----:B------:R-:W-:-:S04]  /*a54d0*/  F2FP.SATFINITE.E4M3.F32.PACK_AB_MERGE_C R6, R23, R24, RZ ;  /* 0x000000181706723e */ /* 0x000fc800048070ff */
[----:B------:R-:W1:Y:S01]  /*a54e0*/  LDC R24, c[0x0][0x244] ;  /* 0x00009100ff187b82 */ /* 0x000e620000000800 */
[----:B------:R0:W-:Y:S04]  /*a54f0*/  STL [R1+0x98], R6 ;  /* 0x0000980601007387 */ /* 0x0001e80000100800 */
[----:B------:R4:W-:Y:S01]  /*a5500*/  STL [R1+0x94], R5 ;  /* 0x0000940501007387 */ /* 0x0009e20000100800 */
[----:B------:R-:W-:Y:S02]  /*a5510*/  LOP3.LUT R10, R10, 0xffff, RZ, 0xc0, !PT ;  /* 0x0000ffff0a0a7812 */ /* 0x000fe400078ec0ff */
[----:B------:R-:W-:Y:S01]  /*a5520*/  LOP3.LUT R9, R9, 0xffff, RZ, 0xc0, !PT ;  /* 0x0000ffff09097812 */ /* 0x000fe200078ec0ff */
[----:B------:R-:W1:Y:S01]  /*a5530*/  LDC R23, c[0x0][0x244] ;  /* 0x00009100ff177b82 */ /* 0x000e620000000800 */
[----:B------:R-:W-:-:S02]  /*a5540*/  LOP3.LUT R15, R15, 0xffff, RZ, 0xc0, !PT ;  /* 0x0000ffff0f0f7812 */ /* 0x000fc400078ec0ff */
[----:B0-----:R-:W-:Y:S02]  /*a5550*/  LOP3.LUT R6, R14, 0xffff, RZ, 0xc0, !PT ;  /* 0x0000ffff0e067812 */ /* 0x001fe400078ec0ff */
[----:B------:R-:W-:Y:S02]  /*a5560*/  F2FP.SATFINITE.E4M3.F32.PACK_AB_MERGE_C R11, R11, R41, RZ ;  /* 0x000000290b0b723e */ /* 0x000fe400048070ff */
[----:B------:R-:W-:Y:S02]  /*a5570*/  F2FP.SATFINITE.E4M3.F32.PACK_AB_MERGE_C R13, R13, R40, RZ ;  /* 0x000000280d0d723e */ /* 0x000fe400048070ff */
[----:B----4-:R-:W-:Y:S02]  /*a5580*/  LOP3.LUT R5, R17, 0xffff, RZ, 0xc0, !PT ;  /* 0x0000ffff11057812 */ /* 0x010fe400078ec0ff */
[----:B------:R-:W0:Y:S01]  /*a5590*/  LDC R17, c[0x0][0x244] ;  /* 0x00009100ff117b82 */ /* 0x000e220000000800 */
[----:B---3--:R-:W-:-:S07]  /*a55a0*/  LOP3.LUT R7, R18, 0xffff, RZ, 0xc0, !PT ;  /* 0x0000ffff12077812 */ /* 0x008fce00078ec0ff */
[----:B------:R-:W3:Y:S01]  /*a55b0*/  LDC R18, c[0x0][0x244] ;  /* 0x00009100ff127b82 */ /* 0x000ee20000000800 */
[----:B------:R-:W-:Y:S01]  /*a55c0*/  STL [R1+0x2ac0], R7 ;  /* 0x002ac00701007387 */ /* 0x000fe20000100800 */
[----:B------:R-:W-:-:S03]  /*a55d0*/  PRMT R14, R7, 0x3340, R15 ;  /* 0x00003340070e7816 */ /* 0x000fc6000000000f */
[----:B------:R-:W-:Y:S04]  /*a55e0*/  STL [R1+0x2ad8], R10 ;  /* 0x002ad80a01007387 */ /* 0x000fe80000100800 */
[----:B------:R-:W-:Y:S04]  /*a55f0*/  STL [R1+0x2ad4], R5 ;  /* 0x002ad40501007387 */ /* 0x000fe80000100800 */
[----:B------:R-:W-:Y:S04]  /*a5600*/  STL [R1+0x2ad0], R9 ;  /* 0x002ad00901007387 */ /* 0x000fe80000100800 */
[----:B------:R4:W-:Y:S02]  /*a5610*/  STL [R1+0x2abc], R15 ;  /* 0x002abc0f01007387 */ /* 0x0009e40000100800 */
[----:B----4-:R-:W-:-:S02]  /*a5620*/  PRMT R15, R5, 0x3340, R6 ;  /* 0x00003340050f7816 */ /* 0x010fc40000000006 */
[--C-:B--2---:R-:W-:Y:S02]  /*a5630*/  PRMT R10, R10, 0x3340, R0.reuse ;  /* 0x000033400a0a7816 */ /* 0x104fe40000000000 */
[----:B------:R-:W-:Y:S01]  /*a5640*/  PRMT R9, R9, 0x3340, R0 ;  /* 0x0000334009097816 */ /* 0x000fe20000000000 */
[----:B------:R2:W-:Y:S01]  /*a5650*/  STL [R1+0x2ac8], R6 ;  /* 0x002ac80601007387 */ /* 0x0005e20000100800 */
[----:B------:R-:W-:Y:S02]  /*a5660*/  LOP3.LUT R7, R11, 0xffff, RZ, 0xc0, !PT ;  /* 0x0000ffff0b077812 */ /* 0x000fe400078ec0ff */
[----:B--2---:R-:W-:Y:S02]  /*a5670*/  PRMT R6, R14, 0x5410, R10 ;  /* 0x000054100e067816 */ /* 0x004fe4000000000a */
[----:B------:R-:W-:Y:S02]  /*a5680*/  F2FP.SATFINITE.E4M3.F32.PACK_AB_MERGE_C R5, R21, R22, RZ ;  /* 0x000000161505723e */ /* 0x000fe400048070ff */
[----:B------:R-:W2:Y:S08]  /*a5690*/  LDC R21, c[0x0][0x244] ;  /* 0x00009100ff157b82 */ /* 0x000eb00000000800 */
[----:B------:R-:W4:Y:S01]  /*a56a0*/  LDC R22, c[0x0][0x244] ;  /* 0x00009100ff167b82 */ /* 0x000f220000000800 */
[----:B------:R1:W-:Y:S01]  /*a56b0*/  STL [R1+0x90], R5 ;  /* 0x0000900501007387 */ /* 0x0003e20000100800 */
[----:B------:R-:W-:-:S03]  /*a56c0*/  VIADD R8, R4, 0x2a ;  /* 0x0000002a04087836 */ /* 0x000fc60000000000 */
[----:B------:R0:W-:Y:S01]  /*a56d0*/  STL [R1+0xac], R6 ;  /* 0x0000ac0601007387 */ /* 0x0001e20000100800 */
[----:B-1----:R-:W-:Y:S02]  /*a56e0*/  PRMT R5, R15, 0x5410, R9 ;  /* 0x000054100f057816 */ /* 0x002fe40000000009 */
[----:B0-----:R-:W-:-:S03]  /*a56f0*/  LOP3.LUT R6, R12, 0xffff, RZ, 0xc0, !PT ;  /* 0x0000ffff0c067812 */ /* 0x001fc600078ec0ff */
[----:B------:R0:W-:Y:S01]  /*a5700*/  STL [R1+0xa8], R5 ;  /* 0x0000a80501007387 */ /* 0x0001e20000100800 */
[----:B------:R-:W-:Y:S01]  /*a5710*/  ISETP.GE.AND P0, PT, R8, UR35, PT ;  /* 0x0000002308007c0c */ /* 0x000fe2000bf06270 */
[----:B------:R-:W-:Y:S01]  /*a5720*/  ULDC UR35, c[0x0][0x228] ;  /* 0x00008a0000237ab9 */ /* 0x000fe20000000800 */
[----:B------:R-:W-:Y:S02]  /*a5730*/  PRMT R8, R7, 0x3340, R0 ;  /* 0x0000334007087816 */ /* 0x000fe40000000000 */
[----:B0-----:R-:W-:Y:S01]  /*a5740*/  LOP3.LUT R5, R16, 0xffff, RZ, 0xc0, !PT ;  /* 0x0000ffff10057812 */ /* 0x001fe200078ec0ff */
[----:B------:R-:W-:Y:S02]  /*a5750*/  IMAD R31, R20, UR4, RZ ;  /* 0x00000004141f7c24 */ /* 0x000fe4000f8e02ff */
[----:B------:R-:W0:Y:S02]  /*a5760*/  LDC R20, c[0x0][0x244] ;  /* 0x00009100ff147b82 */ /* 0x000e240000000800 */
[----:B------:R-:W-:-:S04]  /*a5770*/  IMAD R29, R29, 0x40, R31 ;  /* 0x000000401d1d7824 */ /* 0x000fc800078e021f */
[----:B------:R-:W-:-:S04]  /*a5780*/  IMAD R30, R30, 0x20, R29 ;  /* 0x000000201e1e7824 */ /* 0x000fc800078e021d */
[----:B------:R-:W-:Y:S01]  /*a5790*/  IMAD R27, R27, 0x20, R30 ;  /* 0x000000201b1b7824 */ /* 0x000fe200078e021e */
[----:B------:R-:W-:-:S03]  /*a57a0*/  IADD3 R34, P1, R31, UR6, RZ ;  /* 0x000000061f227c10 */ /* 0x000fc6000ff3e0ff */
[----:B------:R-:W-:Y:S02]  /*a57b0*/  IMAD R28, R28, 0x20, R27 ;  /* 0x000000201c1c7824 */ /* 0x000fe400078e021b */
[----:B------:R-:W-:Y:S01]  /*a57c0*/  IMAD R32, R19, UR5, RZ ;  /* 0x0000000513207c24 */ /* 0x000fe2000f8e02ff */
[----:B------:R-:W-:Y:S01]  /*a57d0*/  ULDC.64 UR4, c[0x0][0x220] ;  /* 0x0000880000047ab9 */ /* 0x000fe20000000a00 */
[----:B------:R-:W1:Y:S03]  /*a57e0*/  LDC R19, c[0x0][0x244] ;  /* 0x00009100ff137b82 */ /* 0x000e660000000800 */
[----:B------:R-:W-:Y:S01]  /*a57f0*/  IADD3 R33, P2, R32, UR4, RZ ;  /* 0x0000000420217c10 */ /* 0x000fe2000ff5e0ff */
[----:B------:R-:W-:Y:S01]  /*a5800*/  IMAD R26, R26, 0x20, R28 ;  /* 0x000000201a1a7824 */ /* 0x000fe200078e021c */
[----:B------:R-:W-:Y:S01]  /*a5810*/  LEA.HI.X.SX32 R31, R31, UR7, 0x1, P1 ;  /* 0x000000071f1f7c11 */ /* 0x000fe200088f0eff */
[----:B------:R-:W-:Y:S01]  /*a5820*/  ULDC.64 UR6, c[0x0][0x220] ;  /* 0x0000880000067ab9 */ /* 0x000fe20000000a00 */
[----:B------:R-:W-:Y:S01]  /*a5830*/  LEA.HI.X.SX32 R32, R32, UR5, 0x1, P2 ;  /* 0x0000000520207c11 */ /* 0x000fe200090f0eff */
[----:B------:R-:W-:Y:S01]  /*a5840*/  ULDC.64 UR4, c[0x0][0x220] ;  /* 0x0000880000047ab9 */ /* 0x000fe20000000a00 */
[----:B------:R-:W-:Y:S01]  /*a5850*/  IMAD R24, R24, 0x20, R26 ;  /* 0x0000002018187824 */ /* 0x000fe200078e021a */
[----:B------:R-:W-:-:S03]  /*a5860*/  IADD3 R56, P1, R29, UR4, RZ ;  /* 0x000000041d387c10 */ /* 0x000fc6000ff3e0ff */
[----:B------:R-:W-:Y:S01]  /*a5870*/  IMAD R25, R25, 0x20, R24 ;  /* 0x0000002019197824 */ /* 0x000fe200078e0218 */
[----:B------:R-:W-:Y:S01]  /*a5880*/  LEA.HI.X.SX32 R29, R29, UR5, 0x1, P1 ;  /* 0x000000051d1d7c11 */ /* 0x000fe200088f0eff */
[----:B------:R-:W-:Y:S01]  /*a5890*/  ULDC.64 UR4, c[0x0][0x220] ;  /* 0x0000880000047ab9 */ /* 0x000fe20000000a00 */
[----:B------:R-:W-:Y:S01]  /*a58a0*/  IADD3 R46, P1, R27, UR8, RZ ;  /* 0x000000081b2e7c10 */ /* 0x000fe2000ff3e0ff */
[----:B------:R-:W-:-:S03]  /*a58b0*/  IMAD R17, R17, 0x20, R25 ;  /* 0x0000002011117824 */ /* 0x000fc600078e0219 */
[----:B------:R-:W-:Y:S01]  /*a58c0*/  LEA.HI.X.SX32 R27, R27, UR9, 0x1, P1 ;  /* 0x000000091b1b7c11 */ /* 0x000fe200088f0eff */
[----:B---3--:R-:W-:Y:S01]  /*a58d0*/  IMAD R18, R18, 0x20, R17 ;  /* 0x0000002012127824 */ /* 0x008fe200078e0211 */
[----:B------:R-:W-:Y:S01]  /*a58e0*/  IADD3 R45, P1, R28, UR4, RZ ;  /* 0x000000041c2d7c10 */ /* 0x000fe2000ff3e0ff */
[----:B------:R-:W-:-:S03]  /*a58f0*/  ULDC.64 UR8, c[0x0][0x220] ;  /* 0x0000880000087ab9 */ /* 0x000fc60000000a00 */
[----:B------:R-:W-:Y:S01]  /*a5900*/  LEA.HI.X.SX32 R28, R28, UR5, 0x1, P1 ;  /* 0x000000051c1c7c11 */ /* 0x000fe200088f0eff */
[----:B------:R-:W-:Y:S01]  /*a5910*/  ULDC.64 UR4, c[0x0][0x220] ;  /* 0x0000880000047ab9 */ /* 0x000fe20000000a00 */
[----:B-1----:R-:W-:Y:S01]  /*a5920*/  IMAD R19, R19, 0x20, R18 ;  /* 0x0000002013137824 */ /* 0x002fe200078e0212 */
[----:B------:R-:W-:-:S03]  /*a5930*/  IADD3 R43, P1, R24, UR4, RZ ;  /* 0x00000004182b7c10 */ /* 0x000fc6000ff3e0ff */
[----:B0-----:R-:W-:Y:S01]  /*a5940*/  IMAD R20, R20, 0x20, R19 ;  /* 0x0000002014147824 */ /* 0x001fe200078e0213 */
[----:B------:R-:W-:Y:S01]  /*a5950*/  LEA.HI.X.SX32 R24, R24, UR5, 0x1, P1 ;  /* 0x0000000518187c11 */ /* 0x000fe200088f0eff */
[----:B------:R-:W-:Y:S01]  /*a5960*/  ULDC.64 UR4, c[0x0][0x220] ;  /* 0x0000880000047ab9 */ /* 0x000fe20000000a00 */
[----:B------:R-:W-:Y:S01]  /*a5970*/  IADD3 R41, P3, R17, UR8, RZ ;  /* 0x0000000811297c10 */ /* 0x000fe2000ff7e0ff */
[----:B--2---:R-:W-:Y:S01]  /*a5980*/  IMAD R21, R21, 0x20, R20 ;  /* 0x0000002015157824 */ /* 0x004fe200078e0214 */
[----:B------:R-:W-:Y:S01]  /*a5990*/  IADD3 R40, P1, R18, UR4, RZ ;  /* 0x0000000412287c10 */ /* 0x000fe2000ff3e0ff */
[----:B------:R-:W-:Y:S01]  /*a59a0*/  ULDC UR4, c[0x0][0x248] ;  /* 0x0000920000047ab9 */ /* 0x000fe20000000800 */
[----:B------:R-:W-:Y:S02]  /*a59b0*/  IADD3 R47, P2, R30, UR6, RZ ;  /* 0x000000061e2f7c10 */ /* 0x000fe4000ff5e0ff */
[----:B------:R-:W-:Y:S01]  /*a59c0*/  LEA.HI.X.SX32 R17, R17, UR9, 0x1, P3 ;  /* 0x0000000911117c11 */ /* 0x000fe200098f0eff */
[----:B------:R-:W-:Y:S01]  /*a59d0*/  ULDC.64 UR8, c[0x0][0x220] ;  /* 0x0000880000087ab9 */ /* 0x000fe20000000a00 */
[----:B------:R-:W-:Y:S01]  /*a59e0*/  LEA.HI.X.SX32 R18, R18, UR5, 0x1, P1 ;  /* 0x0000000512127c11 */ /* 0x000fe200088f0eff */
[----:B----4-:R-:W-:Y:S01]  /*a59f0*/  IMAD R22, R22, 0x20, R21 ;  /* 0x0000002016167824 */ /* 0x010fe200078e0215 */
[----:B------:R-:W-:Y:S01]  /*a5a00*/  IADD3 R37, P1, R21, UR10, RZ ;  /* 0x0000000a15257c10 */ /* 0x000fe2000ff3e0ff */
[----:B------:R-:W-:Y:S01]  /*a5a10*/  IMAD R54, R4, UR4, RZ ;  /* 0x0000000404367c24 */ /* 0x000fe2000f8e02ff */
[----:B------:R-:W-:Y:S01]  /*a5a20*/  IADD3 R38, P3, R20, UR8, RZ ;  /* 0x0000000814267c10 */ /* 0x000fe2000ff7e0ff */
[----:B------:R-:W-:Y:S01]  /*a5a30*/  ULDC UR8, c[0x0][0x248] ;  /* 0x0000920000087ab9 */ /* 0x000fe20000000800 */
[----:B------:R-:W-:Y:S01]  /*a5a40*/  LEA.HI.X.SX32 R30, R30, UR7, 0x1, P2 ;  /* 0x000000071e1e7c11 */ /* 0x000fe200090f0eff */
[----:B------:R-:W-:Y:S01]  /*a5a50*/  ULDC.64 UR6, c[0x0][0x220] ;  /* 0x0000880000067ab9 */ /* 0x000fe20000000a00 */
[----:B------:R-:W-:Y:S01]  /*a5a60*/  PRMT R9, R5, 0x3340, R6 ;  /* 0x0000334005097816 */ /* 0x000fe20000000006 */
[----:B------:R-:W-:Y:S01]  /*a5a70*/  ULDC.64 UR4, c[0x0][0x220] ;  /* 0x0000880000047ab9 */ /* 0x000fe20000000a00 */
[----:B------:R-:W-:Y:S01]  /*a5a80*/  LEA.HI.X.SX32 R21, R21, UR11, 0x1, P1 ;  /* 0x0000000b15157c11 */ /* 0x000fe200088f0eff */
[----:B------:R-:W-:Y:S01]  /*a5a90*/  VIADD R14, R54, UR8 ;  /* 0x00000008360e7c36 */ /* 0x000fe20008000000 */
[----:B------:R-:W-:Y:S01]  /*a5aa0*/  IADD3 R44, P2, R26, UR6, RZ ;  /* 0x000000061a2c7c10 */ /* 0x000fe2000ff5e0ff */
[----:B------:R0:W-:Y:S01]  /*a5ab0*/  STL [R1+0x2acc], R5 ;  /* 0x002acc0501007387 */ /* 0x0001e20000100800 */
[----:B------:R-:W-:Y:S01]  /*a5ac0*/  IADD3 R36, P1, R22, UR4, RZ ;  /* 0x0000000416247c10 */ /* 0x000fe2000ff3e0ff */
[----:B------:R-:W-:Y:S01]  /*a5ad0*/  ULDC UR4, c[0x0][0x248] ;  /* 0x0000920000047ab9 */ /* 0x000fe20000000800 */
[----:B------:R-:W-:Y:S01]  /*a5ae0*/  IMAD R23, R23, 0x20, R22 ;  /* 0x0000002017177824 */ /* 0x000fe200078e0216 */
[----:B------:R-:W-:Y:S01]  /*a5af0*/  LEA.HI.X.SX32 R26, R26, UR7, 0x1, P2 ;  /* 0x000000071a1a7c11 */ /* 0x000fe200090f0eff */
[----:B------:R-:W-:Y:S01]  /*a5b00*/  ULDC.64 UR6, c[0x0][0x220] ;  /* 0x0000880000067ab9 */ /* 0x000fe20000000a00 */
[----:B------:R-:W-:Y:S01]  /*a5b10*/  LEA.HI.X.SX32 R22, R22, UR5, 0x1, P1 ;  /* 0x0000000516167c11 */ /* 0x000fe200088f0eff */
[----:B------:R-:W-:Y:S01]  /*a5b20*/  ULDC UR5, c[0x0][0x248] ;  /* 0x0000920000057ab9 */ /* 0x000fe20000000800 */
[----:B------:R-:W-:Y:S01]  /*a5b30*/  ULDC UR8, c[0x0][0x248] ;  /* 0x0000920000087ab9 */ /* 0x000fe20000000800 */
[----:B------:R-:W-:Y:S01]  /*a5b40*/  ULDC UR10, c[0x0][0x248] ;  /* 0x00009200000a7ab9 */ /* 0x000fe20000000800 */
[----:B0-----:R-:W-:Y:S01]  /*a5b50*/  PRMT R5, R9, 0x5410, R8 ;  /* 0x0000541009057816 */ /* 0x001fe20000000008 */
[----:B------:R-:W-:Y:S01]  /*a5b60*/  VIADD R8, R14, UR4 ;  /* 0x000000040e087c36 */ /* 0x000fe20008000000 */
[----:B------:R-:W-:Y:S01]  /*a5b70*/  IADD3 R42, P2, R25, UR6, RZ ;  /* 0x00000006192a7c10 */ /* 0x000fe2000ff5e0ff */
[----:B------:R-:W-:-:S02]  /*a5b80*/  ULDC UR11, c[0x0][0x228] ;  /* 0x00008a00000b7ab9 */ /* 0x000fc40000000800 */
[----:B------:R-:W-:Y:S01]  /*a5b90*/  VIADD R11, R8, UR5 ;  /* 0x00000005080b7c36 */ /* 0x000fe20008000000 */
[----:B------:R-:W-:Y:S01]  /*a5ba0*/  ULDC UR5, c[0x0][0x248] ;  /* 0x0000920000057ab9 */ /* 0x000fe20000000800 */
[----:B------:R-:W-:Y:S01]  /*a5bb0*/  LEA.HI.X.SX32 R25, R25, UR7, 0x1, P2 ;  /* 0x0000000719197c11 */ /* 0x000fe200090f0eff */
[----:B------:R-:W-:Y:S01]  /*a5bc0*/  ULDC.64 UR6, c[0x0][0x220] ;  /* 0x0000880000067ab9 */ /* 0x000fe20000000a00 */
[----:B------:R-:W-:Y:S01]  /*a5bd0*/  VIADD R9, R11, UR5 ;  /* 0x000000050b097c36 */ /* 0x000fe20008000000 */
[----:B------:R-:W-:Y:S01]  /*a5be0*/  ULDC UR5, c[0x0][0x248] ;  /* 0x0000920000057ab9 */ /* 0x000fe20000000800 */
[----:B------:R-:W-:Y:S02]  /*a5bf0*/  IADD3 R39, P2, R19, UR6, RZ ;  /* 0x0000000613277c10 */ /* 0x000fe4000ff5e0ff */
[----:B------:R-:W-:Y:S01]  /*a5c00*/  VIADD R10, R9, UR5 ;  /* 0x00000005090a7c36 */ /* 0x000fe20008000000 */
[----:B------:R-:W-:Y:S01]  /*a5c10*/  ULDC UR5, c[0x0][0x248] ;  /* 0x0000920000057ab9 */ /* 0x000fe20000000800 */
[----:B------:R-:W-:Y:S01]  /*a5c20*/  LEA.HI.X.SX32 R19, R19, UR7, 0x1, P2 ;  /* 0x0000000713137c11 */ /* 0x000fe200090f0eff */
[----:B------:R-:W-:Y:S01]  /*a5c30*/  ULDC.64 UR6, c[0x0][0x220] ;  /* 0x0000880000067ab9 */ /* 0x000fe20000000a00 */
[----:B------:R-:W-:Y:S01]  /*a5c40*/  VIADD R15, R10, UR5 ;  /* 0x000000050a0f7c36 */ /* 0x000fe20008000000 */
[----:B------:R-:W-:Y:S01]  /*a5c50*/  IADD3 R35, P2, R23, UR6, RZ ;  /* 0x0000000617237c10 */ /* 0x000fe2000ff5e0ff */
[----:B------:R-:W-:Y:S01]  /*a5c60*/  ULDC UR5, c[0x0][0x248] ;  /* 0x0000920000057ab9 */ /* 0x000fe20000000800 */
[----:B------:R-:W-:Y:S01]  /*a5c70*/  STL [R1+0x2adc], R7 ;  /* 0x002adc0701007387 */ /* 0x000fe20000100800 */
[----:B------:R-:W-:Y:S01]  /*a5c80*/  VIADD R12, R15, UR5 ;  /* 0x000000050f0c7c36 */ /* 0x000fe20008000000 */
[----:B------:R-:W-:Y:S01]  /*a5c90*/  LEA.HI.X.SX32 R23, R23, UR7, 0x1, P2 ;  /* 0x0000000717177c11 */ /* 0x000fe200090f0eff */
[----:B------:R-:W-:Y:S01]  /*a5ca0*/  ULDC UR5, c[0x0][0x248] ;  /* 0x0000920000057ab9 */ /* 0x000fe20000000800 */
[----:B------:R-:W-:Y:S01]  /*a5cb0*/  STL [R1+0x2ac4], R6 ;  /* 0x002ac40601007387 */ /* 0x000fe20000100800 */
[----:B------:R-:W-:Y:S01]  /*a5cc0*/  ULDC UR6, c[0x0][0x248] ;  /* 0x0000920000067ab9 */ /* 0x000fe20000000800 */
[----:B------:R-:W-:Y:S01]  /*a5cd0*/  UMOV UR4, 0x400 ;  /* 0x0000040000047882 */ /* 0x000fe20000000000 */
[----:B------:R-:W-:Y:S01]  /*a5ce0*/  LEA.HI.X.SX32 R20, R20, UR9, 0x1, P3 ;  /* 0x0000000914147c11 */ /* 0x000fe200098f0eff */
[----:B------:R-:W-:Y:S01]  /*a5cf0*/  STL [R1+0xa4], R5 ;  /* 0x0000a40501007387 */ /* 0x000fe20000100800 */
[----:B------:R-:W-:Y:S01]  /*a5d00*/  ULEA UR4, UR26, UR4, 0x18 ;  /* 0x000000041a047291 */ /* 0x000fe2000f8ec03f */
[----:B------:R-:W-:-:S02]  /*a5d10*/  ULDC UR7, c[0x0][0x228] ;  /* 0x00008a0000077ab9 */ /* 0x000fc40000000800 */
[----:B------:R0:W-:Y:S01]  /*a5d20*/  STL.64 [R1+0x4f30], R36 ;  /* 0x004f302401007387 */ /* 0x0001e20000100a00 */
[----:B------:R-:W-:Y:S01]  /*a5d30*/  ULDC UR26, c[0x0][0x248] ;  /* 0x00009200001a7ab9 */ /* 0x000fe20000000800 */
[----:B------:R-:W-:Y:S02]  /*a5d40*/  ULDC UR9, c[0x0][0x228] ;  /* 0x00008a0000097ab9 */ /* 0x000fe40000000800 */
[----:B------:R1:W-:Y:S01]  /*a5d50*/  STL.64 [R1+0x4f10], R22 ;  /* 0x004f101601007387 */ /* 0x0003e20000100a00 */
[----:B0-----:R-:W-:Y:S01]  /*a5d60*/  VIADD R37, R12, UR5 ;  /* 0x000000050c257c36 */ /* 0x001fe20008000000 */
[----:B------:R-:W-:-:S03]  /*a5d70*/  ULDC UR5, c[0x0][0x248] ;  /* 0x0000920000057ab9 */ /* 0x000fc60000000800 */
[----:B-1----:R-:W-:Y:S01]  /*a5d80*/  VIADD R22, R37, UR5 ;  /* 0x0000000525167c36 */ /* 0x002fe20008000000 */
[----:B------:R-:W-:-:S03]  /*a5d90*/  ULDC UR5, c[0x0][0x248] ;  /* 0x0000920000057ab9 */ /* 0x000fc60000000800 */
[----:B------:R-:W-:Y:S01]  /*a5da0*/  VIADD R36, R22, UR5 ;  /* 0x0000000516247c36 */ /* 0x000fe20008000000 */
        /* <DEDUP_REMOVED lines=18> */
[----:B------:R0:W-:Y:S01]  /*a5ed0*/  STL [R1+0x4f18], R23 ;  /* 0x004f181701007387 */ /* 0x0001e20000100800 */
[----:B------:R-:W-:Y:S02]  /*a5ee0*/  ULDC UR5, c[0x0][0x228] ;  /* 0x00008a0000057ab9 */ /* 0x000fe40000000800 */
[----:B------:R-:W-:Y:S01]  /*a5ef0*/  VIADD R50, R6, UR6 ;  /* 0x0000000606327c36 */ /* 0x000fe20008000000 */
[----:B------:R1:W-:Y:S01]  /*a5f00*/  STL.64 [R1+0x4e80], R4 ;  /* 0x004e800401007387 */ /* 0x0003e20000100a00 */
[----:B------:R-:W-:Y:S02]  /*a5f10*/  ULDC UR6, c[0x0][0x228] ;  /* 0x00008a0000067ab9 */ /* 0x000fe40000000800 */
[----:B------:R-:W-:Y:S01]  /*a5f20*/  VIADD R48, R50, UR8 ;  /* 0x0000000832307c36 */ /* 0x000fe20008000000 */
[----:B------:R2:W-:Y:S01]  /*a5f30*/  STL.64 [R1+0x4e88], R6 ;  /* 0x004e880601007387 */ /* 0x0005e20000100a00 */
[----:B------:R-:W-:-:S02]  /*a5f40*/  ULDC UR8, c[0x0][0x228] ;  /* 0x00008a0000087ab9 */ /* 0x000fc40000000800 */
[----:B------:R-:W-:Y:S01]  /*a5f50*/  VIADD R52, R48, UR10 ;  /* 0x0000000a30347c36 */ /* 0x000fe20008000000 */
[----:B------:R3:W-:Y:S01]  /*a5f60*/  STL [R1+0x4f1c], R7 ;  /* 0x004f1c0701007387 */ /* 0x0007e20000100800 */
[----:B0-----:R-:W-:Y:S01]  /*a5f70*/  IMAD.MOV.U32 R23, RZ, RZ, R12 ;  /* 0x000000ffff177224 */ /* 0x001fe200078e000c */
[----:B------:R-:W-:Y:S01]  /*a5f80*/  ULDC UR10, c[0x0][0x228] ;  /* 0x00008a00000a7ab9 */ /* 0x000fe20000000800 */
[----:B------:R-:W-:Y:S01]  /*a5f90*/  VIADD R61, R52, UR12 ;  /* 0x0000000c343d7c36 */ /* 0x000fe20008000000 */
[----:B------:R0:W-:Y:S01]  /*a5fa0*/  STL [R1+0x4e78], R50 ;  /* 0x004e783201007387 */ /* 0x0001e20000100800 */
[----:B-1----:R-:W-:Y:S01]  /*a5fb0*/  IMAD.MOV.U32 R5, RZ, RZ, R15 ;  /* 0x000000ffff057224 */ /* 0x002fe200078e000f */
[----:B------:R-:W-:Y:S01]  /*a5fc0*/  ULDC UR12, c[0x0][0x228] ;  /* 0x00008a00000c7ab9 */ /* 0x000fe20000000800 */
[----:B------:R-:W-:Y:S01]  /*a5fd0*/  VIADD R60, R61, UR14 ;  /* 0x0000000e3d3c7c36 */ /* 0x000fe20008000000 */
[----:B------:R1:W-:Y:S01]  /*a5fe0*/  STL [R1+0x4ea0], R51 ;  /* 0x004ea03301007387 */ /* 0x0003e20000100800 */
[----:B--2---:R-:W-:-:S02]  /*a5ff0*/  IMAD.MOV.U32 R6, RZ, RZ, R9 ;  /* 0x000000ffff067224 */ /* 0x004fc400078e0009 */
[----:B------:R-:W-:Y:S01]  /*a6000*/  IMAD.MOV.U32 R4, RZ, RZ, R14 ;  /* 0x000000ffff047224 */ /* 0x000fe200078e000e */
[----:B---3--:R-:W-:Y:S01]  /*a6010*/  LOP3.LUT R7, R3, 0xffff, RZ, 0xc0, !PT ;  /* 0x0000ffff03077812 */ /* 0x008fe200078ec0ff */
[----:B------:R-:W-:Y:S01]  /*a6020*/  VIADD R59, R60, UR16 ;  /* 0x000000103c3b7c36 */ /* 0x000fe20008000000 */
[----:B------:R2:W-:Y:S01]  /*a6030*/  STL [R1+0x4e74], R48 ;  /* 0x004e743001007387 */ /* 0x0005e20000100800 */
[----:B------:R-:W-:Y:S01]  /*a6040*/  LOP3.LUT R9, R2, 0xffff, RZ, 0xc0, !PT ;  /* 0x0000ffff02097812 */ /* 0x000fe200078ec0ff */
[----:B0-----:R-:W-:Y:S01]  /*a6050*/  IMAD.MOV.U32 R50, RZ, RZ, R11 ;  /* 0x000000ffff327224 */ /* 0x001fe200078e000b */
[----:B------:R-:W-:Y:S01]  /*a6060*/  ULDC UR14, c[0x0][0x228] ;  /* 0x00008a00000e7ab9 */ /* 0x000fe20000000800 */
[----:B------:R-:W-:Y:S01]  /*a6070*/  VIADD R57, R59, UR18 ;  /* 0x000000123b397c36 */ /* 0x000fe20008000000 */
[----:B------:R-:W-:Y:S01]  /*a6080*/  STL [R1+0x4e70], R52 ;  /* 0x004e703401007387 */ /* 0x000fe20000100800 */
[----:B-1----:R-:W-:Y:S01]  /*a6090*/  IMAD.MOV.U32 R51, RZ, RZ, R8 ;  /* 0x000000ffff337224 */ /* 0x002fe200078e0008 */
[----:B------:R-:W-:Y:S01]  /*a60a0*/  ULDC UR16, c[0x0][0x228] ;  /* 0x00008a0000107ab9 */ /* 0x000fe20000000800 */
[----:B------:R-:W-:Y:S01]  /*a60b0*/  VIADD R16, R57, UR19 ;  /* 0x0000001339107c36 */ /* 0x000fe20008000000 */
[----:B------:R-:W-:Y:S01]  /*a60c0*/  STL [R1+0x4ec0], R53 ;  /* 0x004ec03501007387 */ /* 0x000fe20000100800 */
[----:B------:R-:W-:Y:S01]  /*a60d0*/  LOP3.LUT R8, R13, 0xffff, RZ, 0xc0, !PT ;  /* 0x0000ffff0d087812 */ /* 0x000fe200078ec0ff */
[----:B------:R-:W-:Y:S01]  /*a60e0*/  ULDC UR18, c[0x0][0x228] ;  /* 0x00008a0000127ab9 */ /* 0x000fe20000000800 */
[----:B------:R-:W-:Y:S01]  /*a60f0*/  VIADD R15, R16, UR21 ;  /* 0x00000015100f7c36 */ /* 0x000fe20008000000 */
[----:B------:R-:W-:Y:S01]  /*a6100*/  STL.64 [R1+0x4e90], R60 ;  /* 0x004e903c01007387 */ /* 0x000fe20000100a00 */
[----:B------:R-:W-:Y:S01]  /*a6110*/  ULDC UR19, c[0x0][0x228] ;  /* 0x00008a0000137ab9 */ /* 0x000fe20000000800 */
[----:B------:R-:W-:Y:S01]  /*a6120*/  ULDC UR21, c[0x0][0x228] ;  /* 0x00008a0000157ab9 */ /* 0x000fe20000000800 */
[----:B------:R-:W-:Y:S01]  /*a6130*/  VIADD R14, R15, UR23 ;  /* 0x000000170f0e7c36 */ /* 0x000fe20008000000 */
[----:B------:R-:W-:Y:S01]  /*a6140*/  STL.64 [R1+0x4e98], R58 ;  /* 0x004e983a01007387 */ /* 0x000fe20000100a00 */
[----:B------:R-:W-:-:S03]  /*a6150*/  ULDC UR23, c[0x0][0x248] ;  /* 0x0000920000177ab9 */ /* 0x000fc60000000800 */
[----:B------:R-:W3:Y:S04]  /*a6160*/  LDL.LU R2, [R1+0x4f3c] ;  /* 0x004f3c0001027983 */ /* 0x000ee80000300800 */
[----:B------:R-:W-:Y:S04]  /*a6170*/  STL [R1+0x2ab4], R9 ;  /* 0x002ab40901007387 */ /* 0x000fe80000100800 */
[----:B------:R0:W-:Y:S04]  /*a6180*/  STL.64 [R1+0x4ea8], R14 ;  /* 0x004ea80e01007387 */ /* 0x0001e80000100a00 */
[----:B------:R1:W-:Y:S04]  /*a6190*/  STL [R1+0x2ab8], R8 ;  /* 0x002ab80801007387 */ /* 0x0003e80000100800 */
[----:B------:R-:W4:Y:S04]  /*a61a0*/  LDL.LU R3, [R1+0x4f38] ;  /* 0x004f380001037983 */ /* 0x000f280000300800 */
[----:B------:R1:W-:Y:S04]  /*a61b0*/  STL [R1+0x2ab0], R7 ;  /* 0x002ab00701007387 */ /* 0x0003e80000100800 */
[----:B--2---:R-:W2:Y:S04]  /*a61c0*/  LDL R48, [R1+0x2464] ;  /* 0x0024640001307983 */ /* 0x004ea80000100800 */
[----:B0-----:R-:W4:Y:S01]  /*a61d0*/  LDL R15, [R1+0x2458] ;  /* 0x00245800010f7983 */ /* 0x001f220000100800 */
[----:B------:R-:W-:Y:S01]  /*a61e0*/  VIADD R13, R14, UR23 ;  /* 0x000000170e0d7c36 */ /* 0x000fe20008000000 */
[----:B------:R-:W-:-:S02]  /*a61f0*/  ULDC UR23, c[0x0][0x248] ;  /* 0x0000920000177ab9 */ /* 0x000fc40000000800 */
[----:B------:R-:W4:Y:S01]  /*a6200*/  LDL R14, [R1+0x245c] ;  /* 0x00245c00010e7983 */ /* 0x000f220000100800 */
[----:B------:R-:W-:Y:S01]  /*a6210*/  VIADD R12, R13, UR23 ;  /* 0x000000170d0c7c36 */ /* 0x000fe20008000000 */
[----:B------:R-:W-:Y:S01]  /*a6220*/  PRMT R9, R9, 0x3340, R7 ;  /* 0x0000334009097816 */ /* 0x000fe20000000007 */
[----:B------:R-:W-:Y:S02]  /*a6230*/  ULDC UR23, c[0x0][0x248] ;  /* 0x0000920000177ab9 */ /* 0x000fe40000000800 */
[----:B------:R-:W-:Y:S01]  /*a6240*/  VIADD R11, R12, UR28 ;  /* 0x0000001c0c0b7c36 */ /* 0x000fe20008000000 */
[----:B------:R-:W-:Y:S01]  /*a6250*/  ULDC.64 UR28, c[0x0][0x228] ;  /* 0x00008a00001c7ab9 */ /* 0x000fe20000000a00 */
[----:B-1----:R-:W-:Y:S01]  /*a6260*/  PRMT R8, R8, 0x3340, R0 ;  /* 0x0000334008087816 */ /* 0x002fe20000000000 */
[----:B------:R-:W-:Y:S02]  /*a6270*/  IMAD.MOV.U32 R7, RZ, RZ, R4 ;  /* 0x000000ffff077224 */ /* 0x000fe400078e0004 */
[----:B------:R-:W-:-:S02]  /*a6280*/  IMAD.MOV.U32 R4, RZ, RZ, R10 ;  /* 0x000000ffff047224 */ /* 0x000fc400078e000a */
[----:B------:R-:W-:Y:S01]  /*a6290*/  VIADD R10, R11, UR23 ;  /* 0x000000170b0a7c36 */ /* 0x000fe20008000000 */
[----:B------:R-:W-:Y:S01]  /*a62a0*/  PRMT R8, R9, 0x5410, R8 ;  /* 0x0000541009087816 */ /* 0x000fe20000000008 */
[----:B------:R-:W-:Y:S01]  /*a62b0*/  STL.64 [R1+0x4eb0], R12 ;  /* 0x004eb00c01007387 */ /* 0x000fe20000100a00 */
[----:B------:R-:W-:Y:S01]  /*a62c0*/  IMAD.MOV.U32 R59, RZ, RZ, R5 ;  /* 0x000000ffff3b7224 */ /* 0x000fe200078e0005 */
[----:B------:R-:W-:Y:S01]  /*a62d0*/  ULDC UR23, c[0x0][0x228] ;  /* 0x00008a0000177ab9 */ /* 0x000fe20000000800 */
[----:B------:R-:W-:Y:S01]  /*a62e0*/  VIADD R9, R10, UR26 ;  /* 0x0000001a0a097c36 */ /* 0x000fe20008000000 */
[----:B------:R-:W-:Y:S01]  /*a62f0*/  ULDC UR26, c[0x0][0x248] ;  /* 0x00009200001a7ab9 */ /* 0x000fe20000000800 */
[----:B------:R0:W-:Y:S04]  /*a6300*/  STL [R1+0xa0], R8 ;  /* 0x0000a00801007387 */ /* 0x0001e80000100800 */
[----:B------:R1:W-:Y:S01]  /*a6310*/  STL.64 [R1+0x4eb8], R10 ;  /* 0x004eb80a01007387 */ /* 0x0003e20000100a00 */
[----:B0-----:R-:W-:Y:S01]  /*a6320*/  VIADD R8, R9, UR26 ;  /* 0x0000001a09087c36 */ /* 0x001fe20008000000 */
[----:B------:R-:W-:Y:S01]  /*a6330*/  ULDC UR26, c[0x0][0x248] ;  /* 0x00009200001a7ab9 */ /* 0x000fe20000000800 */
[----:B------:R-:W-:-:S02]  /*a6340*/  IMAD.MOV.U32 R13, RZ, RZ, R50 ;  /* 0x000000ffff0d7224 */ /* 0x000fc400078e0032 */
[----:B------:R-:W-:Y:S02]  /*a6350*/  IMAD.MOV.U32 R50, RZ, RZ, R6 ;  /* 0x000000ffff327224 */ /* 0x000fe400078e0006 */
[----:B-1----:R-:W-:Y:S01]  /*a6360*/  IMAD.MOV.U32 R11, RZ, RZ, R51 ;  /* 0x000000ffff0b7224 */ /* 0x002fe200078e0033 */
[----:B---3--:R-:W-:Y:S02]  /*a6370*/  LOP3.LUT R2, R2, 0xffdfffff, RZ, 0xc0, !PT ;  /* 0xffdfffff02027812 */ /* 0x008fe400078ec0ff */
[----:B--2---:R-:W-:Y:S01]  /*a6380*/  ISETP.LT.AND P1, PT, R48, UR28, !P0 ;  /* 0x0000001c30007c0c */ /* 0x004fe2000c721270 */
[----:B------:R-:W-:Y:S01]  /*a6390*/  IMAD.MOV.U32 R48, RZ, RZ, R4 ;  /* 0x000000ffff307224 */ /* 0x000fe200078e0004 */
[----:B------:R-:W-:-:S11]  /*a63a0*/  ULDC UR28, c[0x0][0x228] ;  /* 0x00008a00001c7ab9 */ /* 0x000fd60000000800 */
[----:B------:R-:W-:Y:S02]  /*a63b0*/  @P1 LOP3.LUT R2, R2, 0x200000, RZ, 0xfc, !PT ;  /* 0x0020000002021812 */ /* 0x000fe400078efcff */
[----:B----4-:R-:W-:Y:S01]  /*a63c0*/  ISETP.LT.AND P1, PT, R15, UR24, !P0 ;  /* 0x000000180f007c0c */ /* 0x010fe2000c721270 */
[----:B------:R-:W-:Y:S01]  /*a63d0*/  ULDC UR24, c[0x0][0x228] ;  /* 0x00008a0000187ab9 */ /* 0x000fe20000000800 */
[----:B------:R-:W-:-:S11]  /*a63e0*/  LOP3.LUT R2, R2, 0xfeffffff, RZ, 0xc0, !PT ;  /* 0xfeffffff02027812 */ /* 0x000fd600078ec0ff */
[----:B------:R-:W-:Y:S02]  /*a63f0*/  @P1 LOP3.LUT R2, R2, 0x1000000, RZ, 0xfc, !PT ;  /* 0x0100000002021812 */ /* 0x000fe400078efcff */
[----:B------:R-:W-:Y:S01]  /*a6400*/  ISETP.LT.AND P1, PT, R14, UR25, !P0 ;  /* 0x000000190e007c0c */ /* 0x000fe2000c721270 */
[----:B------:R-:W-:Y:S01]  /*a6410*/  ULDC UR25, c[0x0][0x228] ;  /* 0x00008a0000197ab9 */ /* 0x000fe20000000800 */
[----:B------:R-:W-:-:S11]  /*a6420*/  LOP3.LUT R2, R2, 0xff7fffff, RZ, 0xc0, !PT ;  /* 0xff7fffff02027812 */ /* 0x000fd600078ec0ff */
[----:B------:R-:W-:-:S05]  /*a6430*/  @P1 LOP3.LUT R2, R2, 0x800000, RZ, 0xfc, !PT ;  /* 0x0080000002021812 */ /* 0x000fca00078efcff */
[----:B------:R0:W-:Y:S02]  /*a6440*/  STL.64 [R1+0x4ec8], R2 ;  /* 0x004ec80201007387 */ /* 0x0001e40000100a00 */
[----:B0-----:R-:W-:Y:S02]  /*a6450*/  IMAD.MOV.U32 R3, RZ, RZ, R54 ;  /* 0x000000ffff037224 */ /* 0x001fe400078e0036 */
[----:B------:R-:W-:Y:S01]  /*a6460*/  VIADD R54, R8, UR26 ;  /* 0x0000001a08367c36 */ /* 0x000fe20008000000 */
[----:B------:R-:W-:-:S04]  /*a6470*/  ULDC UR26, c[0x0][0x228] ;  /* 0x00008a00001a7ab9 */ /* 0x000fc80000000800 */
[----:B------:R0:W-:Y:S01]  /*a6480*/  STL.64 [R1+0x4ed8], R54 ;  /* 0x004ed83601007387 */ /* 0x0001e20000100a00 */
[----:B------:R-:W-:Y:S02]  /*a6490*/  SHF.R.S32.HI R2, RZ, 0x1f, R3 ;  /* 0x0000001fff027819 */ /* 0x000fe40000011403 */
[C---:B------:R-:W-:Y:S01]  /*a64a0*/  IADD3 R14, P2, R3.reuse, R34, RZ ;  /* 0x00000022030e7210 */ /* 0x040fe20007f5e0ff */
[----:B0-----:R-:W-:Y:S01]  /*a64b0*/  IMAD.MOV.U32 R55, RZ, RZ, R7 ;  /* 0x000000ffff377224 */ /* 0x001fe200078e0007 */
[----:B------:R-:W-:-:S03]  /*a64c0*/  IADD3 R52, P1, R3, R33, RZ ;  /* 0x0000002103347210 */ /* 0x000fc60007f3e0ff */
[----:B------:R-:W-:Y:S01]  /*a64d0*/  IMAD.X R15, R2, 0x1, R31, P2 ;  /* 0x00000001020f7824 */ /* 0x000fe200010e061f */
[----:B------:R-:W-:Y:S02]  /*a64e0*/  SHF.R.S32.HI R10, RZ, 0x1f, R55 ;  /* 0x0000001fff0a7819 */ /* 0x000fe40000011437 */
[----:B------:R-:W-:Y:S01]  /*a64f0*/  IADD3 R6, P3, R55, R34, RZ ;  /* 0x0000002237067210 */ /* 0x000fe20007f7e0ff */
[----:B------:R0:W-:Y:S04]  /*a6500*/  STL.64 [R1+0x4ed0], R8 ;  /* 0x004ed00801007387 */ /* 0x0001e80000100a00 */
[----:B------:R-:W-:Y:S01]  /*a6510*/  IMAD.X R7, R10, 0x1, R31, P3 ;  /* 0x000000010a077824 */ /* 0x000fe200018e061f */
[----:B------:R1:W-:Y:S01]  /*a6520*/  STL.64 [R1+0xb48], R14 ;  /* 0x000b480e01007387 */ /* 0x0003e20000100a00 */
[----:B------:R-:W-:-:S03]  /*a6530*/  IMAD.X R53, R2, 0x1, R32, P1 ;  /* 0x0000000102357824 */ /* 0x000fc600008e0620 */
[----:B------:R2:W-:Y:S01]  /*a6540*/  STL.64 [R1+0x1d08], R6 ;  /* 0x001d080601007387 */ /* 0x0005e20000100a00 */
[----:B0-----:R-:W-:Y:S02]  /*a6550*/  IADD3 R8, P1, R3, R56, RZ ;  /* 0x0000003803087210 */ /* 0x001fe40007f3e0ff */
[----:B-1----:R-:W-:Y:S02]  /*a6560*/  IADD3 R14, P2, R55, R33, RZ ;  /* 0x00000021370e7210 */ /* 0x002fe40007f5e0ff */
[----:B--2---:R-:W-:-:S03]  /*a6570*/  IADD3 R6, P3, R3, R47, RZ ;  /* 0x0000002f03067210 */ /* 0x004fc60007f7e0ff */
[----:B------:R-:W-:Y:S02]  /*a6580*/  IMAD.X R15, R10, 0x1, R32, P2 ;  /* 0x000000010a0f7824 */ /* 0x000fe400010e0620 */
[C---:B------:R-:W-:Y:S02]  /*a6590*/  IMAD.X R9, R2.reuse, 0x1, R29, P1 ;  /* 0x0000000102097824 */ /* 0x040fe400008e061d */
[----:B------:R-:W-:Y:S01]  /*a65a0*/  IMAD.X R7, R2, 0x1, R30, P3 ;  /* 0x0000000102077824 */ /* 0x000fe200018e061e */
[----:B------:R0:W-:Y:S04]  /*a65b0*/  STL.64 [R1+0x1d78], R52 ;  /* 0x001d783401007387 */ /* 0x0001e80000100a00 */
[----:B------:R1:W-:Y:S04]  /*a65c0*/  STL.64 [R1+0x1d00], R14 ;  /* 0x001d000e01007387 */ /* 0x0003e80000100a00 */
[----:B------:R-:W-:Y:S01]  /*a65d0*/  STL.64 [R1+0x1d70], R8 ;  /* 0x001d700801007387 */ /* 0x000fe20000100a00 */
[----:B0-----:R-:W-:-:S03]  /*a65e0*/  IADD3 R52, P1, R55, R56, RZ ;  /* 0x0000003837347210 */ /* 0x001fc60007f3e0ff */
[----:B------:R0:W-:Y:S01]  /*a65f0*/  STL.64 [R1+0x1d68], R6 ;  /* 0x001d680601007387 */ /* 0x0001e20000100a00 */
[----:B-1----:R-:W-:Y:S01]  /*a6600*/  IADD3 R14, P3, R3, R46, RZ ;  /* 0x0000002e030e7210 */ /* 0x002fe20007f7e0ff */
[----:B------:R-:W-:-:S04]  /*a6610*/  IMAD.X R53, R10, 0x1, R29, P1 ;  /* 0x000000010a357824 */ /* 0x000fc800008e061d */
[----:B------:R-:W-:Y:S01]  /*a6620*/  IMAD.X R15, R2, 0x1, R27, P3 ;  /* 0x00000001020f7824 */ /* 0x000fe200018e061b */
[----:B0-----:R-:W-:-:S04]  /*a6630*/  IADD3 R6, P2, R3, R45, RZ ;  /* 0x0000002d03067210 */ /* 0x001fc80007f5e0ff */
[----:B------:R0:W-:Y:S01]  /*a6640*/  STL.64 [R1+0x1d60], R14 ;  /* 0x001d600e01007387 */ /* 0x0001e20000100a00 */
[----:B------:R-:W-:-:S03]  /*a6650*/  IMAD.X R7, R2, 0x1, R28, P2 ;  /* 0x0000000102077824 */ /* 0x000fc600010e061c */
[----:B------:R-:W-:Y:S04]  /*a6660*/  STL.64 [R1+0x1cf8], R52 ;  /* 0x001cf83401007387 */ /* 0x000fe80000100a00 */
[----:B------:R1:W-:Y:S01]  /*a6670*/  STL.64 [R1+0x1d58], R6 ;  /* 0x001d580601007387 */ /* 0x0003e20000100a00 */
[----:B0-----:R-:W-:-:S05]  /*a6680*/  IADD3 R14, P1, R55, R47, RZ ;  /* 0x0000002f370e7210 */ /* 0x001fca0007f3e0ff */
[----:B------:R-:W-:Y:S01]  /*a6690*/  IMAD.X R15, R10, 0x1, R30, P1 ;  /* 0x000000010a0f7824 */ /* 0x000fe200008e061e */
[----:B-1----:R-:W-:-:S04]  /*a66a0*/  IADD3 R6, P3, R55, R46, RZ ;  /* 0x0000002e37067210 */ /* 0x002fc80007f7e0ff */
[----:B------:R0:W-:Y:S01]  /*a66b0*/  STL.64 [R1+0x1cf0], R14 ;  /* 0x001cf00e01007387 */ /* 0x0001e20000100a00 */
[----:B------:R-:W-:Y:S01]  /*a66c0*/  IMAD.X R7, R10, 0x1, R27, P3 ;  /* 0x000000010a077824 */ /* 0x000fe200018e061b */
[----:B------:R-:W-:Y:S02]  /*a66d0*/  SHF.R.S32.HI R9, RZ, 0x1f, R11 ;  /* 0x0000001fff097819 */ /* 0x000fe4000001140b */
[C---:B------:R-:W-:Y:S02]  /*a66e0*/  IADD3 R52, P2, R11.reuse, R34, RZ ;  /* 0x000000220b347210 */ /* 0x040fe40007f5e0ff */
[----:B------:R1:W-:Y:S01]  /*a66f0*/  STL.64 [R1+0x1ce8], R6 ;  /* 0x001ce80601007387 */ /* 0x0003e20000100a00 */
[----:B0-----:R-:W-:Y:S02]  /*a6700*/  IADD3 R14, P1, R11, R33, RZ ;  /* 0x000000210b0e7210 */ /* 0x001fe40007f3e0ff */
[----:B------:R-:W-:-:S03]  /*a6710*/  IMAD.X R53, R9, 0x1, R31, P2 ;  /* 0x0000000109357824 */ /* 0x000fc600010e061f */
[----:B------:R-:W-:Y:S01]  /*a6720*/  IMAD.X R15, R9, 0x1, R32, P1 ;  /* 0x00000001090f7824 */ /* 0x000fe200008e0620 */
[----:B-1----:R-:W-:Y:S01]  /*a6730*/  IADD3 R6, P3, R55, R45, RZ ;  /* 0x0000002d37067210 */ /* 0x002fe20007f7e0ff */
[----:B------:R0:W-:Y:S04]  /*a6740*/  STL.64 [R1+0x1c90], R52 ;  /* 0x001c903401007387 */ /* 0x0001e80000100a00 */
[----:B------:R-:W-:Y:S01]  /*a6750*/  IMAD.X R7, R10, 0x1, R28, P3 ;  /* 0x000000010a077824 */ /* 0x000fe200018e061c */
[----:B------:R-:W-:Y:S04]  /*a6760*/  STL.64 [R1+0x1c88], R14 ;  /* 0x001c880e01007387 */ /* 0x000fe80000100a00 */
[----:B------:R1:W-:Y:S01]  /*a6770*/  STL.64 [R1+0x1ce0], R6 ;  /* 0x001ce00601007387 */ /* 0x0003e20000100a00 */
[----:B0-----:R-:W-:Y:S01]  /*a6780*/  IMAD.MOV.U32 R53, RZ, RZ, R50 ;  /* 0x000000ffff357224 */ /* 0x001fe200078e0032 */
[----:B------:R-:W-:-:S02]  /*a6790*/  IADD3 R50, P2, R11, R56, RZ ;  /* 0x000000380b327210 */ /* 0x000fc40007f5e0ff */
[----:B-1----:R-:W-:-:S05]  /*a67a0*/  IADD3 R6, P3, R3, R44, RZ ;  /* 0x0000002c03067210 */ /* 0x002fca0007f7e0ff */
[----:B------:R-:W-:Y:S01]  /*a67b0*/  IMAD.X R7, R2, 0x1, R26, P3 ;  /* 0x0000000102077824 */ /* 0x000fe200018e061a */
[----:B------:R-:W-:Y:S01]  /*a67c0*/  IADD3 R14, P1, R55, R44, RZ ;  /* 0x0000002c370e7210 */ /* 0x000fe20007f3e0ff */
[----:B------:R-:W-:-:S03]  /*a67d0*/  IMAD.X R51, R9, 0x1, R29, P2 ;  /* 0x0000000109337824 */ /* 0x000fc600010e061d */
[----:B------:R0:W-:Y:S01]  /*a67e0*/  STL.64 [R1+0x1d50], R6 ;  /* 0x001d500601007387 */ /* 0x0001e20000100a00 */
[----:B------:R-:W-:-:S03]  /*a67f0*/  IMAD.X R15, R10, 0x1, R26, P1 ;  /* 0x000000010a0f7824 */ /* 0x000fc600008e061a */
[----:B------:R1:W-:Y:S01]  /*a6800*/  STL.64 [R1+0x1c80], R50 ;  /* 0x001c803201007387 */ /* 0x0003e20000100a00 */
[----:B0-----:R-:W-:-:S03]  /*a6810*/  IADD3 R6, P2, R11, R47, RZ ;  /* 0x0000002f0b067210 */ /* 0x001fc60007f5e0ff */
[----:B------:R0:W-:Y:S02]  /*a6820*/  STL.64 [R1+0x1cd8], R14 ;  /* 0x001cd80e01007387 */ /* 0x0001e40000100a00 */
[----:B------:R-:W-:Y:S01]  /*a6830*/  IMAD.X R7, R9, 0x1, R30, P2 ;  /* 0x0000000109077824 */ /* 0x000fe200010e061e */
[----:B-1----:R-:W-:-:S04]  /*a6840*/  IADD3 R50, P1, R11, R46, RZ ;  /* 0x0000002e0b327210 */ /* 0x002fc80007f3e0ff */
[----:B------:R1:W-:Y:S01]  /*a6850*/  STL.64 [R1+0x1c78], R6 ;  /* 0x001c780601007387 */ /* 0x0003e20000100a00 */
[----:B0-----:R-:W-:Y:S01]  /*a6860*/  IADD3 R14, P3, R3, R43, RZ ;  /* 0x0000002b030e7210 */ /* 0x001fe20007f7e0ff */
[----:B------:R-:W-:-:S04]  /*a6870*/  IMAD.X R51, R9, 0x1, R27, P1 ;  /* 0x0000000109337824 */ /* 0x000fc800008e061b */
[----:B------:R-:W-:Y:S01]  /*a6880*/  IMAD.X R15, R2, 0x1, R24, P3 ;  /* 0x00000001020f7824 */ /* 0x000fe200018e0618 */
[----:B-1----:R-:W-:-:S04]  /*a6890*/  IADD3 R6, P2, R55, R43, RZ ;  /* 0x0000002b37067210 */ /* 0x002fc80007f5e0ff */
        /* <DEDUP_REMOVED lines=11> */
[----:B------:R1:W-:Y:S03]  /*a6950*/  STL.64 [R1+0x1c60], R6 ;  /* 0x001c600601007387 */ /* 0x0003e60000100a00 */
[----:B------:R-:W-:Y:S01]  /*a6960*/  IMAD.X R51, R8, 0x1, R31, P2 ;  /* 0x0000000108337824 */ /* 0x000fe200010e061f */
[----:B0-----:R-:W-:-:S02]  /*a6970*/  IADD3 R14, P1, R13, R33, RZ ;  /* 0x000000210d0e7210 */ /* 0x001fc40007f3e0ff */
[----:B-1----:R-:W-:Y:S02]  /*a6980*/  IADD3 R6, P3, R11, R43, RZ ;  /* 0x0000002b0b067210 */ /* 0x002fe40007f7e0ff */
[----:B------:R0:W-:Y:S03]  /*a6990*/  STL.64 [R1+0x1238], R50 ;  /* 0x0012383201007387 */ /* 0x0001e60000100a00 */
[----:B------:R-:W-:Y:S02]  /*a69a0*/  IMAD.X R7, R9, 0x1, R24, P3 ;  /* 0x0000000109077824 */ /* 0x000fe400018e0618 */
[----:B------:R-:W-:-:S03]  /*a69b0*/  IMAD.X R15, R8, 0x1, R32, P1 ;  /* 0x00000001080f7824 */ /* 0x000fc600008e0620 */
[----:B------:R1:W-:Y:S01]  /*a69c0*/  STL.64 [R1+0x1c58], R6 ;  /* 0x001c580601007387 */ /* 0x0003e20000100a00 */
[----:B0-----:R-:W-:-:S03]  /*a69d0*/  IADD3 R50, P2, R13, R56, RZ ;  /* 0x000000380d327210 */ /* 0x001fc60007f5e0ff */
[----:B------:R0:W-:Y:S02]  /*a69e0*/  STL.64 [R1+0x1230], R14 ;  /* 0x0012300e01007387 */ /* 0x0001e40000100a00 */
[----:B------:R-:W-:Y:S01]  /*a69f0*/  IMAD.X R51, R8, 0x1, R29, P2 ;  /* 0x0000000108337824 */ /* 0x000fe200010e061d */
[----:B-1----:R-:W-:-:S04]  /*a6a00*/  IADD3 R6, P3, R3, R42, RZ ;  /* 0x0000002a03067210 */ /* 0x002fc80007f7e0ff */
[----:B------:R1:W-:Y:S01]  /*a6a10*/  STL.64 [R1+0x1228], R50 ;  /* 0x0012283201007387 */ /* 0x0003e20000100a00 */
[----:B------:R-:W-:Y:S01]  /*a6a20*/  IMAD.X R7, R2, 0x1, R25, P3 ;  /* 0x0000000102077824 */ /* 0x000fe200018e0619 */
[----:B0-----:R-:W-:-:S04]  /*a6a30*/  IADD3 R14, P1, R13, R47, RZ ;  /* 0x0000002f0d0e7210 */ /* 0x001fc80007f3e0ff */
[----:B------:R0:W-:Y:S01]  /*a6a40*/  STL.64 [R1+0x1d40], R6 ;  /* 0x001d400601007387 */ /* 0x0001e20000100a00 */
[----:B------:R-:W-:Y:S01]  /*a6a50*/  IMAD.X R15, R8, 0x1, R30, P1 ;  /* 0x00000001080f7824 */ /* 0x000fe200008e061e */
[----:B-1----:R-:W-:Y:S02]  /*a6a60*/  IADD3 R50, P2, R13, R46, RZ ;  /* 0x0000002e0d327210 */ /* 0x002fe40007f5e0ff */
[----:B0-----:R-:W-:Y:S02]  /*a6a70*/  IADD3 R6, P3, R55, R42, RZ ;  /* 0x0000002a37067210 */ /* 0x001fe40007f7e0ff */
        /* <DEDUP_REMOVED lines=12> */
[----:B-1----:R-:W-:Y:S01]  /*a6b40*/  IADD3 R14, P3, R3, R41, RZ ;  /* 0x00000029030e7210 */ /* 0x002fe20007f7e0ff */
[----:B------:R-:W-:-:S04]  /*a6b50*/  IMAD.X R51, R8, 0x1, R26, P1 ;  /* 0x0000000108337824 */ /* 0x000fc800008e061a */
[----:B------:R-:W-:Y:S01]  /*a6b60*/  IMAD.X R15, R2, 0x1, R17, P3 ;  /* 0x00000001020f7824 */ /* 0x000fe200018e0611 */
[----:B0-----:R-:W-:-:S04]  /*a6b70*/  IADD3 R6, P2, R55, R41, RZ ;  /* 0x0000002937067210 */ /* 0x001fc80007f5e0ff */
[----:B------:R0:W-:Y:S01]  /*a6b80*/  STL.64 [R1+0x1d38], R14 ;  /* 0x001d380e01007387 */ /* 0x0001e20000100a00 */
[----:B------:R-:W-:-:S03]  /*a6b90*/  IMAD.X R7, R10, 0x1, R17, P2 ;  /* 0x000000010a077824 */ /* 0x000fc600010e0611 */
[----:B------:R1:W-:Y:S01]  /*a6ba0*/  STL.64 [R1+0x1208], R50 ;  /* 0x0012083201007387 */ /* 0x0003e20000100a00 */
[----:B------:R-:W-:-:S03]  /*a6bb0*/  SHF.R.S32.HI R12, RZ, 0x1f, R53 ;  /* 0x0000001fff0c7819 */ /* 0x000fc60000011435 */
[----:B------:R2:W-:Y:S01]  /*a6bc0*/  STL.64 [R1+0x1cc0], R6 ;  /* 0x001cc00601007387 */ /* 0x0005e20000100a00 */
[C---:B0-----:R-:W-:Y:S02]  /*a6bd0*/  IADD3 R14, P1, R13.reuse, R43, RZ ;  /* 0x0000002b0d0e7210 */ /* 0x041fe40007f3e0ff */
[----:B-1----:R-:W-:-:S03]  /*a6be0*/  IADD3 R50, P2, R13, R42, RZ ;  /* 0x0000002a0d327210 */ /* 0x002fc60007f5e0ff */
[C---:B------:R-:W-:Y:S01]  /*a6bf0*/  IMAD.X R15, R8.reuse, 0x1, R24, P1 ;  /* 0x00000001080f7824 */ /* 0x040fe200008e0618 */
[----:B--2---:R-:W-:Y:S01]  /*a6c00*/  IADD3 R6, P3, R53, R34, RZ ;  /* 0x0000002235067210 */ /* 0x004fe20007f7e0ff */
[----:B------:R-:W-:-:S03]  /*a6c10*/  IMAD.X R51, R8, 0x1, R25, P2 ;  /* 0x0000000108337824 */ /* 0x000fc600010e0619 */
[----:B------:R0:W-:Y:S01]  /*a6c20*/  STL.64 [R1+0x1200], R14 ;  /* 0x0012000e01007387 */ /* 0x0001e20000100a00 */
[----:B------:R-:W-:-:S03]  /*a6c30*/  IMAD.X R7, R12, 0x1, R31, P3 ;  /* 0x000000010c077824 */ /* 0x000fc600018e061f */
[----:B------:R1:W-:Y:S04]  /*a6c40*/  STL.64 [R1+0x11f8], R50 ;  /* 0x0011f83201007387 */ /* 0x0003e80000100a00 */
[----:B------:R2:W-:Y:S01]  /*a6c50*/  STL.64 [R1+0x11c0], R6 ;  /* 0x0011c00601007387 */ /* 0x0005e20000100a00 */
[C---:B0-----:R-:W-:Y:S02]  /*a6c60*/  IADD3 R14, P1, R53.reuse, R33, RZ ;  /* 0x00000021350e7210 */ /* 0x041fe40007f3e0ff */
[----:B-1----:R-:W-:-:S03]  /*a6c70*/  IADD3 R50, P2, R53, R56, RZ ;  /* 0x0000003835327210 */ /* 0x002fc60007f5e0ff */
[C---:B------:R-:W-:Y:S01]  /*a6c80*/  IMAD.X R15, R12.reuse, 0x1, R32, P1 ;  /* 0x000000010c0f7824 */ /* 0x040fe200008e0620 */
[----:B--2---:R-:W-:Y:S01]  /*a6c90*/  IADD3 R6, P3, R11, R41, RZ ;  /* 0x000000290b067210 */ /* 0x004fe20007f7e0ff */
[----:B------:R-:W-:-:S03]  /*a6ca0*/  IMAD.X R51, R12, 0x1, R29, P2 ;  /* 0x000000010c337824 */ /* 0x000fc600010e061d */
[----:B------:R0:W-:Y:S01]  /*a6cb0*/  STL.64 [R1+0x11b8], R14 ;  /* 0x0011b80e01007387 */ /* 0x0001e20000100a00 */
[--C-:B------:R-:W-:Y:S01]  /*a6cc0*/  IMAD.X R7, R9, 0x1, R17.reuse, P3 ;  /* 0x0000000109077824 */ /* 0x100fe200018e0611 */
[----:B------:R-:W-:Y:S02]  /*a6cd0*/  IADD3 R4, P3, R13, R41, RZ ;  /* 0x000000290d047210 */ /* 0x000fe40007f7e0ff */
[----:B------:R-:W-:Y:S04]  /*a6ce0*/  STL.64 [R1+0x11b0], R50 ;  /* 0x0011b03201007387 */ /* 0x000fe80000100a00 */
[----:B------:R1:W-:Y:S01]  /*a6cf0*/  STL.64 [R1+0x1c40], R6 ;  /* 0x001c400601007387 */ /* 0x0003e20000100a00 */
[----:B0-----:R-:W-:Y:S01]  /*a6d00*/  IADD3 R14, P1, R53, R47, RZ ;  /* 0x0000002f350e7210 */ /* 0x001fe20007f3e0ff */
[----:B------:R-:W-:-:S04]  /*a6d10*/  IMAD.X R5, R8, 0x1, R17, P3 ;  /* 0x0000000108057824 */ /* 0x000fc800018e0611 */
[----:B------:R-:W-:Y:S01]  /*a6d20*/  IMAD.X R15, R12, 0x1, R30, P1 ;  /* 0x000000010c0f7824 */ /* 0x000fe200008e061e */
[----:B-1----:R-:W-:-:S04]  /*a6d30*/  IADD3 R6, P2, R53, R46, RZ ;  /* 0x0000002e35067210 */ /* 0x002fc80007f5e0ff */
[----:B------:R0:W-:Y:S01]  /*a6d40*/  STL.64 [R1+0x11a8], R14 ;  /* 0x0011a80e01007387 */ /* 0x0001e20000100a00 */
[----:B------:R-:W-:-:S03]  /*a6d50*/  IMAD.X R7, R12, 0x1, R27, P2 ;  /* 0x000000010c077824 */ /* 0x000fc600010e061b */
[----:B------:R1:W-:Y:S04]  /*a6d60*/  STL.64 [R1+0x11f0], R4 ;  /* 0x0011f00401007387 */ /* 0x0003e80000100a00 */
[----:B------:R2:W-:Y:S01]  /*a6d70*/  STL.64 [R1+0x11a0], R6 ;  /* 0x0011a00601007387 */ /* 0x0005e20000100a00 */
[----:B0-----:R-:W-:Y:S02]  /*a6d80*/  IADD3 R14, P1, R53, R45, RZ ;  /* 0x0000002d350e7210 */ /* 0x001fe40007f3e0ff */
[-C--:B-1----:R-:W-:Y:S02]  /*a6d90*/  IADD3 R4, P3, R3, R40.reuse, RZ ;  /* 0x0000002803047210 */ /* 0x082fe40007f7e0ff */
[----:B--2---:R-:W-:-:S03]  /*a6da0*/  IADD3 R6, P2, R55, R40, RZ ;  /* 0x0000002837067210 */ /* 0x004fc60007f5e0ff */
[----:B------:R-:W-:Y:S02]  /*a6db0*/  IMAD.X R5, R2, 0x1, R18, P3 ;  /* 0x0000000102057824 */ /* 0x000fe400018e0612 */
[----:B------:R-:W-:Y:S02]  /*a6dc0*/  IMAD.X R15, R12, 0x1, R28, P1 ;  /* 0x000000010c0f7824 */ /* 0x000fe400008e061c */
[----:B------:R-:W-:Y:S01]  /*a6dd0*/  IMAD.X R7, R10, 0x1, R18, P2 ;  /* 0x000000010a077824 */ /* 0x000fe200010e0612 */
[----:B------:R0:W-:Y:S04]  /*a6de0*/  STL.64 [R1+0x1d30], R4 ;  /* 0x001d300401007387 */ /* 0x0001e80000100a00 */
[----:B------:R-:W-:Y:S04]  /*a6df0*/  STL.64 [R1+0x1198], R14 ;  /* 0x0011980e01007387 */ /* 0x000fe80000100a00 */
[----:B------:R1:W-:Y:S01]  /*a6e00*/  STL.64 [R1+0x1cb8], R6 ;  /* 0x001cb80601007387 */ /* 0x0003e20000100a00 */
[----:B0-----:R-:W-:-:S05]  /*a6e10*/  IADD3 R4, P1, R53, R44, RZ ;  /* 0x0000002c35047210 */ /* 0x001fca0007f3e0ff */
[----:B------:R-:W-:Y:S01]  /*a6e20*/  IMAD.X R5, R12, 0x1, R26, P1 ;  /* 0x000000010c057824 */ /* 0x000fe200008e061a */
[----:B-1----:R-:W-:Y:S02]  /*a6e30*/  IADD3 R6, P3, R11, R40, RZ ;  /* 0x000000280b067210 */ /* 0x002fe40007f7e0ff */
[----:B------:R-:W-:-:S03]  /*a6e40*/  IADD3 R14, P2, R53, R43, RZ ;  /* 0x0000002b350e7210 */ /* 0x000fc60007f5e0ff */
[----:B------:R-:W-:Y:S01]  /*a6e50*/  IMAD.X R7, R9, 0x1, R18, P3 ;  /* 0x0000000109077824 */ /* 0x000fe200018e0612 */
[----:B------:R0:W-:Y:S01]  /*a6e60*/  STL.64 [R1+0x1190], R4 ;  /* 0x0011900401007387 */ /* 0x0001e20000100a00 */
[----:B------:R-:W-:-:S03]  /*a6e70*/  IMAD.X R15, R12, 0x1, R24, P2 ;  /* 0x000000010c0f7824 */ /* 0x000fc600010e0618 */
[----:B------:R1:W-:Y:S01]  /*a6e80*/  STL.64 [R1+0x1c38], R6 ;  /* 0x001c380601007387 */ /* 0x0003e20000100a00 */
[----:B0-----:R-:W-:Y:S02]  /*a6e90*/  IADD3 R4, P1, R13, R40, RZ ;  /* 0x000000280d047210 */ /* 0x001fe40007f3e0ff */
[----:B-1----:R-:W-:-:S03]  /*a6ea0*/  IADD3 R6, P2, R53, R42, RZ ;  /* 0x0000002a35067210 */ /* 0x002fc60007f5e0ff */
[----:B------:R-:W-:Y:S01]  /*a6eb0*/  IMAD.X R5, R8, 0x1, R18, P1 ;  /* 0x0000000108057824 */ /* 0x000fe200008e0612 */
[----:B------:R0:W-:Y:S01]  /*a6ec0*/  STL.64 [R1+0x1188], R14 ;  /* 0x0011880e01007387 */ /* 0x0001e20000100a00 */
[----:B------:R-:W-:-:S03]  /*a6ed0*/  IMAD.X R7, R12, 0x1, R25, P2 ;  /* 0x000000010c077824 */ /* 0x000fc600010e0619 */
[----:B------:R1:W-:Y:S01]  /*a6ee0*/  STL.64 [R1+0x11e8], R4 ;  /* 0x0011e80401007387 */ /* 0x0003e20000100a00 */
[----:B------:R-:W-:-:S03]  /*a6ef0*/  SHF.R.S32.HI R52, RZ, 0x1f, R48 ;  /* 0x0000001fff347819 */ /* 0x000fc60000011430 */
[----:B------:R2:W-:Y:S01]  /*a6f00*/  STL.64 [R1+0x1180], R6 ;  /* 0x0011800601007387 */ /* 0x0005e20000100a00 */
[----:B0-----:R-:W-:Y:S02]  /*a6f10*/  IADD3 R14, P1, R53, R41, RZ ;  /* 0x00000029350e7210 */ /* 0x001fe40007f3e0ff */
[----:B-1----:R-:W-:-:S03]  /*a6f20*/  IADD3 R4, P3, R48, R34, RZ ;  /* 0x0000002230047210 */ /* 0x002fc60007f7e0ff */
[----:B------:R-:W-:Y:S01]  /*a6f30*/  IMAD.X R15, R12, 0x1, R17, P1 ;  /* 0x000000010c0f7824 */ /* 0x000fe200008e0611 */
        /* <DEDUP_REMOVED lines=8> */
[----:B------:R-:W-:Y:S01]  /*a6fc0*/  IMAD.X R15, R52, 0x1, R29, P1 ;  /* 0x00000001340f7824 */ /* 0x000fe200008e061d */
[----:B--2---:R-:W-:Y:S01]  /*a6fd0*/  IADD3 R6, P2, R48, R46, RZ ;  /* 0x0000002e30067210 */ /* 0x004fe20007f5e0ff */
[----:B------:R-:W-:-:S03]  /*a6fe0*/  IMAD.X R5, R52, 0x1, R30, P3 ;  /* 0x0000000134057824 */ /* 0x000fc600018e061e */
[----:B------:R-:W-:Y:S01]  /*a6ff0*/  STL.64 [R1+0x1138], R14 ;  /* 0x0011380e01007387 */ /* 0x000fe20000100a00 */
[----:B------:R-:W-:-:S03]  /*a7000*/  IMAD.X R7, R52, 0x1, R27, P2 ;  /* 0x0000000134077824 */ /* 0x000fc600010e061b */
[----:B------:R0:W-:Y:S01]  /*a7010*/  STL.64 [R1+0x1130], R4 ;  /* 0x0011300401007387 */ /* 0x0001e20000100a00 */
[----:B------:R-:W-:-:S03]  /*a7020*/  IADD3 R50, P1, R48, R45, RZ ;  /* 0x0000002d30327210 */ /* 0x000fc60007f3e0ff */
[----:B------:R1:W-:Y:S02]  /*a7030*/  STL.64 [R1+0x1128], R6 ;  /* 0x0011280601007387 */ /* 0x0003e40000100a00 */
[----:B------:R-:W-:Y:S01]  /*a7040*/  IMAD.X R51, R52, 0x1, R28, P1 ;  /* 0x0000000134337824 */ /* 0x000fe200008e061c */
[----:B0-----:R-:W-:Y:S02]  /*a7050*/  IADD3 R4, P3, R53, R40, RZ ;  /* 0x0000002835047210 */ /* 0x001fe40007f7e0ff */
[----:B-1----:R-:W-:-:S03]  /*a7060*/  IADD3 R6, P2, R3, R39, RZ ;  /* 0x0000002703067210 */ /* 0x002fc60007f5e0ff */
[----:B------:R-:W-:Y:S02]  /*a7070*/  IMAD.X R5, R12, 0x1, R18, P3 ;  /* 0x000000010c057824 */ /* 0x000fe400018e0612 */
[----:B------:R-:W-:-:S03]  /*a7080*/  IMAD.X R7, R2, 0x1, R19, P2 ;  /* 0x0000000102077824 */ /* 0x000fc600010e0613 */
[----:B------:R0:W-:Y:S04]  /*a7090*/  STL.64 [R1+0x1170], R4 ;  /* 0x0011700401007387 */ /* 0x0001e80000100a00 */
[----:B------:R-:W-:Y:S04]  /*a70a0*/  STL.64 [R1+0x1120], R50 ;  /* 0x0011203201007387 */ /* 0x000fe80000100a00 */
[----:B------:R1:W-:Y:S01]  /*a70b0*/  STL.64 [R1+0x1d28], R6 ;  /* 0x001d280601007387 */ /* 0x0003e20000100a00 */
[C---:B0-----:R-:W-:Y:S02]  /*a70c0*/  IADD3 R4, P1, R48.reuse, R44, RZ ;  /* 0x0000002c30047210 */ /* 0x041fe40007f3e0ff */
[----:B------:R-:W-:-:S03]  /*a70d0*/  IADD3 R60, P2, R48, R43, RZ ;  /* 0x0000002b303c7210 */ /* 0x000fc60007f5e0ff */
[----:B------:R-:W-:Y:S01]  /*a70e0*/  IMAD.X R5, R52, 0x1, R26, P1 ;  /* 0x0000000134057824 */ /* 0x000fe200008e061a */
[----:B-1----:R-:W-:-:S04]  /*a70f0*/  IADD3 R6, P3, R55, R39, RZ ;  /* 0x0000002737067210 */ /* 0x002fc80007f7e0ff */
[----:B------:R0:W-:Y:S01]  /*a7100*/  STL.64 [R1+0x1118], R4 ;  /* 0x0011180401007387 */ /* 0x0001e20000100a00 */
        /* <DEDUP_REMOVED lines=11> */
[-C--:B-1----:R-:W-:Y:S01]  /*a71c0*/  IADD3 R4, P3, R13, R39.reuse, RZ ;  /* 0x000000270d047210 */ /* 0x082fe20007f7e0ff */
[----:B------:R-:W-:Y:S02]  /*a71d0*/  IMAD.MOV.U32 R51, RZ, RZ, R23 ;  /* 0x000000ffff337224 */ /* 0x000fe400078e0017 */
[----:B------:R-:W-:Y:S02]  /*a71e0*/  IMAD.X R61, R52, 0x1, R17, P1 ;  /* 0x00000001343d7824 */ /* 0x000fe400008e0611 */
[----:B------:R-:W-:Y:S01]  /*a71f0*/  IMAD.X R5, R8, 0x1, R19, P3 ;  /* 0x0000000108057824 */ /* 0x000fe200018e0613 */
[----:B0-----:R-:W-:Y:S01]  /*a7200*/  IADD3 R6, P2, R53, R39, RZ ;  /* 0x0000002735067210 */ /* 0x001fe20007f5e0ff */
[----:B------:R-:W-:Y:S01]  /*a7210*/  IMAD.MOV.U32 R23, RZ, RZ, R36 ;  /* 0x000000ffff177224 */ /* 0x000fe200078e0024 */
[----:B------:R-:W-:-:S03]  /*a7220*/  IADD3 R36, P1, R48, R40, RZ ;  /* 0x0000002830247210 */ /* 0x000fc60007f3e0ff */
[----:B------:R-:W-:Y:S01]  /*a7230*/  IMAD.X R7, R12, 0x1, R19, P2 ;  /* 0x000000010c077824 */ /* 0x000fe200010e0613 */
[----:B------:R0:W-:Y:S04]  /*a7240*/  STL.64 [R1+0x11e0], R4 ;  /* 0x0011e00401007387 */ /* 0x0001e80000100a00 */
[----:B------:R-:W-:Y:S04]  /*a7250*/  STL.64 [R1+0x1100], R60 ;  /* 0x0011003c01007387 */ /* 0x000fe80000100a00 */
[----:B------:R1:W-:Y:S01]  /*a7260*/  STL.64 [R1+0x1168], R6 ;  /* 0x0011680601007387 */ /* 0x0003e20000100a00 */
[----:B0-----:R-:W-:-:S02]  /*a7270*/  IMAD.MOV.U32 R5, RZ, RZ, R37 ;  /* 0x000000ffff057224 */ /* 0x001fc400078e0025 */
[----:B------:R-:W-:Y:S01]  /*a7280*/  IMAD.X R37, R52, 0x1, R18, P1 ;  /* 0x0000000134257824 */ /* 0x000fe200008e0612 */
[----:B------:R-:W-:Y:S02]  /*a7290*/  SHF.R.S32.HI R15, RZ, 0x1f, R59 ;  /* 0x0000001fff0f7819 */ /* 0x000fe4000001143b */
[----:B-1----:R-:W-:Y:S02]  /*a72a0*/  IADD3 R6, P3, R48, R39, RZ ;  /* 0x0000002730067210 */ /* 0x002fe40007f7e0ff */
[----:B------:R0:W-:Y:S01]  /*a72b0*/  STL.64 [R1+0x10f8], R36 ;  /* 0x0010f82401007387 */ /* 0x0001e20000100a00 */
[----:B------:R-:W-:Y:S02]  /*a72c0*/  IADD3 R60, P2, R59, R34, RZ ;  /* 0x000000223b3c7210 */ /* 0x000fe40007f5e0ff */
[----:B------:R-:W-:-:S03]  /*a72d0*/  IMAD.X R7, R52, 0x1, R19, P3 ;  /* 0x0000000134077824 */ /* 0x000fc600018e0613 */
[----:B------:R-:W-:Y:S01]  /*a72e0*/  IMAD.X R61, R15, 0x1, R31, P2 ;  /* 0x000000010f3d7824 */ /* 0x000fe200010e061f */
[----:B0-----:R-:W-:Y:S01]  /*a72f0*/  IADD3 R36, P1, R59, R33, RZ ;  /* 0x000000213b247210 */ /* 0x001fe20007f3e0ff */
[----:B------:R0:W-:Y:S04]  /*a7300*/  STL.64 [R1+0x10f0], R6 ;  /* 0x0010f00601007387 */ /* 0x0001e80000100a00 */
[----:B------:R-:W-:Y:S01]  /*a7310*/  IMAD.X R37, R15, 0x1, R32, P1 ;  /* 0x000000010f257824 */ /* 0x000fe200008e0620 */
[----:B------:R1:W-:Y:S01]  /*a7320*/  STL.64 [R1+0x10d0], R60 ;  /* 0x0010d03c01007387 */ /* 0x0003e20000100a00 */
[----:B0-----:R-:W-:-:S03]  /*a7330*/  IADD3 R6, P3, R59, R56, RZ ;  /* 0x000000383b067210 */ /* 0x001fc60007f7e0ff */
[----:B------:R0:W-:Y:S01]  /*a7340*/  STL.64 [R1+0x10c8], R36 ;  /* 0x0010c82401007387 */ /* 0x0001e20000100a00 */
[----:B-1----:R-:W-:Y:S01]  /*a7350*/  IADD3 R60, P2, R59, R47, RZ ;  /* 0x0000002f3b3c7210 */ /* 0x002fe20007f5e0ff */
[----:B------:R-:W-:Y:S01]  /*a7360*/  IMAD.X R7, R15, 0x1, R29, P3 ;  /* 0x000000010f077824 */ /* 0x000fe200018e061d */
[----:B0-----:R-:W-:-:S04]  /*a7370*/  IADD3 R36, P1, R59, R46, RZ ;  /* 0x0000002e3b247210 */ /* 0x001fc80007f3e0ff */
[----:B------:R0:W-:Y:S01]  /*a7380*/  STL.64 [R1+0x10c0], R6 ;  /* 0x0010c00601007387 */ /* 0x0001e20000100a00 */
[C---:B------:R-:W-:Y:S02]  /*a7390*/  IMAD.X R61, R15.reuse, 0x1, R30, P2 ;  /* 0x000000010f3d7824 */ /* 0x040fe400010e061e */
[----:B------:R-:W-:-:S03]  /*a73a0*/  IMAD.X R37, R15, 0x1, R27, P1 ;  /* 0x000000010f257824 */ /* 0x000fc600008e061b */
[----:B------:R1:W-:Y:S01]  /*a73b0*/  STL.64 [R1+0x10b8], R60 ;  /* 0x0010b83c01007387 */ /* 0x0003e20000100a00 */
[----:B0-----:R-:W-:-:S03]  /*a73c0*/  IADD3 R6, P3, R3, R38, RZ ;  /* 0x0000002603067210 */ /* 0x001fc60007f7e0ff */
[----:B------:R0:W-:Y:S02]  /*a73d0*/  STL.64 [R1+0x10b0], R36 ;  /* 0x0010b02401007387 */ /* 0x0001e40000100a00 */
[--C-:B------:R-:W-:Y:S01]  /*a73e0*/  IMAD.X R7, R2, 0x1, R20.reuse, P3 ;  /* 0x0000000102077824 */ /* 0x100fe200018e0614 */
[----:B-1----:R-:W-:Y:S02]  /*a73f0*/  IADD3 R60, P2, R59, R45, RZ ;  /* 0x0000002d3b3c7210 */ /* 0x002fe40007f5e0ff */
[----:B0-----:R-:W-:Y:S02]  /*a7400*/  IADD3 R36, P3, R55, R38, RZ ;  /* 0x0000002637247210 */ /* 0x001fe40007f7e0ff */
[----:B------:R0:W-:Y:S03]  /*a7410*/  STL.64 [R1+0x1d20], R6 ;  /* 0x001d200601007387 */ /* 0x0001e60000100a00 */
[----:B------:R-:W-:-:S02]  /*a7420*/  IMAD.X R37, R10, 0x1, R20, P3 ;  /* 0x000000010a257824 */ /* 0x000fc400018e0614 */
[----:B------:R-:W-:-:S03]  /*a7430*/  IMAD.X R61, R15, 0x1, R28, P2 ;  /* 0x000000010f3d7824 */ /* 0x000fc600010e061c */
[----:B------:R1:W-:Y:S01]  /*a7440*/  STL.64 [R1+0x1ca8], R36 ;  /* 0x001ca82401007387 */ /* 0x0003e20000100a00 */
[----:B0-----:R-:W-:-:S03]  /*a7450*/  IADD3 R6, P1, R59, R44, RZ ;  /* 0x0000002c3b067210 */ /* 0x001fc60007f3e0ff */
[----:B------:R-:W-:Y:S02]  /*a7460*/  STL.64 [R1+0x10a8], R60 ;  /* 0x0010a83c01007387 */ /* 0x000fe40000100a00 */
[----:B------:R-:W-:Y:S01]  /*a7470*/  IMAD.X R7, R15, 0x1, R26, P1 ;  /* 0x000000010f077824 */ /* 0x000fe200008e061a */
[----:B-1----:R-:W-:-:S04]  /*a7480*/  IADD3 R36, P2, R59, R43, RZ ;  /* 0x0000002b3b247210 */ /* 0x002fc80007f5e0ff */
[----:B------:R-:W-:Y:S01]  /*a7490*/  STL.64 [R1+0x10a0], R6 ;  /* 0x0010a00601007387 */ /* 0x000fe20000100a00 */
[----:B------:R-:W-:-:S05]  /*a74a0*/  IMAD.X R37, R15, 0x1, R24, P2 ;  /* 0x000000010f257824 */ /* 0x000fca00010e0618 */
[----:B------:R0:W-:Y:S04]  /*a74b0*/  STL.64 [R1+0x1098], R36 ;  /* 0x0010982401007387 */ /* 0x0001e80000100a00 */
[----:B0-----:R-:W2:Y:S01]  /*a74c0*/  LDL.LU.64 R36, [R1+0x4f30] ;  /* 0x004f300001247983 */ /* 0x001ea20000300a00 */
[-C--:B------:R-:W-:Y:S02]  /*a74d0*/  IADD3 R60, P3, R11, R38.reuse, RZ ;  /* 0x000000260b3c7210 */ /* 0x080fe40007f7e0ff */
[----:B------:R-:W-:Y:S02]  /*a74e0*/  IADD3 R6, P1, R13, R38, RZ ;  /* 0x000000260d067210 */ /* 0x000fe40007f3e0ff */
[----:B------:R-:W-:Y:S01]  /*a74f0*/  IADD3 R4, P2, R59, R42, RZ ;  /* 0x0000002a3b047210 */ /* 0x000fe20007f5e0ff */
[----:B------:R-:W-:-:S02]  /*a7500*/  IMAD.X R61, R9, 0x1, R20, P3 ;  /* 0x00000001093d7824 */ /* 0x000fc400018e0614 */
[----:B------:R-:W-:Y:S02]  /*a7510*/  IMAD.MOV.U32 R50, RZ, RZ, R5 ;  /* 0x000000ffff327224 */ /* 0x000fe400078e0005 */
[----:B------:R-:W-:Y:S02]  /*a7520*/  IMAD.X R7, R8, 0x1, R20, P1 ;  /* 0x0000000108077824 */ /* 0x000fe400008e0614 */
[----:B------:R-:W-:Y:S01]  /*a7530*/  IMAD.X R5, R15, 0x1, R25, P2 ;  /* 0x000000010f057824 */ /* 0x000fe200010e0619 */
[----:B------:R0:W-:Y:S04]  /*a7540*/  STL.64 [R1+0x1750], R60 ;  /* 0x0017503c01007387 */ /* 0x0001e80000100a00 */
[----:B------:R1:W-:Y:S04]  /*a7550*/  STL.64 [R1+0x11d8], R6 ;  /* 0x0011d80601007387 */ /* 0x0003e80000100a00 */
[----:B------:R3:W-:Y:S01]  /*a7560*/  STL.64 [R1+0x1090], R4 ;  /* 0x0010900401007387 */ /* 0x0007e20000100a00 */
[----:B0-----:R-:W-:-:S02]  /*a7570*/  IADD3 R60, P1, R59, R41, RZ ;  /* 0x000000293b3c7210 */ /* 0x001fc40007f3e0ff */
[-C--:B-1----:R-:W-:Y:S02]  /*a7580*/  IADD3 R6, P3, R53, R38.reuse, RZ ;  /* 0x0000002635067210 */ /* 0x082fe40007f7e0ff */
[----:B---3--:R-:W-:Y:S01]  /*a7590*/  IADD3 R4, P2, R48, R38, RZ ;  /* 0x0000002630047210 */ /* 0x008fe20007f5e0ff */
[----:B------:R-:W-:Y:S01]  /*a75a0*/  IMAD.X R61, R15, 0x1, R17, P1 ;  /* 0x000000010f3d7824 */ /* 0x000fe200008e0611 */
[----:B------:R0:W-:Y:S01]  /*a75b0*/  STL.64 [R1+0x4f28], R48 ;  /* 0x004f283001007387 */ /* 0x0001e20000100a00 */
[--C-:B------:R-:W-:Y:S02]  /*a75c0*/  IMAD.X R7, R12, 0x1, R20.reuse, P3 ;  /* 0x000000010c077824 */ /* 0x100fe400018e0614 */
[----:B------:R-:W-:Y:S01]  /*a75d0*/  IMAD.X R5, R52, 0x1, R20, P2 ;  /* 0x0000000134057824 */ /* 0x000fe200010e0614 */
[----:B------:R-:W-:Y:S01]  /*a75e0*/  STL.64 [R1+0x1088], R60 ;  /* 0x0010883c01007387 */ /* 0x000fe20000100a00 */
[----:B------:R-:W-:-:S03]  /*a75f0*/  SHF.R.S32.HI R14, RZ, 0x1f, R51 ;  /* 0x0000001fff0e7819 */ /* 0x000fc60000011433 */
[----:B------:R1:W-:Y:S01]  /*a7600*/  STL.64 [R1+0x10e8], R4 ;  /* 0x0010e80401007387 */ /* 0x0003e20000100a00 */
[----:B0-----:R-:W-:-:S03]  /*a7610*/  IADD3 R48, P1, R59, R40, RZ ;  /* 0x000000283b307210 */ /* 0x001fc60007f3e0ff */
[----:B------:R0:W-:Y:S01]  /*a7620*/  STL.64 [R1+0x1160], R6 ;  /* 0x0011600601007387 */ /* 0x0001e20000100a00 */
[----:B-1----:R-:W-:Y:S01]  /*a7630*/  IADD3 R4, P2, R59, R39, RZ ;  /* 0x000000273b047210 */ /* 0x002fe20007f5e0ff */
[----:B------:R-:W-:Y:S01]  /*a7640*/  IMAD.X R49, R15, 0x1, R18, P1 ;  /* 0x000000010f317824 */ /* 0x000fe200008e0612 */
[----:B0-----:R-:W-:-:S03]  /*a7650*/  IADD3 R6, P3, R51, R34, RZ ;  /* 0x0000002233067210 */ /* 0x001fc60007f7e0ff */
[----:B------:R-:W-:Y:S01]  /*a7660*/  IMAD.X R5, R15, 0x1, R19, P2 ;  /* 0x000000010f057824 */ /* 0x000fe200010e0613 */
[----:B------:R0:W-:Y:S01]  /*a7670*/  STL.64 [R1+0x1080], R48 ;  /* 0x0010803001007387 */ /* 0x0001e20000100a00 */
[----:B------:R-:W-:-:S03]  /*a7680*/  IMAD.X R7, R14, 0x1, R31, P3 ;  /* 0x000000010e077824 */ /* 0x000fc600018e061f */
[----:B------:R1:W-:Y:S04]  /*a7690*/  STL.64 [R1+0x1078], R4 ;  /* 0x0010780401007387 */ /* 0x0003e80000100a00 */
[----:B------:R3:W-:Y:S01]  /*a76a0*/  STL.64 [R1+0x1058], R6 ;  /* 0x0010580601007387 */ /* 0x0007e20000100a00 */
[C---:B0-----:R-:W-:Y:S02]  /*a76b0*/  IADD3 R48, P1, R51.reuse, R33, RZ ;  /* 0x0000002133307210 */ /* 0x041fe40007f3e0ff */
[----:B-1----:R-:W-:-:S03]  /*a76c0*/  IADD3 R4, P2, R51, R56, RZ ;  /* 0x0000003833047210 */ /* 0x002fc60007f5e0ff */
[C---:B------:R-:W-:Y:S01]  /*a76d0*/  IMAD.X R49, R14.reuse, 0x1, R32, P1 ;  /* 0x000000010e317824 */ /* 0x040fe200008e0620 */
[----:B---3--:R-:W-:Y:S01]  /*a76e0*/  IADD3 R6, P3, R51, R47, RZ ;  /* 0x0000002f33067210 */ /* 0x008fe20007f7e0ff */
[----:B------:R-:W-:-:S03]  /*a76f0*/  IMAD.X R5, R14, 0x1, R29, P2 ;  /* 0x000000010e057824 */ /* 0x000fc600010e061d */
[----:B------:R0:W-:Y:S01]  /*a7700*/  STL.64 [R1+0x1050], R48 ;  /* 0x0010503001007387 */ /* 0x0001e20000100a00 */
[----:B------:R-:W-:-:S03]  /*a7710*/  IMAD.X R7, R14, 0x1, R30, P3 ;  /* 0x000000010e077824 */ /* 0x000fc600018e061e */
[----:B------:R1:W-:Y:S04]  /*a7720*/  STL.64 [R1+0x1048], R4 ;  /* 0x0010480401007387 */ /* 0x0003e80000100a00 */
[----:B------:R3:W-:Y:S01]  /*a7730*/  STL.64 [R1+0x1040], R6 ;  /* 0x0010400601007387 */ /* 0x0007e20000100a00 */
[C---:B0-----:R-:W-:Y:S02]  /*a7740*/  IADD3 R48, P1, R51.reuse, R46, RZ ;  /* 0x0000002e33307210 */ /* 0x041fe40007f3e0ff */
[----:B-1----:R-:W-:Y:S02]  /*a7750*/  IADD3 R4, P2, R51, R45, RZ ;  /* 0x0000002d33047210 */ /* 0x002fe40007f5e0ff */
[----:B---3--:R-:W-:-:S03]  /*a7760*/  IADD3 R6, P3, R59, R38, RZ ;  /* 0x000000263b067210 */ /* 0x008fc60007f7e0ff */
[C---:B------:R-:W-:Y:S02]  /*a7770*/  IMAD.X R5, R14.reuse, 0x1, R28, P2 ;  /* 0x000000010e057824 */ /* 0x040fe400010e061c */
[----:B------:R-:W-:Y:S02]  /*a7780*/  IMAD.X R49, R14, 0x1, R27, P1 ;  /* 0x000000010e317824 */ /* 0x000fe400008e061b */
[----:B------:R-:W-:Y:S01]  /*a7790*/  IMAD.X R7, R15, 0x1, R20, P3 ;  /* 0x000000010f077824 */ /* 0x000fe200018e0614 */
[----:B------:R-:W-:Y:S01]  /*a77a0*/  STL.64 [R1+0x1030], R4 ;  /* 0x0010300401007387 */ /* 0x000fe20000100a00 */
[----:B------:R-:W-:-:S03]  /*a77b0*/  IADD3 R60, P1, R51, R44, RZ ;  /* 0x0000002c333c7210 */ /* 0x000fc60007f3e0ff */
[----:B------:R0:W-:Y:S04]  /*a77c0*/  STL.64 [R1+0x1038], R48 ;  /* 0x0010383001007387 */ /* 0x0001e80000100a00 */
[----:B------:R-:W-:Y:S01]  /*a77d0*/  STL.64 [R1+0x1070], R6 ;  /* 0x0010700601007387 */ /* 0x000fe20000100a00 */
[C---:B------:R-:W-:Y:S01]  /*a77e0*/  IMAD.X R61, R14.reuse, 0x1, R26, P1 ;  /* 0x000000010e3d7824 */ /* 0x040fe200008e061a */
[C---:B0-----:R-:W-:Y:S02]  /*a77f0*/  IADD3 R48, P2, R51.reuse, R43, RZ ;  /* 0x0000002b33307210 */ /* 0x041fe40007f5e0ff */
[----:B------:R-:W-:Y:S03]  /*a7800*/  STL.64 [R1+0x4f20], R2 ;  /* 0x004f200201007387 */ /* 0x000fe60000100a00 */
[----:B------:R-:W-:Y:S01]  /*a7810*/  IMAD.X R49, R14, 0x1, R24, P2 ;  /* 0x000000010e317824 */ /* 0x000fe200010e0618 */
[----:B------:R0:W-:Y:S02]  /*a7820*/  STL.64 [R1+0x1028], R60 ;  /* 0x0010283c01007387 */ /* 0x0001e40000100a00 */
[----:B0-----:R-:W-:-:S05]  /*a7830*/  IADD3 R60, P1, R51, R42, RZ ;  /* 0x0000002a333c7210 */ /* 0x001fca0007f3e0ff */
[----:B------:R-:W-:Y:S02]  /*a7840*/  IMAD.X R61, R14, 0x1, R25, P1 ;  /* 0x000000010e3d7824 */ /* 0x000fe400008e0619 */
[----:B------:R-:W-:Y:S01]  /*a7850*/  IMAD.MOV.U32 R5, RZ, RZ, R23 ;  /* 0x000000ffff057224 */ /* 0x000fe200078e0017 */
[----:B------:R-:W-:Y:S02]  /*a7860*/  SHF.R.S32.HI R58, RZ, 0x1f, R50 ;  /* 0x0000001fff3a7819 */ /* 0x000fe40000011432 */
[----:B--2---:R-:W-:-:S05]  /*a7870*/  IADD3 R6, P3, R3, R37, RZ ;  /* 0x0000002503067210 */ /* 0x004fca0007f7e0ff */
[----:B------:R-:W-:-:S05]  /*a7880*/  IMAD.X R7, R2, 0x1, R21, P3 ;  /* 0x0000000102077824 */ /* 0x000fca00018e0615 */
[----:B------:R0:W-:Y:S04]  /*a7890*/  STL.64 [R1+0x1d18], R6 ;  /* 0x001d180601007387 */ /* 0x0001e80000100a00 */
[----:B------:R1:W-:Y:S01]  /*a78a0*/  STL.64 [R1+0x1020], R48 ;  /* 0x0010203001007387 */ /* 0x0003e20000100a00 */
[-C--:B0-----:R-:W-:Y:S02]  /*a78b0*/  IADD3 R6, P3, R55, R37.reuse, RZ ;  /* 0x0000002537067210 */ /* 0x081fe40007f7e0ff */
[----:B-1----:R-:W-:-:S03]  /*a78c0*/  IADD3 R48, P2, R11, R37, RZ ;  /* 0x000000250b307210 */ /* 0x002fc60007f5e0ff */
[--C-:B------:R-:W-:Y:S02]  /*a78d0*/  IMAD.X R7, R10, 0x1, R21.reuse, P3 ;  /* 0x000000010a077824 */ /* 0x100fe400018e0615 */
[----:B------:R-:W-:-:S03]  /*a78e0*/  IMAD.X R49, R9, 0x1, R21, P2 ;  /* 0x0000000109317824 */ /* 0x000fc600010e0615 */
[----:B------:R0:W-:Y:S04]  /*a78f0*/  STL.64 [R1+0x1ca0], R6 ;  /* 0x001ca00601007387 */ /* 0x0001e80000100a00 */
[----:B------:R1:W-:Y:S04]  /*a7900*/  STL.64 [R1+0x1018], R60 ;  /* 0x0010183c01007387 */ /* 0x0003e80000100a00 */
[----:B------:R2:W-:Y:S01]  /*a7910*/  STL.64 [R1+0x1248], R48 ;  /* 0x0012483001007387 */ /* 0x0005e20000100a00 */
[C---:B0-----:R-:W-:Y:S01]  /*a7920*/  IADD3 R6, P1, R51.reuse, R41, RZ ;  /* 0x0000002933067210 */ /* 0x041fe20007f3e0ff */
[----:B-1----:R-:W-:Y:S01]  /*a7930*/  IMAD.MOV.U32 R61, RZ, RZ, R22 ;  /* 0x000000ffff3d7224 */ /* 0x002fe200078e0016 */
[----:B--2---:R-:W-:-:S03]  /*a7940*/  IADD3 R48, P2, R51, R40, RZ ;  /* 0x0000002833307210 */ /* 0x004fc60007f5e0ff */
[C---:B------:R-:W-:Y:S01]  /*a7950*/  IMAD.X R7, R14.reuse, 0x1, R17, P1 ;  /* 0x000000010e077824 */ /* 0x040fe200008e0611 */
[----:B------:R-:W-:Y:S01]  /*a7960*/  IADD3 R22, P3, R13, R37, RZ ;  /* 0x000000250d167210 */ /* 0x000fe20007f7e0ff */
[----:B------:R-:W-:-:S03]  /*a7970*/  IMAD.X R49, R14, 0x1, R18, P2 ;  /* 0x000000010e317824 */ /* 0x000fc600010e0612 */
[----:B------:R0:W-:Y:S01]  /*a7980*/  STL.64 [R1+0x1010], R6 ;  /* 0x0010100601007387 */ /* 0x0001e20000100a00 */
[----:B------:R-:W-:-:S03]  /*a7990*/  IMAD.X R23, R8, 0x1, R21, P3 ;  /* 0x0000000108177824 */ /* 0x000fc600018e0615 */
[----:B------:R1:W-:Y:S01]  /*a79a0*/  STL.64 [R1+0x1008], R48 ;  /* 0x0010083001007387 */ /* 0x0003e20000100a00 */
[----:B0-----:R-:W-:Y:S02]  /*a79b0*/  IADD3 R6, P1, R53, R37, RZ ;  /* 0x0000002535067210 */ /* 0x001fe40007f3e0ff */
[----:B-1----:R-:W-:-:S03]  /*a79c0*/  IADD3 R48, P3, R51, R39, RZ ;  /* 0x0000002733307210 */ /* 0x002fc60007f7e0ff */
[----:B------:R-:W-:Y:S01]  /*a79d0*/  IMAD.X R7, R12, 0x1, R21, P1 ;  /* 0x000000010c077824 */ /* 0x000fe200008e0615 */
[----:B------:R-:W-:Y:S01]  /*a79e0*/  STL.64 [R1+0x4f08], R12 ;  /* 0x004f080c01007387 */ /* 0x000fe20000100a00 */
[----:B------:R-:W-:-:S03]  /*a79f0*/  IMAD.X R49, R14, 0x1, R19, P3 ;  /* 0x000000010e317824 */ /* 0x000fc600018e0613 */
[----:B------:R0:W-:Y:S04]  /*a7a00*/  STL.64 [R1+0x11d0], R22 ;  /* 0x0011d01601007387 */ /* 0x0001e80000100a00 */
[----:B------:R1:W-:Y:S04]  /*a7a10*/  STL.64 [R1+0x1158], R6 ;  /* 0x0011580601007387 */ /* 0x0003e80000100a00 */
[----:B------:R2:W-:Y:S01]  /*a7a20*/  STL.64 [R1+0x1000], R48 ;  /* 0x0010003001007387 */ /* 0x0005e20000100a00 */
[----:B0-----:R-:W-:Y:S02]  /*a7a30*/  IADD3 R22, P1, R50, R34, RZ ;  /* 0x0000002232167210 */ /* 0x001fe40007f3e0ff */
[----:B-1----:R-:W-:-:S02]  /*a7a40*/  IADD3 R6, P2, R51, R38, RZ ;  /* 0x0000002633067210 */ /* 0x002fc40007f5e0ff */
[----:B--2---:R-:W-:-:S03]  /*a7a50*/  IADD3 R48, P3, R50, R33, RZ ;  /* 0x0000002132307210 */ /* 0x004fc60007f7e0ff */
[----:B------:R-:W-:Y:S02]  /*a7a60*/  IMAD.X R7, R14, 0x1, R20, P2 ;  /* 0x000000010e077824 */ /* 0x000fe400010e0614 */
[C---:B------:R-:W-:Y:S02]  /*a7a70*/  IMAD.X R23, R58.reuse, 0x1, R31, P1 ;  /* 0x000000013a177824 */ /* 0x040fe400008e061f */
[----:B------:R-:W-:Y:S01]  /*a7a80*/  IMAD.X R49, R58, 0x1, R32, P3 ;  /* 0x000000013a317824 */ /* 0x000fe200018e0620 */
[----:B------:R0:W-:Y:S04]  /*a7a90*/  STL.64 [R1+0xff8], R6 ;  /* 0x000ff80601007387 */ /* 0x0001e80000100a00 */
[----:B------:R1:W-:Y:S04]  /*a7aa0*/  STL.64 [R1+0xfe0], R22 ;  /* 0x000fe01601007387 */ /* 0x0003e80000100a00 */
[----:B------:R2:W-:Y:S01]  /*a7ab0*/  STL.64 [R1+0xfd0], R48 ;  /* 0x000fd03001007387 */ /* 0x0005e20000100a00 */
[----:B0-----:R-:W-:-:S02]  /*a7ac0*/  IADD3 R6, P2, R50, R56, RZ ;  /* 0x0000003832067210 */ /* 0x001fc40007f5e0ff */
[----:B-1----:R-:W-:-:S03]  /*a7ad0*/  IADD3 R22, P1, R50, R47, RZ ;  /* 0x0000002f32167210 */ /* 0x002fc60007f3e0ff */
[----:B------:R-:W-:Y:S01]  /*a7ae0*/  IMAD.X R7, R58, 0x1, R29, P2 ;  /* 0x000000013a077824 */ /* 0x000fe200010e061d */
[----:B--2---:R-:W-:Y:S01]  /*a7af0*/  IADD3 R48, P3, R50, R46, RZ ;  /* 0x0000002e32307210 */ /* 0x004fe20007f7e0ff */
[----:B------:R-:W-:-:S03]  /*a7b00*/  IMAD.X R23, R58, 0x1, R30, P1 ;  /* 0x000000013a177824 */ /* 0x000fc600008e061e */
[----:B------:R-:W-:Y:S01]  /*a7b10*/  STL.64 [R1+0xfc8], R6 ;  /* 0x000fc80601007387 */ /* 0x000fe20000100a00 */
[----:B------:R-:W-:-:S03]  /*a7b20*/  IMAD.X R49, R58, 0x1, R27, P3 ;  /* 0x000000013a317824 */ /* 0x000fc600018e061b */
[----:B------:R-:W-:Y:S04]  /*a7b30*/  STL.64 [R1+0xfc0], R22 ;  /* 0x000fc01601007387 */ /* 0x000fe80000100a00 */
[----:B------:R0:W-:Y:S04]  /*a7b40*/  STL.64 [R1+0xfb8], R48 ;  /* 0x000fb83001007387 */ /* 0x0001e80000100a00 */
[----:B0-----:R-:W2:Y:S01]  /*a7b50*/  LDL.LU.64 R48, [R1+0x4f28] ;  /* 0x004f280001307983 */ /* 0x001ea20000300a00 */
[C---:B------:R-:W-:Y:S02]  /*a7b60*/  IADD3 R6, P2, R50.reuse, R45, RZ ;  /* 0x0000002d32067210 */ /* 0x040fe40007f5e0ff */
[----:B------:R-:W-:-:S03]  /*a7b70*/  IADD3 R22, P1, R50, R44, RZ ;  /* 0x0000002c32167210 */ /* 0x000fc60007f3e0ff */
[C---:B------:R-:W-:Y:S02]  /*a7b80*/  IMAD.X R7, R58.reuse, 0x1, R28, P2 ;  /* 0x000000013a077824 */ /* 0x040fe400010e061c */
[----:B------:R-:W-:Y:S01]  /*a7b90*/  IMAD.X R23, R58, 0x1, R26, P1 ;  /* 0x000000013a177824 */ /* 0x000fe200008e061a */
[----:B--2---:R-:W-:Y:S01]  /*a7ba0*/  IADD3 R2, P3, R48, R37, RZ ;  /* 0x0000002530027210 */ /* 0x004fe20007f7e0ff */
[----:B------:R0:W-:Y:S04]  /*a7bb0*/  STL.64 [R1+0x4ef8], R48 ;  /* 0x004ef83001007387 */ /* 0x0001e80000100a00 */
[----:B------:R1:W-:Y:S01]  /*a7bc0*/  STL [R1+0x10e0], R2 ;  /* 0x0010e00201007387 */ /* 0x0003e20000100800 */
[----:B0-----:R-:W-:Y:S02]  /*a7bd0*/  IMAD.MOV.U32 R48, RZ, RZ, R2 ;  /* 0x000000ffff307224 */ /* 0x001fe400078e0002 */
[----:B------:R-:W-:-:S02]  /*a7be0*/  IMAD.MOV.U32 R49, RZ, RZ, R3 ;  /* 0x000000ffff317224 */ /* 0x000fc400078e0003 */
[----:B-1----:R-:W2:Y:S04]  /*a7bf0*/  LDL.LU.64 R2, [R1+0x4f20] ;  /* 0x004f200001027983 */ /* 0x002ea80000300a00 */
[----:B------:R0:W-:Y:S04]  /*a7c00*/  STL.64 [R1+0xfb0], R6 ;  /* 0x000fb00601007387 */ /* 0x0001e80000100a00 */
[----:B0-----:R-:W3:Y:S04]  /*a7c10*/  LDL.LU R7, [R1+0x4f1c] ;  /* 0x004f1c0001077983 */ /* 0x001ee80000300800 */
[----:B------:R0:W-:Y:S04]  /*a7c20*/  STL.64 [R1+0xfa8], R22 ;  /* 0x000fa81601007387 */ /* 0x0001e80000100a00 */
[----:B0-----:R-:W4:Y:S01]  /*a7c30*/  LDL.LU R23, [R1+0x4f18] ;  /* 0x004f180001177983 */ /* 0x001f220000300800 */
[----:B------:R-:W-:Y:S01]  /*a7c40*/  IMAD.X R49, R52, 0x1, R21, P3 ;  /* 0x0000000134317824 */ /* 0x000fe200018e0615 */
[----:B------:R-:W-:Y:S01]  /*a7c50*/  IADD3 R22, P3, R59, R37, RZ ;  /* 0x000000253b167210 */ /* 0x000fe20007f7e0ff */
[----:B------:R-:W-:Y:S01]  /*a7c60*/  IMAD.MOV.U32 R4, RZ, RZ, R5 ;  /* 0x000000ffff047224 */ /* 0x000fe200078e0005 */
[----:B------:R-:W-:-:S02]  /*a7c70*/  IADD3 R6, P2, R50, R43, RZ ;  /* 0x0000002b32067210 */ /* 0x000fc40007f5e0ff */
[----:B------:R-:W-:-:S03]  /*a7c80*/  IADD3 R48, P1, R50, R42, RZ ;  /* 0x0000002a32307210 */ /* 0x000fc60007f3e0ff */
[----:B------:R-:W-:Y:S04]  /*a7c90*/  STL [R1+0xfa0], R6 ;  /* 0x000fa00601007387 */ /* 0x000fe80000100800 */
[----:B------:R-:W-:Y:S04]  /*a7ca0*/  STL.64 [R1+0x4f00], R52 ;  /* 0x004f003401007387 */ /* 0x000fe80000100a00 */
[----:B------:R0:W-:Y:S02]  /*a7cb0*/  STL [R1+0x10e4], R49 ;  /* 0x0010e43101007387 */ /* 0x0001e40000100800 */
[----:B0-----:R-:W-:-:S02]  /*a7cc0*/  IMAD.X R49, R58, 0x1, R25, P1 ;  /* 0x000000013a317824 */ /* 0x001fc400008e0619 */
[----:B---3--:R-:W-:Y:S02]  /*a7cd0*/  IMAD.MOV.U32 R53, RZ, RZ, R7 ;  /* 0x000000ffff357224 */ /* 0x008fe400078e0007 */
[----:B------:R-:W-:Y:S02]  /*a7ce0*/  IMAD.X R53, R58, 0x1, R24, P2 ;  /* 0x000000013a357824 */ /* 0x000fe400010e0618 */
[----:B----4-:R-:W-:Y:S02]  /*a7cf0*/  IMAD.MOV.U32 R5, RZ, RZ, R23 ;  /* 0x000000ffff057224 */ /* 0x010fe400078e0017 */
[----:B------:R-:W-:-:S05]  /*a7d00*/  IMAD.X R23, R15, 0x1, R21, P3 ;  /* 0x000000010f177824 */ /* 0x000fca00018e0615 */
[----:B------:R0:W-:Y:S04]  /*a7d10*/  STL.64 [R1+0x1068], R22 ;  /* 0x0010681601007387 */ /* 0x0001e80000100a00 */
[----:B------:R-:W-:Y:S01]  /*a7d20*/  STL [R1+0xfa4], R53 ;  /* 0x000fa43501007387 */ /* 0x000fe20000100800 */
[----:B0-----:R-:W-:-:S03]  /*a7d30*/  IADD3 R22, P2, R50, R41, RZ ;  /* 0x0000002932167210 */ /* 0x001fc60007f5e0ff */
[----:B------:R-:W-:Y:S02]  /*a7d40*/  STL.64 [R1+0xf98], R48 ;  /* 0x000f983001007387 */ /* 0x000fe40000100a00 */
[----:B------:R-:W-:-:S05]  /*a7d50*/  IMAD.X R23, R58, 0x1, R17, P2 ;  /* 0x000000013a177824 */ /* 0x000fca00010e0611 */
[----:B------:R0:W-:Y:S04]  /*a7d60*/  STL.64 [R1+0xf90], R22 ;  /* 0x000f901601007387 */ /* 0x0001e80000100a00 */
[----:B0-----:R-:W3:Y:S01]  /*a7d70*/  LDL.LU.64 R22, [R1+0x4f10] ;  /* 0x004f100001167983 */ /* 0x001ee20000300a00 */
[----:B------:R-:W-:Y:S01]  /*a7d80*/  IMAD.MOV.U32 R52, RZ, RZ, R6 ;  /* 0x000000ffff347224 */ /* 0x000fe200078e0006 */
[----:B------:R-:W-:Y:S02]  /*a7d90*/  IADD3 R52, P3, R51, R37, RZ ;  /* 0x0000002533347210 */ /* 0x000fe40007f7e0ff */
[----:B--2---:R-:W-:-:S03]  /*a7da0*/  IADD3 R48, P1, R3, R36, RZ ;  /* 0x0000002403307210 */ /* 0x004fc60007f3e0ff */
[----:B------:R-:W-:-:S05]  /*a7db0*/  IMAD.X R53, R14, 0x1, R21, P3 ;  /* 0x000000010e357824 */ /* 0x000fca00018e0615 */
[----:B------:R0:W-:Y:S02]  /*a7dc0*/  STL.64 [R1+0xff0], R52 ;  /* 0x000ff03401007387 */ /* 0x0001e40000100a00 */
[----:B0-----:R-:W-:-:S05]  /*a7dd0*/  IADD3 R52, P2, R50, R40, RZ ;  /* 0x0000002832347210 */ /* 0x001fca0007f5e0ff */
[----:B------:R-:W-:Y:S01]  /*a7de0*/  IMAD.X R53, R58, 0x1, R18, P2 ;  /* 0x000000013a357824 */ /* 0x000fe200010e0612 */
[----:B------:R-:W-:Y:S01]  /*a7df0*/  SHF.R.S32.HI R6, RZ, 0x1f, R61 ;  /* 0x0000001fff067819 */ /* 0x000fe2000001143d */
[----:B---3--:R-:W-:Y:S01]  /*a7e00*/  IMAD.X R49, R2, 0x1, R22, P1 ;  /* 0x0000000102317824 */ /* 0x008fe200008e0616 */
[----:B------:R-:W-:-:S04]  /*a7e10*/  IADD3 R12, P1, R50, R39, RZ ;  /* 0x00000027320c7210 */ /* 0x000fc80007f3e0ff */
[----:B------:R0:W-:Y:S01]  /*a7e20*/  STL.64 [R1+0x1d10], R48 ;  /* 0x001d103001007387 */ /* 0x0001e20000100a00 */
[----:B------:R-:W-:-:S03]  /*a7e30*/  IMAD.MOV.U32 R54, RZ, RZ, R12 ;  /* 0x000000ffff367224 */ /* 0x000fc600078e000c */
[----:B------:R1:W-:Y:S04]  /*a7e40*/  STL [R1+0x4ee8], R55 ;  /* 0x004ee83701007387 */ /* 0x0003e80000100800 */
[----:B------:R2:W-:Y:S01]  /*a7e50*/  STL [R1+0xf80], R12 ;  /* 0x000f800c01007387 */ /* 0x0005e20000100800 */
[----:B0-----:R-:W-:Y:S01]  /*a7e60*/  IADD3 R48, P3, R55, R36, RZ ;  /* 0x0000002437307210 */ /* 0x001fe20007f7e0ff */
[----:B-1----:R-:W-:Y:S02]  /*a7e70*/  IMAD.MOV.U32 R55, RZ, RZ, R13 ;  /* 0x000000ffff377224 */ /* 0x002fe400078e000d */
[----:B--2---:R-:W2:Y:S02]  /*a7e80*/  LDL.LU.64 R12, [R1+0x4f08] ;  /* 0x004f0800010c7983 */ /* 0x004ea40000300a00 */
[----:B------:R-:W-:-:S02]  /*a7e90*/  IMAD.X R49, R10, 0x1, R22, P3 ;  /* 0x000000010a317824 */ /* 0x000fc400018e0616 */
[----:B------:R0:W-:Y:S01]  /*a7ea0*/  STL.64 [R1+0xf88], R52 ;  /* 0x000f883401007387 */ /* 0x0001e20000100a00 */
[----:B------:R-:W-:-:S03]  /*a7eb0*/  IMAD.X R55, R58, 0x1, R19, P1 ;  /* 0x000000013a377824 */ /* 0x000fc600008e0613 */
[----:B------:R-:W-:Y:S01]  /*a7ec0*/  STL.64 [R1+0x4ee0], R10 ;  /* 0x004ee00a01007387 */ /* 0x000fe20000100a00 */
[----:B0-----:R-:W-:-:S03]  /*a7ed0*/  IADD3 R52, P2, R11, R36, RZ ;  /* 0x000000240b347210 */ /* 0x001fc60007f5e0ff */
[----:B------:R0:W-:Y:S02]  /*a7ee0*/  STL.64 [R1+0x1c98], R48 ;  /* 0x001c983001007387 */ /* 0x0001e40000100a00 */
[----:B------:R-:W-:Y:S02]  /*a7ef0*/  IMAD.X R53, R9, 0x1, R22, P2 ;  /* 0x0000000109357824 */ /* 0x000fe400010e0616 */
[----:B------:R-:W-:Y:S01]  /*a7f00*/  STL [R1+0xf84], R55 ;  /* 0x000f843701007387 */ /* 0x000fe20000100800 */
[----:B------:R-:W-:-:S03]  /*a7f10*/  IADD3 R54, P3, R50, R37, RZ ;  /* 0x0000002532367210 */ /* 0x000fc60007f7e0ff */
[----:B------:R1:W-:Y:S01]  /*a7f20*/  STL.64 [R1+0x1240], R52 ;  /* 0x0012403401007387 */ /* 0x0003e20000100a00 */
[----:B0-----:R-:W-:-:S05]  /*a7f30*/  IADD3 R48, P1, R50, R38, RZ ;  /* 0x0000002632307210 */ /* 0x001fca0007f3e0ff */
[C---:B------:R-:W-:Y:S01]  /*a7f40*/  IMAD.X R49, R58.reuse, 0x1, R20, P1 ;  /* 0x000000013a317824 */ /* 0x040fe200008e0614 */
[----:B-1----:R-:W-:Y:S01]  /*a7f50*/  IADD3 R52, P2, R61, R34, RZ ;  /* 0x000000223d347210 */ /* 0x002fe20007f5e0ff */
        /* <DEDUP_REMOVED lines=21> */
[----:B------:R-:W-:Y:S04]  /*a80b0*/  STL.64 [R1+0xf38], R54 ;  /* 0x000f383601007387 */ /* 0x000fe80000100a00 */
[----:B------:R1:W-:Y:S01]  /*a80c0*/  STL.64 [R1+0xf30], R52 ;  /* 0x000f303401007387 */ /* 0x0003e20000100a00 */
[----:B0-----:R-:W-:-:S05]  /*a80d0*/  IADD3 R48, P1, R61, R43, RZ ;  /* 0x0000002b3d307210 */ /* 0x001fca0007f3e0ff */
[----:B------:R-:W-:Y:S01]  /*a80e0*/  IMAD.X R49, R6, 0x1, R24, P1 ;  /* 0x0000000106317824 */ /* 0x000fe200008e0618 */
[----:B-1----:R-:W3:Y:S04]  /*a80f0*/  LDL.LU.64 R52, [R1+0x4f00] ;  /* 0x004f000001347983 */ /* 0x002ee80000300a00 */
[----:B------:R0:W-:Y:S04]  /*a8100*/  STL.64 [R1+0xf28], R48 ;  /* 0x000f283001007387 */ /* 0x0001e80000100a00 */
[----:B0-----:R-:W4:Y:S01]  /*a8110*/  LDL.LU.64 R48, [R1+0x4ef8] ;  /* 0x004ef80001307983 */ /* 0x001f220000300a00 */
[----:B------:R-:W-:-:S03]  /*a8120*/  IADD3 R10, P2, R61, R42, RZ ;  /* 0x0000002a3d0a7210 */ /* 0x000fc60007f5e0ff */
[----:B------:R0:W-:Y:S04]  /*a8130*/  STL.64 [R1+0x4ef0], R8 ;  /* 0x004ef00801007387 */ /* 0x0001e80000100a00 */
[----:B------:R1:W-:Y:S01]  /*a8140*/  STL [R1+0xf20], R10 ;  /* 0x000f200a01007387 */ /* 0x0003e20000100800 */
[----:B0-----:R-:W-:Y:S02]  /*a8150*/  IMAD.MOV.U32 R9, RZ, RZ, R11 ;  /* 0x000000ffff097224 */ /* 0x001fe400078e000b */
[----:B------:R-:W-:Y:S02]  /*a8160*/  IMAD.X R9, R6, 0x1, R25, P2 ;  /* 0x0000000106097824 */ /* 0x000fe400010e0619 */
[----:B------:R-:W-:-:S05]  /*a8170*/  IMAD.MOV.U32 R7, RZ, RZ, R4 ;  /* 0x000000ffff077224 */ /* 0x000fca00078e0004 */
[----:B------:R-:W-:Y:S02]  /*a8180*/  SHF.R.S32.HI R4, RZ, 0x1f, R7 ;  /* 0x0000001fff047819 */ /* 0x000fe40000011407 */
[----:B--2---:R-:W-:-:S05]  /*a8190*/  IADD3 R54, P3, R13, R36, RZ ;  /* 0x000000240d367210 */ /* 0x004fca0007f7e0ff */
[----:B------:R-:W-:-:S05]  /*a81a0*/  IMAD.X R55, R8, 0x1, R22, P3 ;  /* 0x0000000108377824 */ /* 0x000fca00018e0616 */
[----:B------:R3:W-:Y:S01]  /*a81b0*/  STL.64 [R1+0x11c8], R54 ;  /* 0x0011c83601007387 */ /* 0x0007e20000100a00 */
[----:B------:R-:W-:Y:S01]  /*a81c0*/  IMAD.MOV.U32 R8, RZ, RZ, R10 ;  /* 0x000000ffff087224 */ /* 0x000fe200078e000a */
[----:B-1----:R-:W-:-:S05]  /*a81d0*/  IADD3 R10, P1, R61, R41, RZ ;  /* 0x000000293d0a7210 */ /* 0x002fca0007f3e0ff */
[----:B------:R-:W-:Y:S01]  /*a81e0*/  IMAD.X R11, R6, 0x1, R17, P1 ;  /* 0x00000001060b7824 */ /* 0x000fe200008e0611 */
[----:B---3--:R-:W-:-:S05]  /*a81f0*/  IADD3 R54, P3, R53, R36, RZ ;  /* 0x0000002435367210 */ /* 0x008fca0007f7e0ff */
[----:B------:R-:W-:-:S05]  /*a8200*/  IMAD.X R55, R12, 0x1, R22, P3 ;  /* 0x000000010c377824 */ /* 0x000fca00018e0616 */
[----:B------:R0:W-:Y:S01]  /*a8210*/  STL.64 [R1+0x1150], R54 ;  /* 0x0011503601007387 */ /* 0x0001e20000100a00 */
[----:B----4-:R-:W-:-:S03]  /*a8220*/  IADD3 R8, P3, R48, R36, RZ ;  /* 0x0000002430087210 */ /* 0x010fc60007f7e0ff */
[----:B------:R1:W-:Y:S01]  /*a8230*/  STL [R1+0xf24], R9 ;  /* 0x000f240901007387 */ /* 0x0003e20000100800 */
[----:B0-----:R-:W-:-:S03]  /*a8240*/  IADD3 R54, P2, R61, R40, RZ ;  /* 0x000000283d367210 */ /* 0x001fc60007f5e0ff */
[----:B------:R0:W-:Y:S01]  /*a8250*/  STL.64 [R1+0xf18], R10 ;  /* 0x000f180a01007387 */ /* 0x0001e20000100a00 */
[----:B-1----:R-:W-:Y:S02]  /*a8260*/  IMAD.X R9, R52, 0x1, R22, P3 ;  /* 0x0000000134097824 */ /* 0x002fe400018e0616 */
        /* <DEDUP_REMOVED lines=16> */
[----:B------:R1:W-:Y:S04]  /*a8370*/  STL.64 [R1+0xf00], R54 ;  /* 0x000f003601007387 */ /* 0x0003e80000100a00 */
[----:B------:R2:W-:Y:S01]  /*a8380*/  STL.64 [R1+0xf68], R8 ;  /* 0x000f680801007387 */ /* 0x0005e20000100a00 */
[----:B0-----:R-:W-:-:S05]  /*a8390*/  IADD3 R10, P1, R61, R37, RZ ;  /* 0x000000253d0a7210 */ /* 0x001fca0007f3e0ff */
[----:B------:R-:W-:Y:S01]  /*a83a0*/  IMAD.X R11, R6, 0x1, R21, P1 ;  /* 0x00000001060b7824 */ /* 0x000fe200008e0615 */
[----:B-1----:R-:W-:Y:S02]  /*a83b0*/  IADD3 R54, P2, R7, R34, RZ ;  /* 0x0000002207367210 */ /* 0x002fe40007f5e0ff */
[----:B--2---:R-:W-:Y:S02]  /*a83c0*/  IADD3 R8, P3, R61, R36, RZ ;  /* 0x000000243d087210 */ /* 0x004fe40007f7e0ff */
[----:B------:R0:W-:Y:S01]  /*a83d0*/  STL.64 [R1+0xef8], R10 ;  /* 0x000ef80a01007387 */ /* 0x0001e20000100a00 */
[----:B------:R-:W-:Y:S02]  /*a83e0*/  IMAD.X R55, R4, 0x1, R31, P2 ;  /* 0x0000000104377824 */ /* 0x000fe400010e061f */
[----:B------:R-:W-:-:S05]  /*a83f0*/  IMAD.X R9, R6, 0x1, R22, P3 ;  /* 0x0000000106097824 */ /* 0x000fca00018e0616 */
[----:B------:R1:W-:Y:S01]  /*a8400*/  STL.64 [R1+0xef0], R8 ;  /* 0x000ef00801007387 */ /* 0x0003e20000100a00 */
[----:B0-----:R-:W-:-:S03]  /*a8410*/  IADD3 R10, P1, R7, R33, RZ ;  /* 0x00000021070a7210 */ /* 0x001fc60007f3e0ff */
[----:B------:R0:W-:Y:S02]  /*a8420*/  STL.64 [R1+0xba8], R54 ;  /* 0x000ba83601007387 */ /* 0x0001e40000100a00 */
[----:B------:R-:W-:Y:S01]  /*a8430*/  IMAD.X R11, R4, 0x1, R32, P1 ;  /* 0x00000001040b7824 */ /* 0x000fe200008e0620 */
[C---:B-1----:R-:W-:Y:S02]  /*a8440*/  IADD3 R8, P3, R7.reuse, R56, RZ ;  /* 0x0000003807087210 */ /* 0x042fe40007f7e0ff */
[----:B0-----:R-:W-:-:S03]  /*a8450*/  IADD3 R54, P2, R7, R47, RZ ;  /* 0x0000002f07367210 */ /* 0x001fc60007f5e0ff */
[C---:B------:R-:W-:Y:S01]  /*a8460*/  IMAD.X R9, R4.reuse, 0x1, R29, P3 ;  /* 0x0000000104097824 */ /* 0x040fe200018e061d */
[----:B------:R0:W-:Y:S01]  /*a8470*/  STL.64 [R1+0xba0], R10 ;  /* 0x000ba00a01007387 */ /* 0x0001e20000100a00 */
[----:B------:R-:W-:-:S03]  /*a8480*/  IMAD.X R55, R4, 0x1, R30, P2 ;  /* 0x0000000104377824 */ /* 0x000fc600010e061e */
[----:B------:R1:W-:Y:S01]  /*a8490*/  STL.64 [R1+0xb98], R8 ;  /* 0x000b980801007387 */ /* 0x0003e20000100a00 */
[----:B0-----:R-:W-:-:S03]  /*a84a0*/  IADD3 R10, P1, R7, R46, RZ ;  /* 0x0000002e070a7210 */ /* 0x001fc60007f3e0ff */
[----:B------:R0:W-:Y:S01]  /*a84b0*/  STL.64 [R1+0xb90], R54 ;  /* 0x000b903601007387 */ /* 0x0001e20000100a00 */
[----:B-1----:R-:W-:Y:S01]  /*a84c0*/  IADD3 R8, P3, R7, R45, RZ ;  /* 0x0000002d07087210 */ /* 0x002fe20007f7e0ff */
[----:B------:R-:W-:-:S04]  /*a84d0*/  IMAD.X R11, R4, 0x1, R27, P1 ;  /* 0x00000001040b7824 */ /* 0x000fc800008e061b */
[C---:B------:R-:W-:Y:S01]  /*a84e0*/  IMAD.X R9, R4.reuse, 0x1, R28, P3 ;  /* 0x0000000104097824 */ /* 0x040fe200018e061c */
[C---:B0-----:R-:W-:Y:S01]  /*a84f0*/  IADD3 R54, P2, R7.reuse, R44, RZ ;  /* 0x0000002c07367210 */ /* 0x041fe20007f5e0ff */
[----:B------:R0:W-:Y:S04]  /*a8500*/  STL.64 [R1+0xb88], R10 ;  /* 0x000b880a01007387 */ /* 0x0001e80000100a00 */
[----:B------:R-:W-:Y:S01]  /*a8510*/  IMAD.X R55, R4, 0x1, R26, P2 ;  /* 0x0000000104377824 */ /* 0x000fe200010e061a */
[----:B------:R1:W-:Y:S01]  /*a8520*/  STL.64 [R1+0xb80], R8 ;  /* 0x000b800801007387 */ /* 0x0003e20000100a00 */
[----:B0-----:R-:W-:-:S03]  /*a8530*/  IADD3 R10, P1, R7, R43, RZ ;  /* 0x0000002b070a7210 */ /* 0x001fc60007f3e0ff */
[----:B------:R0:W-:Y:S01]  /*a8540*/  STL.64 [R1+0xb78], R54 ;  /* 0x000b783601007387 */ /* 0x0001e20000100a00 */
[----:B-1----:R-:W-:Y:S01]  /*a8550*/  IADD3 R8, P3, R7, R42, RZ ;  /* 0x0000002a07087210 */ /* 0x002fe20007f7e0ff */
[----:B------:R-:W-:-:S04]  /*a8560*/  IMAD.X R11, R4, 0x1, R24, P1 ;  /* 0x00000001040b7824 */ /* 0x000fc800008e0618 */
[C---:B------:R-:W-:Y:S01]  /*a8570*/  IMAD.X R9, R4.reuse, 0x1, R25, P3 ;  /* 0x0000000104097824 */ /* 0x040fe200018e0619 */
[----:B0-----:R-:W-:Y:S01]  /*a8580*/  IADD3 R54, P2, R7, R41, RZ ;  /* 0x0000002907367210 */ /* 0x001fe20007f5e0ff */
[----:B------:R-:W-:Y:S01]  /*a8590*/  IMAD.MOV.U32 R55, RZ, RZ, R2 ;  /* 0x000000ffff377224 */ /* 0x000fe200078e0002 */
[----:B------:R-:W-:Y:S01]  /*a85a0*/  IADD3 R2, P3, R3, R35, RZ ;  /* 0x0000002303027210 */ /* 0x000fe20007f7e0ff */
[----:B------:R0:W-:Y:S02]  /*a85b0*/  STL.64 [R1+0xb70], R10 ;  /* 0x000b700a01007387 */ /* 0x0001e40000100a00 */
[----:B------:R-:W-:Y:S02]  /*a85c0*/  IMAD.MOV.U32 R3, RZ, RZ, R55 ;  /* 0x000000ffff037224 */ /* 0x000fe400078e0037 */
[----:B------:R-:W-:Y:S01]  /*a85d0*/  IMAD.X R55, R4, 0x1, R17, P2 ;  /* 0x0000000104377824 */ /* 0x000fe200010e0611 */
[----:B------:R1:W-:Y:S01]  /*a85e0*/  STL.64 [R1+0xb68], R8 ;  /* 0x000b680801007387 */ /* 0x0003e20000100a00 */
[----:B0-----:R-:W-:-:S03]  /*a85f0*/  IADD3 R10, P1, R7, R40, RZ ;  /* 0x00000028070a7210 */ /* 0x001fc60007f3e0ff */
[----:B-1----:R-:W2:Y:S02]  /*a8600*/  LDL.LU.64 R8, [R1+0x4ef0] ;  /* 0x004ef00001087983 */ /* 0x002ea40000300a00 */
[----:B------:R-:W-:Y:S02]  /*a8610*/  IMAD.X R11, R4, 0x1, R18, P1 ;  /* 0x00000001040b7824 */ /* 0x000fe400008e0612 */
[----:B------:R0:W-:Y:S04]  /*a8620*/  STL.64 [R1+0xb60], R54 ;  /* 0x000b603601007387 */ /* 0x0001e80000100a00 */
[----:B0-----:R-:W3:Y:S04]  /*a8630*/  LDL.LU R55, [R1+0x4ee8] ;  /* 0x004ee80001377983 */ /* 0x001ee80000300800 */
[----:B------:R0:W-:Y:S04]  /*a8640*/  STL.64 [R1+0xb58], R10 ;  /* 0x000b580a01007387 */ /* 0x0001e80000100a00 */
[----:B0-----:R-:W4:Y:S01]  /*a8650*/  LDL.LU.64 R10, [R1+0x4ee0] ;  /* 0x004ee000010a7983 */ /* 0x001f220000300a00 */
[----:B------:R-:W-:-:S05]  /*a8660*/  IMAD.X R3, R3, 0x1, R23, P3 ;  /* 0x0000000103037824 */ /* 0x000fca00018e0617 */
[----:B------:R0:W-:Y:S02]  /*a8670*/  STL.64 [R1+0xb40], R2 ;  /* 0x000b400201007387 */ /* 0x0001e40000100a00 */
[----:B0-----:R-:W-:-:S05]  /*a8680*/  IADD3 R2, P1, R7, R39, RZ ;  /* 0x0000002707027210 */ /* 0x001fca0007f3e0ff */
[----:B------:R-:W-:Y:S01]  /*a8690*/  IMAD.X R3, R4, 0x1, R19, P1 ;  /* 0x0000000104037824 */ /* 0x000fe200008e0613 */
[----:B------:R-:W-:Y:S02]  /*a86a0*/  SHF.R.S32.HI R60, RZ, 0x1f, R5 ;  /* 0x0000001fff3c7819 */ /* 0x000fe40000011405 */
[----:B---3--:R-:W-:-:S05]  /*a86b0*/  IADD3 R54, P2, R55, R35, RZ ;  /* 0x0000002337367210 */ /* 0x008fca0007f5e0ff */
[----:B----4-:R-:W-:-:S05]  /*a86c0*/  IMAD.X R55, R10, 0x1, R23, P2 ;  /* 0x000000010a377824 */ /* 0x010fca00010e0617 */
[----:B------:R0:W-:Y:S02]  /*a86d0*/  STL.64 [R1+0xb30], R54 ;  /* 0x000b303601007387 */ /* 0x0001e40000100a00 */
[----:B0-----:R-:W-:Y:S02]  /*a86e0*/  IADD3 R54, P2, R7, R38, RZ ;  /* 0x0000002607367210 */ /* 0x001fe40007f5e0ff */
[----:B------:R-:W-:Y:S03]  /*a86f0*/  STL.64 [R1+0xb20], R2 ;  /* 0x000b200201007387 */ /* 0x000fe60000100a00 */
[----:B------:R-:W-:-:S05]  /*a8700*/  IMAD.X R55, R4, 0x1, R20, P2 ;  /* 0x0000000104377824 */ /* 0x000fca00010e0614 */
[----:B------:R0:W-:Y:S04]  /*a8710*/  STL.64 [R1+0xb10], R54 ;  /* 0x000b103601007387 */ /* 0x0001e80000100a00 */
[----:B0-----:R-:W3:Y:S01]  /*a8720*/  LDL.LU.64 R54, [R1+0x4ed8] ;  /* 0x004ed80001367983 */ /* 0x001ee20000300a00 */
[-C--:B------:R-:W-:Y:S02]  /*a8730*/  IADD3 R10, P3, R11, R35.reuse, RZ ;  /* 0x000000230b0a7210 */ /* 0x080fe40007f7e0ff */
[----:B------:R-:W-:-:S03]  /*a8740*/  IADD3 R2, P1, R13, R35, RZ ;  /* 0x000000230d027210 */ /* 0x000fc60007f3e0ff */
[--C-:B--2---:R-:W-:Y:S02]  /*a8750*/  IMAD.X R11, R9, 0x1, R23.reuse, P3 ;  /* 0x00000001090b7824 */ /* 0x104fe400018e0617 */
[----:B------:R-:W-:-:S03]  /*a8760*/  IMAD.X R3, R8, 0x1, R23, P1 ;  /* 0x0000000108037824 */ /* 0x000fc600008e0617 */
[----:B------:R0:W-:Y:S01]  /*a8770*/  STL.64 [R1+0xb00], R10 ;  /* 0x000b000a01007387 */ /* 0x0001e20000100a00 */
[----:B------:R-:W-:-:S03]  /*a8780*/  IADD3 R8, P1, R5, R34, RZ ;  /* 0x0000002205087210 */ /* 0x000fc60007f3e0ff */
[----:B------:R1:W-:Y:S01]  /*a8790*/  STL.64 [R1+0xaf0], R2 ;  /* 0x000af00201007387 */ /* 0x0003e20000100a00 */
[----:B0-----:R-:W-:-:S05]  /*a87a0*/  IADD3 R10, P3, R7, R37, RZ ;  /* 0x00000025070a7210 */ /* 0x001fca0007f7e0ff */
[----:B------:R-:W-:Y:S01]  /*a87b0*/  IMAD.X R11, R4, 0x1, R21, P3 ;  /* 0x00000001040b7824 */ /* 0x000fe200018e0615 */
[----:B-1----:R-:W-:-:S04]  /*a87c0*/  IADD3 R2, P2, R7, R36, RZ ;  /* 0x0000002407027210 */ /* 0x002fc80007f5e0ff */
[----:B------:R0:W-:Y:S01]  /*a87d0*/  STL.64 [R1+0xad8], R10 ;  /* 0x000ad80a01007387 */ /* 0x0001e20000100a00 */
[----:B------:R-:W-:Y:S02]  /*a87e0*/  IMAD.X R3, R4, 0x1, R22, P2 ;  /* 0x0000000104037824 */ /* 0x000fe400010e0616 */
[C---:B------:R-:W-:Y:S01]  /*a87f0*/  IMAD.X R9, R60.reuse, 0x1, R31, P1 ;  /* 0x000000013c097824 */ /* 0x040fe200008e061f */
[C---:B0-----:R-:W-:Y:S02]  /*a8800*/  IADD3 R10, P3, R5.reuse, R33, RZ ;  /* 0x00000021050a7210 */ /* 0x041fe40007f7e0ff */
[----:B------:R0:W-:Y:S03]  /*a8810*/  STL.64 [R1+0xac8], R2 ;  /* 0x000ac80201007387 */ /* 0x0001e60000100a00 */
[----:B------:R-:W-:Y:S01]  /*a8820*/  IMAD.X R11, R60, 0x1, R32, P3 ;  /* 0x000000013c0b7824 */ /* 0x000fe200018e0620 */
[----:B------:R1:W-:Y:S04]  /*a8830*/  STL.64 [R1+0xac0], R8 ;  /* 0x000ac00801007387 */ /* 0x0003e80000100a00 */
[----:B------:R2:W-:Y:S01]  /*a8840*/  STL.64 [R1+0xab8], R10 ;  /* 0x000ab80a01007387 */ /* 0x0005e20000100a00 */
[----:B0-----:R-:W-:-:S02]  /*a8850*/  IADD3 R2, P2, R5, R56, RZ ;  /* 0x0000003805027210 */ /* 0x001fc40007f5e0ff */
        /* <DEDUP_REMOVED lines=24> */
[----:B------:R1:W-:Y:S01]  /*a89e0*/  STL.64 [R1+0xa78], R8 ;  /* 0x000a780801007387 */ /* 0x0003e20000100a00 */
[----:B0-----:R-:W-:-:S03]  /*a89f0*/  IADD3 R2, P2, R5, R40, RZ ;  /* 0x0000002805027210 */ /* 0x001fc60007f5e0ff */
[----:B-1----:R-:W2:Y:S04]  /*a8a00*/  LDL.LU.64 R8, [R1+0x4ed0] ;  /* 0x004ed00001087983 */ /* 0x002ea80000300a00 */
[----:B------:R0:W-:Y:S01]  /*a8a10*/  STL.64 [R1+0xa60], R10 ;  /* 0x000a600a01007387 */ /* 0x0001e20000100a00 */
[----:B------:R-:W-:Y:S01]  /*a8a20*/  IMAD.X R3, R60, 0x1, R18, P2 ;  /* 0x000000013c037824 */ /* 0x000fe200010e0612 */
[C---:B------:R-:W-:Y:S02]  /*a8a30*/  IADD3 R12, P1, R5.reuse, R39, RZ ;  /* 0x00000027050c7210 */ /* 0x040fe40007f3e0ff */
[----:B0-----:R-:W-:Y:S02]  /*a8a40*/  IADD3 R10, P3, R48, R35, RZ ;  /* 0x00000023300a7210 */ /* 0x001fe40007f7e0ff */
[----:B------:R0:W-:Y:S03]  /*a8a50*/  STL.64 [R1+0xa58], R2 ;  /* 0x000a580201007387 */ /* 0x0001e60000100a00 */
[----:B------:R-:W-:Y:S01]  /*a8a60*/  IMAD.X R11, R52, 0x1, R23, P3 ;  /* 0x00000001340b7824 */ /* 0x000fe200018e0617 */
[----:B------:R-:W-:Y:S01]  /*a8a70*/  IADD3 R52, P2, R5, R38, RZ ;  /* 0x0000002605347210 */ /* 0x000fe20007f5e0ff */
[C---:B------:R-:W-:Y:S01]  /*a8a80*/  IMAD.X R13, R60.reuse, 0x1, R19, P1 ;  /* 0x000000013c0d7824 */ /* 0x040fe200008e0613 */
[----:B0-----:R-:W4:Y:S04]  /*a8a90*/  LDL.LU.64 R2, [R1+0x4ec8] ;  /* 0x004ec80001027983 */ /* 0x001f280000300a00 */
[----:B------:R0:W-:Y:S01]  /*a8aa0*/  STL.64 [R1+0xa38], R10 ;  /* 0x000a380a01007387 */ /* 0x0001e20000100a00 */
[----:B------:R-:W-:-:S03]  /*a8ab0*/  IMAD.X R53, R60, 0x1, R20, P2 ;  /* 0x000000013c357824 */ /* 0x000fc600010e0614 */
[----:B------:R1:W-:Y:S01]  /*a8ac0*/  STL.64 [R1+0xa30], R12 ;  /* 0x000a300c01007387 */ /* 0x0003e20000100a00 */
[----:B0-----:R-:W-:-:S03]  /*a8ad0*/  IADD3 R10, P3, R59, R35, RZ ;  /* 0x000000233b0a7210 */ /* 0x001fc60007f7e0ff */
[----:B------:R0:W-:Y:S01]  /*a8ae0*/  STL.64 [R1+0xa20], R52 ;  /* 0x000a203401007387 */ /* 0x0001e20000100a00 */
[----:B-1----:R-:W-:Y:S01]  /*a8af0*/  IADD3 R12, P1, R51, R35, RZ ;  /* 0x00000023330c7210 */ /* 0x002fe20007f3e0ff */
[----:B------:R-:W-:-:S04]  /*a8b00*/  IMAD.X R11, R15, 0x1, R23, P3 ;  /* 0x000000010f0b7824 */ /* 0x000fc800018e0617 */
[----:B------:R-:W-:Y:S01]  /*a8b10*/  IMAD.X R13, R14, 0x1, R23, P1 ;  /* 0x000000010e0d7824 */ /* 0x000fe200008e0617 */
[----:B0-----:R-:W2:Y:S01]  /*a8b20*/  LDL.LU R53, [R1+0x4ec0] ;  /* 0x004ec00001357983 */ /* 0x001ea20000300800 */
[----:B------:R-:W-:-:S03]  /*a8b30*/  IADD3 R14, P2, R5, R36, RZ ;  /* 0x00000024050e7210 */ /* 0x000fc60007f5e0ff */
[----:B------:R0:W-:Y:S02]  /*a8b40*/  STL.64 [R1+0xa10], R10 ;  /* 0x000a100a01007387 */ /* 0x0001e40000100a00 */
[----:B------:R-:W-:Y:S02]  /*a8b50*/  IMAD.X R15, R60, 0x1, R22, P2 ;  /* 0x000000013c0f7824 */ /* 0x000fe400010e0616 */
[----:B------:R1:W-:Y:S01]  /*a8b60*/  STL.64 [R1+0xa00], R12 ;  /* 0x000a000c01007387 */ /* 0x0003e20000100a00 */
[----:B0-----:R-:W-:-:S05]  /*a8b70*/  IADD3 R10, P3, R5, R37, RZ ;  /* 0x00000025050a7210 */ /* 0x001fca0007f7e0ff */
[----:B------:R-:W-:-:S05]  /*a8b80*/  IMAD.X R11, R60, 0x1, R21, P3 ;  /* 0x000000013c0b7824 */ /* 0x000fca00018e0615 */
[----:B------:R0:W-:Y:S04]  /*a8b90*/  STL.64 [R1+0x9f0], R10 ;  /* 0x0009f00a01007387 */ /* 0x0001e80000100a00 */
[----:B------:R0:W-:Y:S01]  /*a8ba0*/  STL.64 [R1+0x998], R14 ;  /* 0x0009980e01007387 */ /* 0x0001e20000100a00 */
[----:B------:R-:W-:Y:S02]  /*a8bb0*/  SHF.R.S32.HI R52, RZ, 0x1f, R49 ;  /* 0x0000001fff347819 */ /* 0x000fe40000011431 */
[----:B---3--:R-:W-:Y:S02]  /*a8bc0*/  SHF.R.S32.HI R48, RZ, 0x1f, R55 ;  /* 0x0000001fff307819 */ /* 0x008fe40000011437 */
[C---:B-1----:R-:W-:Y:S02]  /*a8bd0*/  IADD3 R12, P1, R55.reuse, R34, RZ ;  /* 0x00000022370c7210 */ /* 0x042fe40007f3e0ff */
[----:B0-----:R-:W-:-:S03]  /*a8be0*/  IADD3 R10, P3, R55, R33, RZ ;  /* 0x00000021370a7210 */ /* 0x001fc60007f7e0ff */
[C---:B------:R-:W-:Y:S01]  /*a8bf0*/  IMAD.X R13, R48.reuse, 0x1, R31, P1 ;  /* 0x00000001300d7824 */ /* 0x040fe200008e061f */
[----:B------:R-:W-:Y:S01]  /*a8c00*/  IADD3 R14, P2, R55, R56, RZ ;  /* 0x00000038370e7210 */ /* 0x000fe20007f5e0ff */
[----:B------:R-:W-:-:S03]  /*a8c10*/  IMAD.X R11, R48, 0x1, R32, P3 ;  /* 0x00000001300b7824 */ /* 0x000fc600018e0620 */
        /* <DEDUP_REMOVED lines=17> */
[----:B------:R0:W-:Y:S01]  /*a8d30*/  STL.64 [R1+0x9d8], R12 ;  /* 0x0009d80c01007387 */ /* 0x0001e20000100a00 */
[----:B-1----:R-:W-:-:S03]  /*a8d40*/  IADD3 R14, P2, R55, R42, RZ ;  /* 0x0000002a370e7210 */ /* 0x002fc60007f5e0ff */
[----:B------:R1:W-:Y:S02]  /*a8d50*/  STL.64 [R1+0x9d0], R10 ;  /* 0x0009d00a01007387 */ /* 0x0003e40000100a00 */
[----:B------:R-:W-:Y:S01]  /*a8d60*/  IMAD.X R15, R48, 0x1, R25, P2 ;  /* 0x00000001300f7824 */ /* 0x000fe200010e0619 */
[----:B0-----:R-:W-:-:S04]  /*a8d70*/  IADD3 R12, P1, R55, R41, RZ ;  /* 0x00000029370c7210 */ /* 0x001fc80007f3e0ff */
[----:B------:R0:W-:Y:S01]  /*a8d80*/  STL.64 [R1+0x9c8], R14 ;  /* 0x0009c80e01007387 */ /* 0x0001e20000100a00 */
[----:B-1----:R-:W-:Y:S01]  /*a8d90*/  IADD3 R10, P3, R55, R40, RZ ;  /* 0x00000028370a7210 */ /* 0x002fe20007f7e0ff */
[----:B------:R-:W-:-:S04]  /*a8da0*/  IMAD.X R13, R48, 0x1, R17, P1 ;  /* 0x00000001300d7824 */ /* 0x000fc800008e0611 */
[----:B------:R-:W-:Y:S01]  /*a8db0*/  IMAD.X R11, R48, 0x1, R18, P3 ;  /* 0x00000001300b7824 */ /* 0x000fe200018e0612 */
[----:B------:R1:W-:Y:S01]  /*a8dc0*/  STL.64 [R1+0x9c0], R12 ;  /* 0x0009c00c01007387 */ /* 0x0003e20000100a00 */
[----:B0-----:R-:W-:Y:S02]  /*a8dd0*/  IADD3 R14, P2, R55, R39, RZ ;  /* 0x00000027370e7210 */ /* 0x001fe40007f5e0ff */
[----:B------:R-:W-:-:S03]  /*a8de0*/  IADD3 R50, P3, R50, R35, RZ ;  /* 0x0000002332327210 */ /* 0x000fc60007f7e0ff */
[----:B------:R-:W-:Y:S01]  /*a8df0*/  IMAD.X R15, R48, 0x1, R19, P2 ;  /* 0x00000001300f7824 */ /* 0x000fe200010e0613 */
[----:B-1----:R-:W-:Y:S01]  /*a8e00*/  IADD3 R12, P1, R55, R38, RZ ;  /* 0x00000026370c7210 */ /* 0x002fe20007f3e0ff */
[----:B------:R0:W-:Y:S01]  /*a8e10*/  STL.64 [R1+0x9b8], R10 ;  /* 0x0009b80a01007387 */ /* 0x0001e20000100a00 */
[----:B------:R-:W-:-:S03]  /*a8e20*/  IMAD.X R51, R58, 0x1, R23, P3 ;  /* 0x000000013a337824 */ /* 0x000fc600018e0617 */
[----:B------:R-:W-:Y:S01]  /*a8e30*/  IMAD.X R13, R48, 0x1, R20, P1 ;  /* 0x00000001300d7824 */ /* 0x000fe200008e0614 */
[----:B------:R-:W-:Y:S01]  /*a8e40*/  IADD3 R58, P1, R55, R37, RZ ;  /* 0x00000025373a7210 */ /* 0x000fe20007f3e0ff */
[----:B0-----:R-:W3:Y:S04]  /*a8e50*/  LDL.LU.64 R10, [R1+0x4eb8] ;  /* 0x004eb800010a7983 */ /* 0x001ee80000300a00 */
[----:B------:R0:W-:Y:S04]  /*a8e60*/  STL.64 [R1+0x9b0], R14 ;  /* 0x0009b00e01007387 */ /* 0x0001e80000100a00 */
[----:B------:R1:W-:Y:S01]  /*a8e70*/  STL.64 [R1+0x9a8], R12 ;  /* 0x0009a80c01007387 */ /* 0x0003e20000100a00 */
[----:B0-----:R-:W-:-:S03]  /*a8e80*/  IADD3 R14, P2, R61, R35, RZ ;  /* 0x000000233d0e7210 */ /* 0x001fc60007f5e0ff */
[----:B-1----:R-:W4:Y:S02]  /*a8e90*/  LDL.LU.64 R12, [R1+0x4eb0] ;  /* 0x004eb000010c7983 */ /* 0x002f240000300a00 */
[----:B------:R-:W-:Y:S02]  /*a8ea0*/  IMAD.X R15, R6, 0x1, R23, P2 ;  /* 0x00000001060f7824 */ /* 0x000fe400010e0617 */
        /* <DEDUP_REMOVED lines=10> */
[C---:B------:R-:W-:Y:S01]  /*a8f50*/  IMAD.X R59, R52.reuse, 0x1, R32, P1 ;  /* 0x00000001343b7824 */ /* 0x040fe200008e0620 */
[C---:B-1----:R-:W-:Y:S01]  /*a8f60*/  IADD3 R50, P2, R49.reuse, R56, RZ ;  /* 0x0000003831327210 */ /* 0x042fe20007f5e0ff */
[----:B------:R0:W-:Y:S04]  /*a8f70*/  STL.64 [R1+0x930], R14 ;  /* 0x0009300e01007387 */ /* 0x0001e80000100a00 */
[----:B------:R-:W-:Y:S01]  /*a8f80*/  IMAD.X R51, R52, 0x1, R29, P2 ;  /* 0x0000000134337824 */ /* 0x000fe200010e061d */
[----:B------:R1:W-:Y:S04]  /*a8f90*/  STL.64 [R1+0x928], R58 ;  /* 0x0009283a01007387 */ /* 0x0003e80000100a00 */
[----:B------:R1:W-:Y:S01]  /*a8fa0*/  STL.64 [R1+0x920], R50 ;  /* 0x0009203201007387 */ /* 0x0003e20000100a00 */
[----:B0-----:R-:W-:-:S02]  /*a8fb0*/  IADD3 R14, P3, R49, R47, RZ ;  /* 0x0000002f310e7210 */ /* 0x001fc40007f7e0ff */
[----:B-1----:R-:W-:-:S03]  /*a8fc0*/  IADD3 R58, P1, R49, R46, RZ ;  /* 0x0000002e313a7210 */ /* 0x002fc60007f3e0ff */
[C---:B------:R-:W-:Y:S01]  /*a8fd0*/  IMAD.X R15, R52.reuse, 0x1, R30, P3 ;  /* 0x00000001340f7824 */ /* 0x040fe200018e061e */
[----:B------:R-:W-:Y:S01]  /*a8fe0*/  IADD3 R50, P2, R49, R45, RZ ;  /* 0x0000002d31327210 */ /* 0x000fe20007f5e0ff */
        /* <DEDUP_REMOVED lines=21> */
[----:B0-----:R-:W2:Y:S04]  /*a9140*/  LDL.LU.64 R14, [R1+0x4ea8] ;  /* 0x004ea800010e7983 */ /* 0x001ea80000300a00 */
[----:B------:R-:W-:Y:S04]  /*a9150*/  STL.64 [R1+0x8e0], R58 ;  /* 0x0008e03a01007387 */ /* 0x000fe80000100a00 */
[----:B------:R0:W-:Y:S04]  /*a9160*/  STL.64 [R1+0x8d8], R50 ;  /* 0x0008d83201007387 */ /* 0x0001e80000100a00 */
[----:B0-----:R-:W3:Y:S01]  /*a9170*/  LDL.LU R51, [R1+0x4ea0] ;  /* 0x004ea00001337983 */ /* 0x001ee20000300800 */
[----:B------:R-:W-:-:S05]  /*a9180*/  IADD3 R6, P3, R7, R35, RZ ;  /* 0x0000002307067210 */ /* 0x000fca0007f7e0ff */
[----:B------:R-:W-:Y:S01]  /*a9190*/  IMAD.X R7, R4, 0x1, R23, P3 ;  /* 0x0000000104077824 */ /* 0x000fe200018e0617 */
[----:B------:R-:W-:-:S04]  /*a91a0*/  IADD3 R58, P1, R49, R38, RZ ;  /* 0x00000026313a7210 */ /* 0x000fc80007f3e0ff */
[----:B------:R0:W-:Y:S01]  /*a91b0*/  STL.64 [R1+0x8b0], R6 ;  /* 0x0008b00601007387 */ /* 0x0001e20000100a00 */
[----:B------:R-:W-:Y:S01]  /*a91c0*/  IADD3 R4, P3, R49, R37, RZ ;  /* 0x0000002531047210 */ /* 0x000fe20007f7e0ff */
[----:B------:R-:W-:Y:S01]  /*a91d0*/  IMAD.X R59, R52, 0x1, R20, P1 ;  /* 0x00000001343b7824 */ /* 0x000fe200008e0614 */
[----:B0-----:R-:W-:-:S04]  /*a91e0*/  IADD3 R6, P2, R5, R35, RZ ;  /* 0x0000002305067210 */ /* 0x001fc80007f5e0ff */
[----:B------:R0:W-:Y:S01]  /*a91f0*/  STL.64 [R1+0x8c8], R58 ;  /* 0x0008c83a01007387 */ /* 0x0001e20000100a00 */
[----:B------:R-:W-:Y:S02]  /*a9200*/  IMAD.X R5, R52, 0x1, R21, P3 ;  /* 0x0000000134057824 */ /* 0x000fe400018e0615 */
[----:B------:R-:W-:Y:S01]  /*a9210*/  IMAD.X R7, R60, 0x1, R23, P2 ;  /* 0x000000013c077824 */ /* 0x000fe200010e0617 */
[----:B------:R-:W-:Y:S02]  /*a9220*/  SHF.R.S32.HI R50, RZ, 0x1f, R53 ;  /* 0x0000001fff327819 */ /* 0x000fe40000011435 */
[----:B------:R-:W-:Y:S01]  /*a9230*/  IADD3 R60, P2, R53, R34, RZ ;  /* 0x00000022353c7210 */ /* 0x000fe20007f5e0ff */
[----:B0-----:R-:W4:Y:S04]  /*a9240*/  LDL.LU.64 R58, [R1+0x4e98] ;  /* 0x004e9800013a7983 */ /* 0x001f280000300a00 */
[----:B------:R0:W-:Y:S04]  /*a9250*/  STL.64 [R1+0x888], R6 ;  /* 0x0008880601007387 */ /* 0x0001e80000100a00 */
[----:B------:R1:W-:Y:S01]  /*a9260*/  STL.64 [R1+0x8a0], R4 ;  /* 0x0008a00401007387 */ /* 0x0003e20000100a00 */
[----:B------:R-:W-:Y:S01]  /*a9270*/  IMAD.X R61, R50, 0x1, R31, P2 ;  /* 0x00000001323d7824 */ /* 0x000fe200010e061f */
[----:B0-----:R-:W-:-:S02]  /*a9280*/  IADD3 R6, P1, R49, R36, RZ ;  /* 0x0000002431067210 */ /* 0x001fc40007f3e0ff */
[----:B-1----:R-:W-:-:S03]  /*a9290*/  IADD3 R4, P3, R53, R33, RZ ;  /* 0x0000002135047210 */ /* 0x002fc60007f7e0ff */
[----:B------:R-:W-:Y:S02]  /*a92a0*/  IMAD.X R7, R52, 0x1, R22, P1 ;  /* 0x0000000134077824 */ /* 0x000fe400008e0616 */
[----:B------:R-:W-:-:S03]  /*a92b0*/  IMAD.X R5, R50, 0x1, R32, P3 ;  /* 0x0000000132057824 */ /* 0x000fc600018e0620 */
[----:B------:R0:W-:Y:S04]  /*a92c0*/  STL.64 [R1+0x880], R6 ;  /* 0x0008800601007387 */ /* 0x0001e80000100a00 */
[----:B------:R1:W-:Y:S04]  /*a92d0*/  STL.64 [R1+0x878], R60 ;  /* 0x0008783c01007387 */ /* 0x0003e80000100a00 */
[----:B------:R1:W-:Y:S01]  /*a92e0*/  STL.64 [R1+0x870], R4 ;  /* 0x0008700401007387 */ /* 0x0003e20000100a00 */
[C---:B0-----:R-:W-:Y:S02]  /*a92f0*/  IADD3 R6, P1, R53.reuse, R56, RZ ;  /* 0x0000003835067210 */ /* 0x041fe40007f3e0ff */
        /* <DEDUP_REMOVED lines=38> */
[----:B------:R-:W-:Y:S02]  /*a9560*/  IADD3 R48, P2, R53, R36, RZ ;  /* 0x0000002435307210 */ /* 0x000fe40007f5e0ff */
[-C--:B0-----:R-:W-:Y:S02]  /*a9570*/  IADD3 R4, P3, R49, R35.reuse, RZ ;  /* 0x0000002331047210 */ /* 0x081fe40007f7e0ff */
[----:B------:R0:W-:Y:S03]  /*a9580*/  STL.64 [R1+0x7f8], R6 ;  /* 0x0007f80601007387 */ /* 0x0001e60000100a00 */
[--C-:B------:R-:W-:Y:S01]  /*a9590*/  IMAD.X R5, R52, 0x1, R23.reuse, P3 ;  /* 0x0000000134057824 */ /* 0x100fe200018e0617 */
[----:B------:R-:W-:Y:S01]  /*a95a0*/  IADD3 R52, P3, R53, R35, RZ ;  /* 0x0000002335347210 */ /* 0x000fe20007f7e0ff */
[C---:B------:R-:W-:Y:S01]  /*a95b0*/  IMAD.X R49, R50.reuse, 0x1, R22, P2 ;  /* 0x0000000132317824 */ /* 0x040fe200010e0616 */
[----:B0-----:R-:W4:Y:S04]  /*a95c0*/  LDL.LU.64 R6, [R1+0x4e88] ;  /* 0x004e880001067983 */ /* 0x001f280000300a00 */
[----:B------:R0:W-:Y:S01]  /*a95d0*/  STL.64 [R1+0x7e0], R4 ;  /* 0x0007e00401007387 */ /* 0x0001e20000100a00 */
[----:B------:R-:W-:-:S03]  /*a95e0*/  IMAD.X R53, R50, 0x1, R23, P3 ;  /* 0x0000000132357824 */ /* 0x000fc600018e0617 */
[----:B------:R1:W-:Y:S04]  /*a95f0*/  STL.64 [R1+0x7d8], R48 ;  /* 0x0007d83001007387 */ /* 0x0003e80000100a00 */
[----:B------:R1:W-:Y:S01]  /*a9600*/  STL.64 [R1+0x7c0], R52 ;  /* 0x0007c03401007387 */ /* 0x0003e20000100a00 */
[----:B---3--:R-:W-:Y:S02]  /*a9610*/  SHF.R.S32.HI R55, RZ, 0x1f, R51 ;  /* 0x0000001fff377819 */ /* 0x008fe40000011433 */
[----:B0-----:R-:W-:-:S05]  /*a9620*/  IADD3 R4, P1, R51, R34, RZ ;  /* 0x0000002233047210 */ /* 0x001fca0007f3e0ff */
[----:B------:R-:W-:Y:S01]  /*a9630*/  IMAD.X R5, R55, 0x1, R31, P1 ;  /* 0x0000000137057824 */ /* 0x000fe200008e061f */
[C---:B-1----:R-:W-:Y:S02]  /*a9640*/  IADD3 R48, P2, R51.reuse, R33, RZ ;  /* 0x0000002133307210 */ /* 0x042fe40007f5e0ff */
[----:B------:R-:W-:Y:S02]  /*a9650*/  IADD3 R52, P3, R51, R56, RZ ;  /* 0x0000003833347210 */ /* 0x000fe40007f7e0ff */
[----:B------:R0:W-:Y:S01]  /*a9660*/  STL.64 [R1+0x7b8], R4 ;  /* 0x0007b80401007387 */ /* 0x0001e20000100a00 */
[C---:B------:R-:W-:Y:S02]  /*a9670*/  IMAD.X R49, R55.reuse, 0x1, R32, P2 ;  /* 0x0000000137317824 */ /* 0x040fe400010e0620 */
[----:B------:R-:W-:Y:S01]  /*a9680*/  IMAD.X R53, R55, 0x1, R29, P3 ;  /* 0x0000000137357824 */ /* 0x000fe200018e061d */
[----:B0-----:R-:W-:Y:S02]  /*a9690*/  IADD3 R4, P1, R51, R47, RZ ;  /* 0x0000002f33047210 */ /* 0x001fe40007f3e0ff */
[----:B------:R0:W-:Y:S03]  /*a96a0*/  STL.64 [R1+0x7b0], R48 ;  /* 0x0007b03001007387 */ /* 0x0001e60000100a00 */
[----:B------:R-:W-:Y:S01]  /*a96b0*/  IMAD.X R5, R55, 0x1, R30, P1 ;  /* 0x0000000137057824 */ /* 0x000fe200008e061e */
[----:B------:R1:W-:Y:S04]  /*a96c0*/  STL.64 [R1+0x7a0], R52 ;  /* 0x0007a03401007387 */ /* 0x0003e80000100a00 */
[----:B------:R3:W-:Y:S01]  /*a96d0*/  STL.64 [R1+0x798], R4 ;  /* 0x0007980401007387 */ /* 0x0007e20000100a00 */
[----:B0-----:R-:W-:-:S02]  /*a96e0*/  IADD3 R48, P2, R51, R46, RZ ;  /* 0x0000002e33307210 */ /* 0x001fc40007f5e0ff */
[----:B-1----:R-:W-:-:S03]  /*a96f0*/  IADD3 R52, P3, R51, R45, RZ ;  /* 0x0000002d33347210 */ /* 0x002fc60007f7e0ff */
[----:B------:R-:W-:Y:S01]  /*a9700*/  IMAD.X R49, R55, 0x1, R27, P2 ;  /* 0x0000000137317824 */ /* 0x000fe200010e061b */
        /* <DEDUP_REMOVED lines=20> */
[----:B------:R-:W-:Y:S01]  /*a9850*/  STL.64 [R1+0x760], R48 ;  /* 0x0007603001007387 */ /* 0x000fe20000100a00 */
[----:B------:R-:W-:-:S03]  /*a9860*/  IMAD.X R5, R55, 0x1, R20, P1 ;  /* 0x0000000137057824 */ /* 0x000fc600008e0614 */
[----:B------:R-:W-:Y:S04]  /*a9870*/  STL.64 [R1+0x758], R52 ;  /* 0x0007583401007387 */ /* 0x000fe80000100a00 */
[----:B------:R0:W-:Y:S04]  /*a9880*/  STL.64 [R1+0x750], R4 ;  /* 0x0007500401007387 */ /* 0x0001e80000100a00 */
[----:B0-----:R-:W3:Y:S01]  /*a9890*/  LDL.LU.64 R4, [R1+0x4e80] ;  /* 0x004e800001047983 */ /* 0x001ee20000300a00 */
[C---:B------:R-:W-:Y:S02]  /*a98a0*/  IADD3 R48, P2, R51.reuse, R37, RZ ;  /* 0x0000002533307210 */ /* 0x040fe40007f5e0ff */
[----:B------:R-:W-:-:S02]  /*a98b0*/  IADD3 R52, P3, R51, R36, RZ ;  /* 0x0000002433347210 */ /* 0x000fc40007f7e0ff */
[----:B------:R-:W-:Y:S01]  /*a98c0*/  IADD3 R50, P1, R51, R35, RZ ;  /* 0x0000002333327210 */ /* 0x000fe20007f3e0ff */
[----:B------:R-:W-:-:S04]  /*a98d0*/  IMAD.MOV.U32 R51, RZ, RZ, R55 ;  /* 0x000000ffff337224 */ /* 0x000fc800078e0037 */
[C---:B------:R-:W-:Y:S02]  /*a98e0*/  IMAD.X R49, R51.reuse, 0x1, R21, P2 ;  /* 0x0000000133317824 */ /* 0x040fe400010e0615 */
[C---:B------:R-:W-:Y:S02]  /*a98f0*/  IMAD.X R53, R51.reuse, 0x1, R22, P3 ;  /* 0x0000000133357824 */ /* 0x040fe400018e0616 */
[----:B------:R-:W-:Y:S01]  /*a9900*/  IMAD.X R51, R51, 0x1, R23, P1 ;  /* 0x0000000133337824 */ /* 0x000fe200008e0617 */
[----:B------:R0:W-:Y:S04]  /*a9910*/  STL.64 [R1+0x748], R48 ;  /* 0x0007483001007387 */ /* 0x0001e80000100a00 */
[----:B------:R1:W-:Y:S04]  /*a9920*/  STL.64 [R1+0x740], R52 ;  /* 0x0007403401007387 */ /* 0x0003e80000100a00 */
[----:B------:R1:W-:Y:S01]  /*a9930*/  STL.64 [R1+0x730], R50 ;  /* 0x0007303201007387 */ /* 0x0003e20000100a00 */
[----:B---3--:R-:W-:-:S02]  /*a9940*/  SHF.R.S32.HI R55, RZ, 0x1f, R5 ;  /* 0x0000001fff377819 */ /* 0x008fc40000011405 */
[C---:B0-----:R-:W-:Y:S02]  /*a9950*/  IADD3 R48, P2, R5.reuse, R34, RZ ;  /* 0x0000002205307210 */ /* 0x041fe40007f5e0ff */
[C---:B-1----:R-:W-:Y:S02]  /*a9960*/  IADD3 R52, P3, R5.reuse, R33, RZ ;  /* 0x0000002105347210 */ /* 0x042fe40007f7e0ff */
[----:B------:R-:W-:Y:S01]  /*a9970*/  IADD3 R50, P1, R5, R56, RZ ;  /* 0x0000003805327210 */ /* 0x000fe20007f3e0ff */
[C---:B------:R-:W-:Y:S02]  /*a9980*/  IMAD.X R49, R55.reuse, 0x1, R31, P2 ;  /* 0x0000000137317824 */ /* 0x040fe400010e061f */
        /* <DEDUP_REMOVED lines=41> */
[----:B0-----:R-:W-:Y:S02]  /*a9c20*/  IADD3 R48, P2, R5, R35, RZ ;  /* 0x0000002305307210 */ /* 0x001fe40007f5e0ff */
[----:B----4-:R-:W-:Y:S02]  /*a9c30*/  SHF.R.S32.HI R5, RZ, 0x1f, R7 ;  /* 0x0000001fff057819 */ /* 0x010fe40000011407 */
[----:B-1----:R-:W-:Y:S01]  /*a9c40*/  IADD3 R52, P3, R7, R34, RZ ;  /* 0x0000002207347210 */ /* 0x002fe20007f7e0ff */
[----:B------:R-:W-:Y:S01]  /*a9c50*/  IMAD.X R49, R55, 0x1, R23, P2 ;  /* 0x0000000137317824 */ /* 0x000fe200010e0617 */
[----:B---3--:R-:W-:-:S03]  /*a9c60*/  IADD3 R50, P1, R7, R33, RZ ;  /* 0x0000002107327210 */ /* 0x008fc60007f3e0ff */
[C---:B------:R-:W-:Y:S01]  /*a9c70*/  IMAD.X R53, R5.reuse, 0x1, R31, P3 ;  /* 0x0000000105357824 */ /* 0x040fe200018e061f */
        /* <DEDUP_REMOVED lines=42> */
[----:B------:R-:W-:Y:S02]  /*a9f20*/  SHF.R.S32.HI R7, RZ, 0x1f, R4 ;  /* 0x0000001fff077819 */ /* 0x000fe40000011404 */
[----:B---3--:R-:W-:Y:S01]  /*a9f30*/  IADD3 R50, P1, R4, R34, RZ ;  /* 0x0000002204327210 */ /* 0x008fe20007f3e0ff */
[----:B------:R-:W-:-:S02]  /*a9f40*/  IMAD.X R49, R5, 0x1, R22, P2 ;  /* 0x0000000105317824 */ /* 0x000fc400010e0616 */
[----:B------:R-:W-:Y:S02]  /*a9f50*/  IMAD.X R53, R5, 0x1, R23, P3 ;  /* 0x0000000105357824 */ /* 0x000fe400018e0617 */
[----:B------:R-:W-:Y:S01]  /*a9f60*/  IMAD.X R51, R7, 0x1, R31, P1 ;  /* 0x0000000107337824 */ /* 0x000fe200008e061f */
[----:B------:R0:W-:Y:S04]  /*a9f70*/  STL.64 [R1+0x628], R48 ;  /* 0x0006283001007387 */ /* 0x0001e80000100a00 */
[----:B------:R1:W-:Y:S04]  /*a9f80*/  STL.64 [R1+0x618], R52 ;  /* 0x0006183401007387 */ /* 0x0003e80000100a00 */
[----:B------:R3:W-:Y:S01]  /*a9f90*/  STL.64 [R1+0x610], R50 ;  /* 0x0006103201007387 */ /* 0x0007e20000100a00 */
[----:B0-----:R-:W-:-:S02]  /*a9fa0*/  IADD3 R48, P2, R4, R33, RZ ;  /* 0x0000002104307210 */ /* 0x001fc40007f5e0ff */
        /* <DEDUP_REMOVED lines=31> */
[----:B------:R-:W-:Y:S01]  /*aa1a0*/  STL.64 [R1+0x5b0], R48 ;  /* 0x0005b03001007387 */ /* 0x000fe20000100a00 */
[----:B------:R-:W-:-:S03]  /*aa1b0*/  IMAD.X R51, R7, 0x1, R20, P1 ;  /* 0x0000000107337824 */ /* 0x000fc600008e0614 */
[----:B------:R-:W-:Y:S04]  /*aa1c0*/  STL.64 [R1+0x5a8], R52 ;  /* 0x0005a83401007387 */ /* 0x000fe80000100a00 */
[----:B------:R0:W-:Y:S04]  /*aa1d0*/  STL.64 [R1+0x5a0], R50 ;  /* 0x0005a03201007387 */ /* 0x0001e80000100a00 */
[----:B0-----:R-:W3:Y:S01]  /*aa1e0*/  LDL.LU R50, [R1+0x4e78] ;  /* 0x004e780001327983 */ /* 0x001ee20000300800 */
[C---:B------:R-:W-:Y:S02]  /*aa1f0*/  IADD3 R48, P2, R4.reuse, R37, RZ ;  /* 0x0000002504307210 */ /* 0x040fe40007f5e0ff */
[----:B------:R-:W-:-:S03]  /*aa200*/  IADD3 R52, P3, R4, R36, RZ ;  /* 0x0000002404347210 */ /* 0x000fc60007f7e0ff */
[C---:B------:R-:W-:Y:S02]  /*aa210*/  IMAD.X R49, R7.reuse, 0x1, R21, P2 ;  /* 0x0000000107317824 */ /* 0x040fe400010e0615 */
[----:B------:R-:W-:Y:S01]  /*aa220*/  IMAD.X R53, R7, 0x1, R22, P3 ;  /* 0x0000000107357824 */ /* 0x000fe200018e0616 */
[----:B------:R-:W-:Y:S02]  /*aa230*/  IADD3 R4, P1, R4, R35, RZ ;  /* 0x0000002304047210 */ /* 0x000fe40007f3e0ff */
[----:B------:R0:W-:Y:S01]  /*aa240*/  STL.64 [R1+0x598], R48 ;  /* 0x0005983001007387 */ /* 0x0001e20000100a00 */
[----:B------:R-:W-:-:S03]  /*aa250*/  SHF.R.S32.HI R51, RZ, 0x1f, R6 ;  /* 0x0000001fff337819 */ /* 0x000fc60000011406 */
[----:B------:R1:W-:Y:S01]  /*aa260*/  STL.64 [R1+0x590], R52 ;  /* 0x0005903401007387 */ /* 0x0003e20000100a00 */
[----:B------:R-:W-:Y:S01]  /*aa270*/  IMAD.X R5, R7, 0x1, R23, P1 ;  /* 0x0000000107057824 */ /* 0x000fe200008e0617 */
[C---:B0-----:R-:W-:Y:S02]  /*aa280*/  IADD3 R48, P2, R6.reuse, R34, RZ ;  /* 0x0000002206307210 */ /* 0x041fe40007f5e0ff */
[----:B-1----:R-:W-:-:S03]  /*aa290*/  IADD3 R52, P3, R6, R33, RZ ;  /* 0x0000002106347210 */ /* 0x002fc60007f7e0ff */
[C---:B------:R-:W-:Y:S01]  /*aa2a0*/  IMAD.X R49, R51.reuse, 0x1, R31, P2 ;  /* 0x0000000133317824 */ /* 0x040fe200010e061f */
[----:B------:R0:W-:Y:S01]  /*aa2b0*/  STL.64 [R1+0x578], R4 ;  /* 0x0005780401007387 */ /* 0x0001e20000100a00 */
[----:B------:R-:W-:-:S03]  /*aa2c0*/  IMAD.X R53, R51, 0x1, R32, P3 ;  /* 0x0000000133357824 */ /* 0x000fc600018e0620 */
[----:B------:R1:W-:Y:S04]  /*aa2d0*/  STL.64 [R1+0x570], R48 ;  /* 0x0005703001007387 */ /* 0x0003e80000100a00 */
[----:B------:R4:W-:Y:S01]  /*aa2e0*/  STL.64 [R1+0x568], R52 ;  /* 0x0005683401007387 */ /* 0x0009e20000100a00 */
[C---:B0-----:R-:W-:Y:S02]  /*aa2f0*/  IADD3 R4, P1, R6.reuse, R56, RZ ;  /* 0x0000003806047210 */ /* 0x041fe40007f3e0ff */
[----:B-1----:R-:W-:-:S03]  /*aa300*/  IADD3 R48, P2, R6, R47, RZ ;  /* 0x0000002f06307210 */ /* 0x002fc60007f5e0ff */
[C---:B------:R-:W-:Y:S01]  /*aa310*/  IMAD.X R5, R51.reuse, 0x1, R29, P1 ;  /* 0x0000000133057824 */ /* 0x040fe200008e061d */
[----:B----4-:R-:W-:Y:S01]  /*aa320*/  IADD3 R52, P3, R6, R46, RZ ;  /* 0x0000002e06347210 */ /* 0x010fe20007f7e0ff */
        /* <DEDUP_REMOVED lines=30> */
[----:B------:R1:W-:Y:S01]  /*aa510*/  STL.64 [R1+0x508], R48 ;  /* 0x0005083001007387 */ /* 0x0003e20000100a00 */
[C---:B0-----:R-:W-:Y:S02]  /*aa520*/  IADD3 R4, P1, R6.reuse, R36, RZ ;  /* 0x0000002406047210 */ /* 0x041fe40007f3e0ff */
[----:B------:R-:W-:Y:S01]  /*aa530*/  IADD3 R6, P2, R6, R35, RZ ;  /* 0x0000002306067210 */ /* 0x000fe20007f5e0ff */
[----:B-1----:R-:W4:Y:S04]  /*aa540*/  LDL.LU R48, [R1+0x4e74] ;  /* 0x004e740001307983 */ /* 0x002f280000300800 */
[----:B------:R0:W-:Y:S01]  /*aa550*/  STL.64 [R1+0x500], R52 ;  /* 0x0005003401007387 */ /* 0x0001e20000100a00 */
[C---:B------:R-:W-:Y:S02]  /*aa560*/  IMAD.X R5, R51.reuse, 0x1, R22, P1 ;  /* 0x0000000133057824 */ /* 0x040fe400008e0616 */
[----:B------:R-:W-:-:S03]  /*aa570*/  IMAD.X R7, R51, 0x1, R23, P2 ;  /* 0x0000000133077824 */ /* 0x000fc600010e0617 */
[----:B------:R1:W-:Y:S04]  /*aa580*/  STL.64 [R1+0x4f8], R4 ;  /* 0x0004f80401007387 */ /* 0x0003e80000100a00 */
[----:B------:R2:W-:Y:S01]  /*aa590*/  STL.64 [R1+0x4e0], R6 ;  /* 0x0004e00601007387 */ /* 0x0005e20000100a00 */
[----:B---3--:R-:W-:Y:S02]  /*aa5a0*/  SHF.R.S32.HI R49, RZ, 0x1f, R50 ;  /* 0x0000001fff317819 */ /* 0x008fe40000011432 */
[----:B0-----:R-:W-:-:S05]  /*aa5b0*/  IADD3 R52, P3, R50, R34, RZ ;  /* 0x0000002232347210 */ /* 0x001fca0007f7e0ff */
[C---:B------:R-:W-:Y:S01]  /*aa5c0*/  IMAD.X R53, R49.reuse, 0x1, R31, P3 ;  /* 0x0000000131357824 */ /* 0x040fe200018e061f */
[C---:B-1----:R-:W-:Y:S02]  /*aa5d0*/  IADD3 R4, P1, R50.reuse, R33, RZ ;  /* 0x0000002132047210 */ /* 0x042fe40007f3e0ff */
[C---:B--2---:R-:W-:Y:S02]  /*aa5e0*/  IADD3 R6, P2, R50.reuse, R56, RZ ;  /* 0x0000003832067210 */ /* 0x044fe40007f5e0ff */
[----:B------:R0:W-:Y:S01]  /*aa5f0*/  STL.64 [R1+0x4d8], R52 ;  /* 0x0004d83401007387 */ /* 0x0001e20000100a00 */
[C---:B------:R-:W-:Y:S02]  /*aa600*/  IMAD.X R5, R49.reuse, 0x1, R32, P1 ;  /* 0x0000000131057824 */ /* 0x040fe400008e0620 */
        /* <DEDUP_REMOVED lines=29> */
[----:B------:R-:W-:Y:S01]  /*aa7e0*/  STL.64 [R1+0x480], R4 ;  /* 0x0004800401007387 */ /* 0x000fe20000100a00 */
[----:B------:R-:W-:-:S03]  /*aa7f0*/  IMAD.X R53, R49, 0x1, R20, P3 ;  /* 0x0000000131357824 */ /* 0x000fc600018e0614 */
[----:B------:R-:W-:Y:S04]  /*aa800*/  STL.64 [R1+0x478], R6 ;  /* 0x0004780601007387 */ /* 0x000fe80000100a00 */
[----:B------:R0:W-:Y:S04]  /*aa810*/  STL.64 [R1+0x470], R52 ;  /* 0x0004703401007387 */ /* 0x0001e80000100a00 */
[----:B0-----:R-:W2:Y:S01]  /*aa820*/  LDL.LU R52, [R1+0x4e70] ;  /* 0x004e700001347983 */ /* 0x001ea20000300800 */
[C---:B------:R-:W-:Y:S02]  /*aa830*/  IADD3 R4, P1, R50.reuse, R37, RZ ;  /* 0x0000002532047210 */ /* 0x040fe40007f3e0ff */
[----:B------:R-:W-:-:S02]  /*aa840*/  IADD3 R6, P2, R50, R36, RZ ;  /* 0x0000002432067210 */ /* 0x000fc40007f5e0ff */
[----:B------:R-:W-:Y:S01]  /*aa850*/  IADD3 R50, P3, R50, R35, RZ ;  /* 0x0000002332327210 */ /* 0x000fe20007f7e0ff */
[C---:B------:R-:W-:Y:S02]  /*aa860*/  IMAD.X R5, R49.reuse, 0x1, R21, P1 ;  /* 0x0000000131057824 */ /* 0x040fe400008e0615 */
[C---:B------:R-:W-:Y:S02]  /*aa870*/  IMAD.X R7, R49.reuse, 0x1, R22, P2 ;  /* 0x0000000131077824 */ /* 0x040fe400010e0616 */
[----:B------:R-:W-:Y:S01]  /*aa880*/  IMAD.X R51, R49, 0x1, R23, P3 ;  /* 0x0000000131337824 */ /* 0x000fe200018e0617 */
[----:B------:R0:W-:Y:S04]  /*aa890*/  STL.64 [R1+0x468], R4 ;  /* 0x0004680401007387 */ /* 0x0001e80000100a00 */
[----:B------:R1:W-:Y:S01]  /*aa8a0*/  STL.64 [R1+0x460], R6 ;  /* 0x0004600601007387 */ /* 0x0003e20000100a00 */
[----:B----4-:R-:W-:-:S02]  /*aa8b0*/  SHF.R.S32.HI R53, RZ, 0x1f, R48 ;  /* 0x0000001fff357819 */ /* 0x010fc40000011430 */
[C---:B0-----:R-:W-:Y:S01]  /*aa8c0*/  IADD3 R4, P1, R48.reuse, R34, RZ ;  /* 0x0000002230047210 */ /* 0x041fe20007f3e0ff */
[----:B------:R0:W-:Y:S01]  /*aa8d0*/  STL.64 [R1+0x450], R50 ;  /* 0x0004503201007387 */ /* 0x0001e20000100a00 */
[----:B-1----:R-:W-:-:S03]  /*aa8e0*/  IADD3 R6, P2, R48, R33, RZ ;  /* 0x0000002130067210 */ /* 0x002fc60007f5e0ff */
        /* <DEDUP_REMOVED lines=40> */
[----:B------:R-:W-:Y:S01]  /*aab70*/  IADD3 R48, P1, R48, R35, RZ ;  /* 0x0000002330307210 */ /* 0x000fe20007f3e0ff */
[----:B------:R-:W-:-:S04]  /*aab80*/  IMAD.X R51, R53, 0x1, R22, P3 ;  /* 0x0000000135337824 */ /* 0x000fc800018e0616 */
[----:B------:R-:W-:Y:S01]  /*aab90*/  IMAD.X R49, R53, 0x1, R23, P1 ;  /* 0x0000000135317824 */ /* 0x000fe200008e0617 */
[----:B0-----:R-:W3:Y:S04]  /*aaba0*/  LDL.LU.64 R4, [R1+0x4e68] ;  /* 0x004e680001047983 */ /* 0x001ee80000300a00 */
[----:B------:R0:W-:Y:S04]  /*aabb0*/  STL.64 [R1+0x430], R6 ;  /* 0x0004300601007387 */ /* 0x0001e80000100a00 */
[----:B------:R1:W-:Y:S04]  /*aabc0*/  STL.64 [R1+0x428], R50 ;  /* 0x0004283201007387 */ /* 0x0003e80000100a00 */
[----:B------:R4:W-:Y:S01]  /*aabd0*/  STL.64 [R1+0x3c8], R48 ;  /* 0x0003c83001007387 */ /* 0x0009e20000100a00 */
[----:B--2---:R-:W-:-:S02]  /*aabe0*/  SHF.R.S32.HI R55, RZ, 0x1f, R52 ;  /* 0x0000001fff377819 */ /* 0x004fc40000011434 */
        /* <DEDUP_REMOVED lines=32> */
[----:B------:R-:W-:-:S03]  /*aadf0*/  IMAD.MOV.U32 R53, RZ, RZ, R55 ;  /* 0x000000ffff357224 */ /* 0x000fc600078e0037 */
        /* <DEDUP_REMOVED lines=9> */
[----:B------:R-:W-:Y:S02]  /*aae90*/  SHF.R.S32.HI R55, RZ, 0x1f, R61 ;  /* 0x0000001fff377819 */ /* 0x000fe4000001143d */
[C---:B0-----:R-:W-:Y:S02]  /*aaea0*/  IADD3 R48, P1, R52.reuse, R36, RZ ;  /* 0x0000002434307210 */ /* 0x041fe40007f3e0ff */
[----:B------:R-:W-:Y:S01]  /*aaeb0*/  IADD3 R52, P2, R52, R35, RZ ;  /* 0x0000002334347210 */ /* 0x000fe20007f5e0ff */
[----:B-1----:R-:W2:Y:S02]  /*aaec0*/  LDL.LU.64 R6, [R1+0x4e60] ;  /* 0x004e600001067983 */ /* 0x002ea40000300a00 */
[C---:B------:R-:W-:Y:S02]  /*aaed0*/  IMAD.X R49, R53.reuse, 0x1, R22, P1 ;  /* 0x0000000135317824 */ /* 0x040fe400008e0616 */
        /* <DEDUP_REMOVED lines=50> */
[----:B------:R-:W-:Y:S02]  /*ab200*/  SHF.R.S32.HI R61, RZ, 0x1f, R60 ;  /* 0x0000001fff3d7819 */ /* 0x000fe4000001143c */
        /* <DEDUP_REMOVED lines=46> */
[----:B------:R-:W-:Y:S01]  /*ab4f0*/  IMAD.X R51, R61, 0x1, R22, P3 ;  /* 0x000000013d337824 */ /* 0x000fe200018e0616 */
[----:B------:R-:W-:-:S03]  /*ab500*/  SHF.R.S32.HI R60, RZ, 0x1f, R59 ;  /* 0x0000001fff3c7819 */ /* 0x000fc6000001143b */
        /* <DEDUP_REMOVED lines=47> */
[----:B-1----:R-:W-:Y:S02]  /*ab800*/  IADD3 R52, P2, R59, R35, RZ ;  /* 0x000000233b347210 */ /* 0x002fe40007f5e0ff */
[----:B------:R-:W-:-:S03]  /*ab810*/  SHF.R.S32.HI R59, RZ, 0x1f, R57 ;  /* 0x0000001fff3b7819 */ /* 0x000fc60000011439 */
        /* <DEDUP_REMOVED lines=8> */
[----:B------:R-:W-:-:S04]  /*ab8a0*/  IMAD.X R49, R59, 0x1, R32, P1 ;  /* 0x000000013b317824 */ /* 0x000fc800008e0620 */
        /* <DEDUP_REMOVED lines=38> */
[----:B------:R0:W-:Y:S01]  /*abb10*/  STL.64 [R1+0x1e20], R48 ;  /* 0x001e203001007387 */ /* 0x0001e20000100a00 */
[----:B------:R-:W-:-:S03]  /*abb20*/  SHF.R.S32.HI R57, RZ, 0x1f, R16 ;  /* 0x0000001fff397819 */ /* 0x000fc60000011410 */
[----:B------:R-:W-:Y:S01]  /*abb30*/  IMAD.X R51, R59, 0x1, R23, P3 ;  /* 0x000000013b337824 */ /* 0x000fe200018e0617 */
        /* <DEDUP_REMOVED lines=46> */
[----:B0-----:R-:W-:Y:S02]  /*abe20*/  IADD3 R48, P1, R16, R35, RZ ;  /* 0x0000002310307210 */ /* 0x001fe40007f3e0ff */
[----:B------:R-:W-:Y:S01]  /*abe30*/  SHF.R.S32.HI R16, RZ, 0x1f, R15 ;  /* 0x0000001fff107819 */ /* 0x000fe2000001140f */
        /* <DEDUP_REMOVED lines=47> */
[----:B------:R-:W-:Y:S01]  /*ac130*/  IMAD.X R49, R16, 0x1, R22, P1 ;  /* 0x0000000110317824 */ /* 0x000fe200008e0616 */
[----:B------:R-:W-:-:S03]  /*ac140*/  SHF.R.S32.HI R15, RZ, 0x1f, R14 ;  /* 0x0000001fff0f7819 */ /* 0x000fc6000001140e */
[----:B------:R-:W-:Y:S01]  /*ac150*/  IMAD.X R53, R16, 0x1, R23, P2 ;  /* 0x0000000110357824 */ /* 0x000fe200010e0617 */
        /* <DEDUP_REMOVED lines=196> */
[----:B------:R-:W-:Y:S01]  /*acda0*/  IADD3 R60, P1, R10, R34, RZ ;  /* 0x000000220a3c7210 */ /* 0x000fe20007f3e0ff */
[----:B------:R-:W-:Y:S01]  /*acdb0*/  IMAD.MOV.U32 R13, RZ, RZ, R61 ;  /* 0x000000ffff0d7224 */ /* 0x000fe200078e003d */
[----:B0-----:R-:W4:Y:S04]  /*acdc0*/  LDL.LU.64 R48, [R1+0x4e58] ;  /* 0x004e580001307983 */ /* 0x001f280000300a00 */
[----:B------:R0:W-:Y:S01]  /*acdd0*/  STL.64 [R1+0x2130], R52 ;  /* 0x0021303401007387 */ /* 0x0001e20000100a00 */
[----:B------:R-:W-:-:S03]  /*acde0*/  IMAD.MOV.U32 R12, RZ, RZ, R60 ;  /* 0x000000ffff0c7224 */ /* 0x000fc600078e003c */
[----:B------:R1:W-:Y:S01]  /*acdf0*/  STL.64 [R1+0x2128], R50 ;  /* 0x0021283201007387 */ /* 0x0003e20000100a00 */
[C---:B------:R-:W-:Y:S01]  /*ace00*/  IMAD.X R13, R11.reuse, 0x1, R31, P1 ;  /* 0x000000010b0d7824 */ /* 0x040fe200008e061f */
[C---:B0-----:R-:W-:Y:S02]  /*ace10*/  IADD3 R52, P2, R10.reuse, R33, RZ ;  /* 0x000000210a347210 */ /* 0x041fe40007f5e0ff */
[----:B-1----:R-:W4:Y:S03]  /*ace20*/  LDL.LU.64 R50, [R1+0x4e50] ;  /* 0x004e500001327983 */ /* 0x002f260000300a00 */
[----:B------:R-:W-:Y:S01]  /*ace30*/  IMAD.X R53, R11, 0x1, R32, P2 ;  /* 0x000000010b357824 */ /* 0x000fe200010e0620 */
[----:B------:R0:W-:Y:S01]  /*ace40*/  STL [R1+0x2138], R60 ;  /* 0x0021383c01007387 */ /* 0x0001e20000100800 */
[----:B------:R-:W-:-:S03]  /*ace50*/  IADD3 R12, P1, R10, R47, RZ ;  /* 0x0000002f0a0c7210 */ /* 0x000fc60007f3e0ff */
[----:B------:R1:W-:Y:S01]  /*ace60*/  STL [R1+0x213c], R13 ;  /* 0x00213c0d01007387 */ /* 0x0003e20000100800 */
[----:B0-----:R-:W-:-:S03]  /*ace70*/  IADD3 R60, P3, R10, R56, RZ ;  /* 0x000000380a3c7210 */ /* 0x001fc60007f7e0ff */
[----:B------:R0:W-:Y:S02]  /*ace80*/  STL.64 [R1+0x2148], R52 ;  /* 0x0021483401007387 */ /* 0x0001e40000100a00 */
[C---:B------:R-:W-:Y:S02]  /*ace90*/  IMAD.X R61, R11.reuse, 0x1, R29, P3 ;  /* 0x000000010b3d7824 */ /* 0x040fe400018e061d */
[C---:B-1----:R-:W-:Y:S01]  /*acea0*/  IMAD.X R13, R11.reuse, 0x1, R30, P1 ;  /* 0x000000010b0d7824 */ /* 0x042fe200008e061e */
[C---:B0-----:R-:W-:Y:S02]  /*aceb0*/  IADD3 R52, P2, R10.reuse, R46, RZ ;  /* 0x0000002e0a347210 */ /* 0x041fe40007f5e0ff */
[----:B------:R0:W-:Y:S03]  /*acec0*/  STL.64 [R1+0x2140], R60 ;  /* 0x0021403c01007387 */ /* 0x0001e60000100a00 */
        /* <DEDUP_REMOVED lines=85> */
[----:B0-----:R-:W-:Y:S01]  /*ad420*/  IMAD.MOV.U32 R61, RZ, RZ, R54 ;  /* 0x000000ffff3d7224 */ /* 0x001fe200078e0036 */
[C---:B------:R-:W-:Y:S02]  /*ad430*/  IADD3 R54, P3, R8.reuse, R34, RZ ;  /* 0x0000002208367210 */ /* 0x040fe40007f7e0ff */
[----:B------:R0:W-:Y:S01]  /*ad440*/  STL.64 [R1+0x2230], R52 ;  /* 0x0022303401007387 */ /* 0x0001e20000100a00 */
[C---:B-1----:R-:W-:Y:S02]  /*ad450*/  IADD3 R12, P1, R8.reuse, R33, RZ ;  /* 0x00000021080c7210 */ /* 0x042fe40007f3e0ff */
[C---:B------:R-:W-:Y:S01]  /*ad460*/  IMAD.X R55, R9.reuse, 0x1, R31, P3 ;  /* 0x0000000109377824 */ /* 0x040fe200018e061f */
[C---:B------:R-:W-:Y:S02]  /*ad470*/  IADD3 R10, P3, R8.reuse, R47, RZ ;  /* 0x0000002f080a7210 */ /* 0x040fe40007f7e0ff */
[----:B------:R-:W-:Y:S01]  /*ad480*/  IMAD.X R13, R9, 0x1, R32, P1 ;  /* 0x00000001090d7824 */ /* 0x000fe200008e0620 */
[----:B0-----:R-:W-:-:S02]  /*ad490*/  IADD3 R52, P2, R8, R56, RZ ;  /* 0x0000003808347210 */ /* 0x001fc40007f5e0ff */
[C---:B------:R-:W-:Y:S02]  /*ad4a0*/  IMAD.X R11, R9.reuse, 0x1, R30, P3 ;  /* 0x00000001090b7824 */ /* 0x040fe400018e061e */
[----:B------:R0:W-:Y:S01]  /*ad4b0*/  STL.64 [R1+0x2250], R12 ;  /* 0x0022500c01007387 */ /* 0x0001e20000100a00 */
[----:B------:R-:W-:-:S03]  /*ad4c0*/  IMAD.X R53, R9, 0x1, R29, P2 ;  /* 0x0000000109357824 */ /* 0x000fc600010e061d */
[----:B------:R-:W-:Y:S04]  /*ad4d0*/  STL.64 [R1+0x2240], R54 ;  /* 0x0022403601007387 */ /* 0x000fe80000100a00 */
[----:B------:R1:W-:Y:S01]  /*ad4e0*/  STL.64 [R1+0x2248], R52 ;  /* 0x0022483401007387 */ /* 0x0003e20000100a00 */
[----:B0-----:R-:W-:-:S03]  /*ad4f0*/  IADD3 R12, P1, R8, R46, RZ ;  /* 0x0000002e080c7210 */ /* 0x001fc60007f3e0ff */
[----:B------:R0:W-:Y:S01]  /*ad500*/  STL.64 [R1+0x2258], R10 ;  /* 0x0022580a01007387 */ /* 0x0001e20000100a00 */
[C---:B-1----:R-:W-:Y:S01]  /*ad510*/  IADD3 R52, P2, R8.reuse, R45, RZ ;  /* 0x0000002d08347210 */ /* 0x042fe20007f5e0ff */
[----:B------:R-:W-:Y:S01]  /*ad520*/  IMAD.X R13, R9, 0x1, R27, P1 ;  /* 0x00000001090d7824 */ /* 0x000fe200008e061b */
[----:B0-----:R-:W-:-:S03]  /*ad530*/  IADD3 R10, P3, R8, R44, RZ ;  /* 0x0000002c080a7210 */ /* 0x001fc60007f7e0ff */
        /* <DEDUP_REMOVED lines=23> */
[----:B0-----:R-:W3:Y:S01]  /*ad6b0*/  LDL R10, [R1+0x2460] ;  /* 0x00246000010a7983 */ /* 0x001ee20000100800 */
[C---:B------:R-:W-:Y:S02]  /*ad6c0*/  IADD3 R12, P1, R8.reuse, R37, RZ ;  /* 0x00000025080c7210 */ /* 0x040fe40007f3e0ff */
[----:B------:R-:W-:-:S03]  /*ad6d0*/  IADD3 R52, P2, R8, R36, RZ ;  /* 0x0000002408347210 */ /* 0x000fc60007f5e0ff */
[C---:B------:R-:W-:Y:S01]  /*ad6e0*/  IMAD.X R13, R9.reuse, 0x1, R21, P1 ;  /* 0x00000001090d7824 */ /* 0x040fe200008e0615 */
[----:B------:R-:W-:Y:S01]  /*ad6f0*/  IADD3 R54, P3, R8, R35, RZ ;  /* 0x0000002308367210 */ /* 0x000fe20007f7e0ff */
[C---:B------:R-:W-:Y:S01]  /*ad700*/  IMAD.X R53, R9.reuse, 0x1, R22, P2 ;  /* 0x0000000109357824 */ /* 0x040fe200010e0616 */
[----:B------:R-:W-:Y:S02]  /*ad710*/  SHF.R.S32.HI R11, RZ, 0x1f, R61 ;  /* 0x0000001fff0b7819 */ /* 0x000fe4000001143d */
[----:B------:R0:W-:Y:S01]  /*ad720*/  STL.64 [R1+0x22a8], R12 ;  /* 0x0022a80c01007387 */ /* 0x0001e20000100a00 */
[----:B------:R-:W-:Y:S01]  /*ad730*/  IMAD.X R55, R9, 0x1, R23, P3 ;  /* 0x0000000109377824 */ /* 0x000fe200018e0617 */
[C---:B------:R-:W-:Y:S02]  /*ad740*/  IADD3 R14, P2, R61.reuse, R33, RZ ;  /* 0x000000213d0e7210 */ /* 0x040fe40007f5e0ff */
[----:B------:R1:W-:Y:S01]  /*ad750*/  STL.64 [R1+0x22b8], R52 ;  /* 0x0022b83401007387 */ /* 0x0003e20000100a00 */
[----:B0-----:R-:W-:-:S02]  /*ad760*/  IADD3 R12, P1, R61, R34, RZ ;  /* 0x000000223d0c7210 */ /* 0x001fc40007f3e0ff */
[----:B------:R-:W-:Y:S01]  /*ad770*/  IMAD.MOV.U32 R8, RZ, RZ, R14 ;  /* 0x000000ffff087224 */ /* 0x000fe200078e000e */
[----:B-1----:R-:W4:Y:S02]  /*ad780*/  LDL.LU.64 R52, [R1+0x4e48] ;  /* 0x004e480001347983 */ /* 0x002f240000300a00 */
[C---:B------:R-:W-:Y:S02]  /*ad790*/  IMAD.X R13, R11.reuse, 0x1, R31, P1 ;  /* 0x000000010b0d7824 */ /* 0x040fe400008e061f */
[----:B------:R0:W-:Y:S01]  /*ad7a0*/  STL.64 [R1+0x22b0], R54 ;  /* 0x0022b03601007387 */ /* 0x0001e20000100a00 */
[----:B------:R-:W-:Y:S02]  /*ad7b0*/  IMAD.MOV.U32 R9, RZ, RZ, R15 ;  /* 0x000000ffff097224 */ /* 0x000fe400078e000f */
[----:B------:R-:W-:Y:S01]  /*ad7c0*/  IMAD.X R9, R11, 0x1, R32, P2 ;  /* 0x000000010b097824 */ /* 0x000fe200010e0620 */
[C---:B------:R-:W-:Y:S01]  /*ad7d0*/  IADD3 R8, P2, R61.reuse, R46, RZ ;  /* 0x0000002e3d087210 */ /* 0x040fe20007f5e0ff */
[----:B0-----:R-:W4:Y:S04]  /*ad7e0*/  LDL.LU.64 R54, [R1+0x4e40] ;  /* 0x004e400001367983 */ /* 0x001f280000300a00 */
[----:B------:R0:W-:Y:S04]  /*ad7f0*/  STL [R1+0x22d0], R14 ;  /* 0x0022d00e01007387 */ /* 0x0001e80000100800 */
[----:B------:R1:W-:Y:S01]  /*ad800*/  STL.64 [R1+0x22c0], R12 ;  /* 0x0022c00c01007387 */ /* 0x0003e20000100a00 */
[----:B0-----:R-:W-:-:S02]  /*ad810*/  IADD3 R14, P3, R61, R56, RZ ;  /* 0x000000383d0e7210 */ /* 0x001fc40007f7e0ff */
[----:B-1----:R-:W-:-:S03]  /*ad820*/  IADD3 R12, P1, R61, R47, RZ ;  /* 0x0000002f3d0c7210 */ /* 0x002fc60007f3e0ff */
[C---:B------:R-:W-:Y:S01]  /*ad830*/  IMAD.X R15, R11.reuse, 0x1, R29, P3 ;  /* 0x000000010b0f7824 */ /* 0x040fe200018e061d */
[----:B------:R0:W-:Y:S01]  /*ad840*/  STL [R1+0x22d4], R9 ;  /* 0x0022d40901007387 */ /* 0x0001e20000100800 */
[----:B------:R-:W-:-:S03]  /*ad850*/  IMAD.X R13, R11, 0x1, R30, P1 ;  /* 0x000000010b0d7824 */ /* 0x000fc600008e061e */
[----:B------:R1:W-:Y:S04]  /*ad860*/  STL.64 [R1+0x22c8], R14 ;  /* 0x0022c80e01007387 */ /* 0x0003e80000100a00 */
[----:B------:R2:W-:Y:S01]  /*ad870*/  STL.64 [R1+0x22d8], R12 ;  /* 0x0022d80c01007387 */ /* 0x0005e20000100a00 */
[----:B0-----:R-:W-:-:S05]  /*ad880*/  IMAD.X R9, R11, 0x1, R27, P2 ;  /* 0x000000010b097824 */ /* 0x001fca00010e061b */
[----:B------:R0:W-:Y:S01]  /*ad890*/  STL.64 [R1+0x22e0], R8 ;  /* 0x0022e00801007387 */ /* 0x0001e20000100a00 */
[C---:B-1----:R-:W-:Y:S02]  /*ad8a0*/  IADD3 R14, P3, R61.reuse, R45, RZ ;  /* 0x0000002d3d0e7210 */ /* 0x042fe40007f7e0ff */
[----:B--2---:R-:W-:-:S03]  /*ad8b0*/  IADD3 R12, P1, R61, R44, RZ ;  /* 0x0000002c3d0c7210 */ /* 0x004fc60007f3e0ff */
[C---:B------:R-:W-:Y:S02]  /*ad8c0*/  IMAD.X R15, R11.reuse, 0x1, R28, P3 ;  /* 0x000000010b0f7824 */ /* 0x040fe400018e061c */
        /* <DEDUP_REMOVED lines=14> */
[----:B------:R-:W-:Y:S03]  /*ad9b0*/  STL.64 [R1+0x2308], R8 ;  /* 0x0023080801007387 */ /* 0x000fe60000100a00 */
[----:B------:R-:W-:Y:S01]  /*ad9c0*/  IMAD.X R13, R11, 0x1, R19, P2 ;  /* 0x000000010b0d7824 */ /* 0x000fe200010e0613 */
[----:B------:R0:W-:Y:S04]  /*ad9d0*/  STL.64 [R1+0x2310], R14 ;  /* 0x0023100e01007387 */ /* 0x0001e80000100a00 */
[----:B------:R1:W-:Y:S01]  /*ad9e0*/  STL.64 [R1+0x2318], R12 ;  /* 0x0023180c01007387 */ /* 0x0003e20000100a00 */
[----:B0-----:R-:W-:-:S02]  /*ad9f0*/  IADD3 R14, P1, R61, R38, RZ ;  /* 0x000000263d0e7210 */ /* 0x001fc40007f3e0ff */
[----:B-1----:R-:W-:-:S03]  /*ada00*/  IADD3 R12, P2, R61, R37, RZ ;  /* 0x000000253d0c7210 */ /* 0x002fc60007f5e0ff */
[C---:B------:R-:W-:Y:S02]  /*ada10*/  IMAD.X R15, R11.reuse, 0x1, R20, P1 ;  /* 0x000000010b0f7824 */ /* 0x040fe400008e0614 */
[----:B------:R-:W-:-:S03]  /*ada20*/  IMAD.X R13, R11, 0x1, R21, P2 ;  /* 0x000000010b0d7824 */ /* 0x000fc600010e0615 */
[----:B------:R0:W-:Y:S04]  /*ada30*/  STL.64 [R1+0x2320], R14 ;  /* 0x0023200e01007387 */ /* 0x0001e80000100a00 */
[----:B------:R1:W-:Y:S01]  /*ada40*/  STL.64 [R1+0x2328], R12 ;  /* 0x0023280c01007387 */ /* 0x0003e20000100a00 */
[C---:B0-----:R-:W-:Y:S02]  /*ada50*/  IADD3 R14, P1, R61.reuse, R36, RZ ;  /* 0x000000243d0e7210 */ /* 0x041fe40007f3e0ff */
[----:B-1----:R-:W-:-:S03]  /*ada60*/  IADD3 R12, P2, R61, R35, RZ ;  /* 0x000000233d0c7210 */ /* 0x002fc60007f5e0ff */
[C---:B------:R-:W-:Y:S02]  /*ada70*/  IMAD.X R15, R11.reuse, 0x1, R22, P1 ;  /* 0x000000010b0f7824 */ /* 0x040fe400008e0616 */
[----:B------:R-:W-:-:S03]  /*ada80*/  IMAD.X R13, R11, 0x1, R23, P2 ;  /* 0x000000010b0d7824 */ /* 0x000fc600010e0617 */
[----:B------:R0:W-:Y:S04]  /*ada90*/  STL.64 [R1+0x2340], R14 ;  /* 0x0023400e01007387 */ /* 0x0001e80000100a00 */
[----:B------:R1:W-:Y:S01]  /*adaa0*/  STL.64 [R1+0x2338], R12 ;  /* 0x0023380c01007387 */ /* 0x0003e20000100a00 */
[----:B---3--:R-:W-:Y:S01]  /*adab0*/  ISETP.LT.AND P3, PT, R10, UR27, !P0 ;  /* 0x0000001b0a007c0c */ /* 0x008fe2000c761270 */
[----:B------:R-:W-:Y:S02]  /*adac0*/  ULDC UR27, c[0x0][0x248] ;  /* 0x00009200001b7ab9 */ /* 0x000fe40000000800 */
[----:B------:R-:W-:Y:S01]  /*adad0*/  VIADD R8, R61, UR27 ;  /* 0x0000001b3d087c36 */ /* 0x000fe20008000000 */
[----:B------:R-:W-:-:S04]  /*adae0*/  ULDC UR27, c[0x0][0x248] ;  /* 0x00009200001b7ab9 */ /* 0x000fc80000000800 */
[----:B------:R-:W-:Y:S02]  /*adaf0*/  SHF.R.S32.HI R11, RZ, 0x1f, R8 ;  /* 0x0000001fff0b7819 */ /* 0x000fe40000011408 */
[C---:B0-----:R-:W-:Y:S02]  /*adb00*/  IADD3 R14, P2, R8.reuse, R34, RZ ;  /* 0x00000022080e7210 */ /* 0x041fe40007f5e0ff */
        /* <DEDUP_REMOVED lines=41> */
[C---:B------:R-:W-:Y:S01]  /*adda0*/  VIADD R10, R8.reuse, UR27 ;  /* 0x0000001b080a7c36 */ /* 0x040fe20008000000 */
[----:B------:R-:W-:Y:S01]  /*addb0*/  ULDC UR27, c[0x0][0x248] ;  /* 0x00009200001b7ab9 */ /* 0x000fe20000000800 */
[C---:B0-----:R-:W-:Y:S02]  /*addc0*/  IADD3 R14, P2, R8.reuse, R36, RZ ;  /* 0x00000024080e7210 */ /* 0x041fe40007f5e0ff */
[----:B-1----:R-:W-:-:S03]  /*addd0*/  IADD3 R12, P1, R8, R35, RZ ;  /* 0x00000023080c7210 */ /* 0x002fc60007f3e0ff */
[C---:B------:R-:W-:Y:S02]  /*adde0*/  IMAD.X R15, R11.reuse, 0x1, R22, P2 ;  /* 0x000000010b0f7824 */ /* 0x040fe400010e0616 */
[----:B------:R-:W-:-:S03]  /*addf0*/  IMAD.X R13, R11, 0x1, R23, P1 ;  /* 0x000000010b0d7824 */ /* 0x000fc600008e0617 */
[----:B------:R0:W-:Y:S01]  /*ade00*/  STL.64 [R1+0x23c0], R14 ;  /* 0x0023c00e01007387 */ /* 0x0001e20000100a00 */
[----:B------:R-:W-:-:S03]  /*ade10*/  SHF.R.S32.HI R11, RZ, 0x1f, R10 ;  /* 0x0000001fff0b7819 */ /* 0x000fc6000001140a */
        /* <DEDUP_REMOVED lines=92> */
[----:B------:R-:W-:Y:S04]  /*ae3e0*/  STL.64 [R1+0x24e8], R14 ;  /* 0x0024e80e01007387 */ /* 0x000fe80000100a00 */
[----:B------:R0:W-:Y:S01]  /*ae3f0*/  STL.64 [R1+0x24f0], R12 ;  /* 0x0024f00c01007387 */ /* 0x0001e20000100a00 */
[C---:B------:R-:W-:Y:S01]  /*ae400*/  VIADD R8, R9.reuse, UR27 ;  /* 0x0000001b09087c36 */ /* 0x040fe20008000000 */
[----:B------:R-:W-:Y:S01]  /*ae410*/  ULDC UR27, c[0x0][0x248] ;  /* 0x00009200001b7ab9 */ /* 0x000fe20000000800 */
[C---:B0-----:R-:W-:Y:S02]  /*ae420*/  IADD3 R12, P1, R9.reuse, R35, RZ ;  /* 0x00000023090c7210 */ /* 0x041fe40007f3e0ff */
[----:B------:R-:W-:-:S03]  /*ae430*/  IADD3 R14, P2, R9, R36, RZ ;  /* 0x00000024090e7210 */ /* 0x000fc60007f5e0ff */
[C---:B------:R-:W-:Y:S01]  /*ae440*/  IMAD.X R13, R11.reuse, 0x1, R23, P1 ;  /* 0x000000010b0d7824 */ /* 0x040fe200008e0617 */
[----:B------:R-:W-:Y:S01]  /*ae450*/  SHF.R.S32.HI R9, RZ, 0x1f, R8 ;  /* 0x0000001fff097819 */ /* 0x000fe20000011408 */
[----:B------:R-:W-:-:S03]  /*ae460*/  IMAD.X R15, R11, 0x1, R22, P2 ;  /* 0x000000010b0f7824 */ /* 0x000fc600010e0616 */
[----:B------:R0:W-:Y:S04]  /*ae470*/  STL.64 [R1+0x2500], R12 ;  /* 0x0025000c01007387 */ /* 0x0001e80000100a00 */
[----:B------:R1:W-:Y:S01]  /*ae480*/  STL.64 [R1+0x2508], R14 ;  /* 0x0025080e01007387 */ /* 0x0003e20000100a00 */
[----:B0-----:R-:W-:-:S05]  /*ae490*/  IADD3 R12, P2, R8, R34, RZ ;  /* 0x00000022080c7210 */ /* 0x001fca0007f5e0ff */
[----:B------:R-:W-:Y:S01]  /*ae4a0*/  IMAD.X R13, R9, 0x1, R31, P2 ;  /* 0x00000001090d7824 */ /* 0x000fe200010e061f */
[----:B-1----:R-:W-:-:S04]  /*ae4b0*/  IADD3 R14, P1, R8, R33, RZ ;  /* 0x00000021080e7210 */ /* 0x002fc80007f3e0ff */
[----:B------:R0:W-:Y:S01]  /*ae4c0*/  STL.64 [R1+0x24f8], R12 ;  /* 0x0024f80c01007387 */ /* 0x0001e20000100a00 */
[----:B------:R-:W-:-:S05]  /*ae4d0*/  IMAD.X R15, R9, 0x1, R32, P1 ;  /* 0x00000001090f7824 */ /* 0x000fca00008e0620 */
        /* <DEDUP_REMOVED lines=11> */
[----:B------:R-:W-:-:S03]  /*ae590*/  IMAD.X R15, R9, 0x1, R28, P1 ;  /* 0x00000001090f7824 */ /* 0x000fc600008e061c */
[----:B------:R-:W-:Y:S01]  /*ae5a0*/  STL [R1+0x4dd4], R44 ;  /* 0x004dd42c01007387 */ /* 0x000fe20000100800 */
[----:B0-----:R-:W-:-:S03]  /*ae5b0*/  IADD3 R12, P2, R8, R44, RZ ;  /* 0x0000002c080c7210 */ /* 0x001fc60007f5e0ff */
[----:B------:R0:W-:Y:S02]  /*ae5c0*/  STL.64 [R1+0x2530], R14 ;  /* 0x0025300e01007387 */ /* 0x0001e40000100a00 */
[----:B------:R-:W-:Y:S02]  /*ae5d0*/  IMAD.X R13, R9, 0x1, R26, P2 ;  /* 0x00000001090d7824 */ /* 0x000fe400010e061a */
[----:B------:R-:W-:Y:S04]  /*ae5e0*/  STL [R1+0x4dd8], R43 ;  /* 0x004dd82b01007387 */ /* 0x000fe80000100800 */
[----:B------:R-:W-:Y:S01]  /*ae5f0*/  STL [R1+0x4ddc], R26 ;  /* 0x004ddc1a01007387 */ /* 0x000fe20000100800 */
[----:B0-----:R-:W-:-:S03]  /*ae600*/  IADD3 R14, P1, R8, R43, RZ ;  /* 0x0000002b080e7210 */ /* 0x001fc60007f3e0ff */
[----:B------:R0:W-:Y:S02]  /*ae610*/  STL.64 [R1+0x2538], R12 ;  /* 0x0025380c01007387 */ /* 0x0001e40000100a00 */
[----:B------:R-:W-:Y:S02]  /*ae620*/  IMAD.X R15, R9, 0x1, R24, P1 ;  /* 0x00000001090f7824 */ /* 0x000fe400008e0618 */
[----:B------:R-:W-:Y:S01]  /*ae630*/  STL [R1+0x4de0], R42 ;  /* 0x004de02a01007387 */ /* 0x000fe20000100800 */
[----:B0-----:R-:W-:-:S03]  /*ae640*/  IADD3 R12, P2, R8, R42, RZ ;  /* 0x0000002a080c7210 */ /* 0x001fc60007f5e0ff */
[----:B------:R-:W-:Y:S02]  /*ae650*/  STL [R1+0x4de4], R24 ;  /* 0x004de41801007387 */ /* 0x000fe40000100800 */
[----:B------:R-:W-:Y:S02]  /*ae660*/  IMAD.X R13, R9, 0x1, R25, P2 ;  /* 0x00000001090d7824 */ /* 0x000fe400010e0619 */
[----:B------:R0:W-:Y:S04]  /*ae670*/  STL.64 [R1+0x2540], R14 ;  /* 0x0025400e01007387 */ /* 0x0001e80000100a00 */
        /* <DEDUP_REMOVED lines=24> */
[C---:B------:R-:W-:Y:S02]  /*ae800*/  IMAD.X R15, R9.reuse, 0x1, R21, P1 ;  /* 0x00000001090f7824 */ /* 0x040fe400008e0615 */
[----:B------:R-:W-:Y:S01]  /*ae810*/  STL [R1+0x4e10], R36 ;  /* 0x004e102401007387 */ /* 0x000fe20000100800 */
[----:B------:R-:W-:Y:S01]  /*ae820*/  VIADD R10, R8, UR27 ;  /* 0x0000001b080a7c36 */ /* 0x000fe20008000000 */
[----:B------:R-:W-:Y:S01]  /*ae830*/  LOP3.LUT R2, R2, 0xffbfffff, RZ, 0xc0, !PT ;  /* 0xffbfffff02027812 */ /* 0x000fe200078ec0ff */
[----:B------:R-:W-:Y:S01]  /*ae840*/  ULDC UR27, c[0x0][0x228] ;  /* 0x00008a00001b7ab9 */ /* 0x000fe20000000800 */
[----:B0-----:R-:W-:Y:S01]  /*ae850*/  IADD3 R12, P2, R8, R36, RZ ;  /* 0x00000024080c7210 */ /* 0x001fe20007f5e0ff */
[----:B------:R-:W-:Y:S04]  /*ae860*/  STL [R1+0x4e14], R21 ;  /* 0x004e141501007387 */ /* 0x000fe80000100800 */
[----:B------:R-:W-:Y:S01]  /*ae870*/  IMAD.X R13, R9, 0x1, R22, P2 ;  /* 0x00000001090d7824 */ /* 0x000fe200010e0616 */
[----:B------:R0:W-:Y:S04]  /*ae880*/  STL.64 [R1+0x2570], R14 ;  /* 0x0025700e01007387 */ /* 0x0001e80000100a00 */
[----:B------:R-:W-:Y:S01]  /*ae890*/  STL [R1+0x4e18], R35 ;  /* 0x004e182301007387 */ /* 0x000fe20000100800 */
[----:B------:R-:W-:-:S03]  /*ae8a0*/  SHF.R.S32.HI R11, RZ, 0x1f, R10 ;  /* 0x0000001fff0b7819 */ /* 0x000fc6000001140a */
[----:B------:R-:W-:Y:S01]  /*ae8b0*/  STL [R1+0x4e1c], R22 ;  /* 0x004e1c1601007387 */ /* 0x000fe20000100800 */
[----:B0-----:R-:W-:-:S03]  /*ae8c0*/  IADD3 R14, P1, R8, R35, RZ ;  /* 0x00000023080e7210 */ /* 0x001fc60007f3e0ff */
[----:B------:R-:W2:Y:S04]  /*ae8d0*/  LDL R24, [R1+0x2468] ;  /* 0x0024680001187983 */ /* 0x000ea80000100800 */
[----:B------:R0:W-:Y:S01]  /*ae8e0*/  STL.64 [R1+0x2580], R12 ;  /* 0x0025800c01007387 */ /* 0x0001e20000100a00 */
[----:B------:R-:W-:-:S03]  /*ae8f0*/  IMAD.X R15, R9, 0x1, R23, P1 ;  /* 0x00000001090f7824 */ /* 0x000fc600008e0617 */
[----:B------:R-:W-:Y:S01]  /*ae900*/  STL [R1+0x4e20], R34 ;  /* 0x004e202201007387 */ /* 0x000fe20000100800 */
[----:B0-----:R-:W-:-:S03]  /*ae910*/  IADD3 R12, P2, R10, R34, RZ ;  /* 0x000000220a0c7210 */ /* 0x001fc60007f5e0ff */
[----:B------:R-:W-:Y:S02]  /*ae920*/  STL [R1+0x4e24], R23 ;  /* 0x004e241701007387 */ /* 0x000fe40000100800 */
[----:B------:R-:W-:Y:S02]  /*ae930*/  IMAD.X R13, R11, 0x1, R31, P2 ;  /* 0x000000010b0d7824 */ /* 0x000fe400010e061f */
[----:B------:R0:W-:Y:S04]  /*ae940*/  STL.64 [R1+0x2578], R14 ;  /* 0x0025780e01007387 */ /* 0x0001e80000100a00 */
[----:B------:R-:W-:Y:S04]  /*ae950*/  STL [R1+0x4e28], R33 ;  /* 0x004e282101007387 */ /* 0x000fe80000100800 */
[----:B------:R-:W-:Y:S04]  /*ae960*/  STL [R1+0x4e2c], R31 ;  /* 0x004e2c1f01007387 */ /* 0x000fe80000100800 */
[----:B------:R-:W3:Y:S01]  /*ae970*/  LDL R42, [R1+0x246c] ;  /* 0x00246c00012a7983 */ /* 0x000ee20000100800 */
[----:B0-----:R-:W-:-:S03]  /*ae980*/  IADD3 R14, P1, R10, R33, RZ ;  /* 0x000000210a0e7210 */ /* 0x001fc60007f3e0ff */
[----:B------:R0:W-:Y:S02]  /*ae990*/  STL.64 [R1+0x2590], R12 ;  /* 0x0025900c01007387 */ /* 0x0001e40000100a00 */
[----:B------:R-:W-:Y:S02]  /*ae9a0*/  IMAD.X R15, R11, 0x1, R32, P1 ;  /* 0x000000010b0f7824 */ /* 0x000fe400008e0620 */
[----:B------:R-:W-:Y:S01]  /*ae9b0*/  STL [R1+0x4e30], R56 ;  /* 0x004e303801007387 */ /* 0x000fe20000100800 */
[----:B0-----:R-:W-:-:S03]  /*ae9c0*/  IADD3 R12, P2, R10, R56, RZ ;  /* 0x000000380a0c7210 */ /* 0x001fc60007f5e0ff */
[----:B------:R-:W-:Y:S02]  /*ae9d0*/  STL [R1+0x4e34], R32 ;  /* 0x004e342001007387 */ /* 0x000fe40000100800 */
[----:B------:R-:W-:Y:S02]  /*ae9e0*/  IMAD.X R13, R11, 0x1, R29, P2 ;  /* 0x000000010b0d7824 */ /* 0x000fe400010e061d */
[----:B------:R-:W-:Y:S04]  /*ae9f0*/  STL [R1+0x4e38], R47 ;  /* 0x004e382f01007387 */ /* 0x000fe80000100800 */
[----:B------:R-:W-:Y:S04]  /*aea00*/  STL.64 [R1+0x2588], R14 ;  /* 0x0025880e01007387 */ /* 0x000fe80000100a00 */
[----:B------:R0:W-:Y:S04]  /*aea10*/  STL.64 [R1+0x2598], R12 ;  /* 0x0025980c01007387 */ /* 0x0001e80000100a00 */
[----:B------:R-:W4:Y:S04]  /*aea20*/  LDL R26, [R1+0x2470] ;  /* 0x00247000011a7983 */ /* 0x000f280000100800 */
[----:B------:R-:W4:Y:S01]  /*aea30*/  LDL R43, [R1+0x2474] ;  /* 0x00247400012b7983 */ /* 0x000f220000100800 */
[----:B------:R-:W-:-:S02]  /*aea40*/  IADD3 R8, P1, R10, R47, RZ ;  /* 0x0000002f0a087210 */ /* 0x000fc40007f3e0ff */
[----:B0-----:R-:W-:Y:S01]  /*aea50*/  IADD3 R12, P2, R10, R46, RZ ;  /* 0x0000002e0a0c7210 */ /* 0x001fe20007f5e0ff */
[----:B------:R-:W4:Y:S02]  /*aea60*/  LDL R44, [R1+0x2478] ;  /* 0x00247800012c7983 */ /* 0x000f240000100800 */
[C---:B------:R-:W-:Y:S02]  /*aea70*/  IMAD.X R9, R11.reuse, 0x1, R30, P1 ;  /* 0x000000010b097824 */ /* 0x040fe400008e061e */
[----:B------:R-:W-:-:S03]  /*aea80*/  IMAD.X R13, R11, 0x1, R27, P2 ;  /* 0x000000010b0d7824 */ /* 0x000fc600010e061b */
[----:B------:R0:W-:Y:S04]  /*aea90*/  STL.64 [R1+0x25a0], R8 ;  /* 0x0025a00801007387 */ /* 0x0001e80000100a00 */
[----:B------:R-:W-:Y:S04]  /*aeaa0*/  STL.64 [R1+0x25a8], R12 ;  /* 0x0025a80c01007387 */ /* 0x000fe80000100a00 */
[----:B------:R-:W4:Y:S01]  /*aeab0*/  LDL R47, [R1+0x248c] ;  /* 0x00248c00012f7983 */ /* 0x000f220000100800 */
[----:B0-----:R-:W-:-:S03]  /*aeac0*/  IADD3 R8, P1, R10, R45, RZ ;  /* 0x0000002d0a087210 */ /* 0x001fc60007f3e0ff */
[----:B------:R-:W4:Y:S02]  /*aead0*/  LDL R32, [R1+0x24a0] ;  /* 0x0024a00001207983 */ /* 0x000f240000100800 */
[----:B------:R-:W-:Y:S02]  /*aeae0*/  IMAD.X R9, R11, 0x1, R28, P1 ;  /* 0x000000010b097824 */ /* 0x000fe400008e061c */
[----:B------:R-:W4:Y:S04]  /*aeaf0*/  LDL R38, [R1+0x1c48] ;  /* 0x001c480001267983 */ /* 0x000f280000100800 */
[----:B------:R0:W-:Y:S04]  /*aeb00*/  STL.64 [R1+0x25b0], R8 ;  /* 0x0025b00801007387 */ /* 0x0001e80000100a00 */
[----:B------:R-:W4:Y:S04]  /*aeb10*/  LDL R56, [R1+0x24a4] ;  /* 0x0024a40001387983 */ /* 0x000f280000100800 */
[----:B------:R-:W4:Y:S04]  /*aeb20*/  LDL R31, [R1+0x24a8] ;  /* 0x0024a800011f7983 */ /* 0x000f280000100800 */
[----:B------:R-:W4:Y:S04]  /*aeb30*/  LDL R33, [R1+0x24ac] ;  /* 0x0024ac0001217983 */ /* 0x000f280000100800 */
[----:B------:R-:W4:Y:S04]  /*aeb40*/  LDL R18, [R1+0x2414] ;  /* 0x0024140001127983 */ /* 0x000f280000100800 */
[----:B------:R-:W4:Y:S04]  /*aeb50*/  LDL R39, [R1+0x21ac] ;  /* 0x0021ac0001277983 */ /* 0x000f280000100800 */
[----:B------:R-:W4:Y:S04]  /*aeb60*/  LDL R41, [R1+0x2464] ;  /* 0x0024640001297983 */ /* 0x000f280000100800 */
[----:B------:R-:W4:Y:S04]  /*aeb70*/  LDL R17, [R1+0x2458] ;  /* 0x0024580001117983 */ /* 0x000f280000100800 */
[----:B------:R-:W4:Y:S04]  /*aeb80*/  LDL R40, [R1+0x245c] ;  /* 0x00245c0001287983 */ /* 0x000f280000100800 */
[----:B------:R-:W4:Y:S01]  /*aeb90*/  LDL R25, [R1+0x2460] ;  /* 0x0024600001197983 */ /* 0x000f220000100800 */
[----:B------:R-:W-:-:S04]  /*aeba0*/  @P3 LOP3.LUT R2, R2, 0x400000, RZ, 0xfc, !PT ;  /* 0x0040000002023812 */ /* 0x000fc800078efcff */
[----:B------:R-:W-:Y:S02]  /*aebb0*/  LOP3.LUT R2, R2, 0xffefffff, RZ, 0xc0, !PT ;  /* 0xffefffff02027812 */ /* 0x000fe400078ec0ff */
[----:B--2---:R-:W-:Y:S01]  /*aebc0*/  ISETP.LT.AND P2, PT, R24, UR38, !P0 ;  /* 0x0000002618007c0c */ /* 0x004fe2000c741270 */
[----:B------:R-:W-:-:S12]  /*aebd0*/  ULDC UR38, c[0x0][0x228] ;  /* 0x00008a0000267ab9 */ /* 0x000fd80000000800 */
[----:B------:R-:W-:-:S04]  /*aebe0*/  @P2 LOP3.LUT R2, R2, 0x100000, RZ, 0xfc, !PT ;  /* 0x0010000002022812 */ /* 0x000fc800078efcff */
[----:B------:R-:W-:Y:S02]  /*aebf0*/  LOP3.LUT R2, R2, 0xfff7ffff, RZ, 0xc0, !PT ;  /* 0xfff7ffff02027812 */ /* 0x000fe400078ec0ff */
[----:B---3--:R-:W-:Y:S01]  /*aec00*/  ISETP.LT.AND P1, PT, R42, UR35, !P0 ;  /* 0x000000232a007c0c */ /* 0x008fe2000c721270 */
[----:B------:R-:W-:-:S12]  /*aec10*/  ULDC UR35, c[0x0][0x228] ;  /* 0x00008a0000237ab9 */ /* 0x000fd80000000800 */
[----:B------:R-:W-:-:S04]  /*aec20*/  @P1 LOP3.LUT R2, R2, 0x80000, RZ, 0xfc, !PT ;  /* 0x0008000002021812 */ /* 0x000fc800078efcff */
[----:B------:R-:W-:Y:S02]  /*aec30*/  LOP3.LUT R2, R2, 0xfffbffff, RZ, 0xc0, !PT ;  /* 0xfffbffff02027812 */ /* 0x000fe400078ec0ff */
[----:B----4-:R-:W-:Y:S01]  /*aec40*/  ISETP.LT.AND P3, PT, R26, UR54, !P0 ;  /* 0x000000361a007c0c */ /* 0x010fe2000c761270 */
[----:B------:R-:W-:Y:S01]  /*aec50*/  ULDC UR54, c[0x0][0x228] ;  /* 0x00008a0000367ab9 */ /* 0x000fe20000000800 */
[----:B------:R-:W-:Y:S01]  /*aec60*/  ISETP.LT.AND P2, PT, R43, UR53, !P0 ;  /* 0x000000352b007c0c */ /* 0x000fe2000c741270 */
[----:B------:R-:W-:Y:S01]  /*aec70*/  ULDC UR53, c[0x0][0x228] ;  /* 0x00008a0000357ab9 */ /* 0x000fe20000000800 */
[----:B------:R-:W-:-:S09]  /*aec80*/  ISETP.LT.AND P1, PT, R44, UR31, !P0 ;  /* 0x0000001f2c007c0c */ /* 0x000fd2000c721270 */
[----:B------:R-:W-:-:S04]  /*aec90*/  @P3 LOP3.LUT R2, R2, 0x40000, RZ, 0xfc, !PT ;  /* 0x0004000002023812 */ /* 0x000fc800078efcff */
[----:B------:R-:W-:-:S04]  /*aeca0*/  LOP3.LUT R2, R2, 0xfffdffff, RZ, 0xc0, !PT ;  /* 0xfffdffff02027812 */ /* 0x000fc800078ec0ff */
[----:B------:R-:W-:Y:S02]  /*aecb0*/  @P2 LOP3.LUT R2, R2, 0x20000, RZ, 0xfc, !PT ;  /* 0x0002000002022812 */ /* 0x000fe400078efcff */
[----:B------:R-:W-:Y:S01]  /*aecc0*/  ISETP.LT.AND P3, PT, R47, UR30, !P0 ;  /* 0x0000001e2f007c0c */ /* 0x000fe2000c761270 */
[----:B------:R-:W-:Y:S01]  /*aecd0*/  ULDC.64 UR30, c[0x0][0x228] ;  /* 0x00008a00001e7ab9 */ /* 0x000fe20000000a00 */
[----:B------:R-:W-:-:S04]  /*aece0*/  LOP3.LUT R2, R2, 0xfffeffff, RZ, 0xc0, !PT ;  /* 0xfffeffff02027812 */ /* 0x000fc800078ec0ff */
[----:B------:R-:W-:Y:S02]  /*aecf0*/  @P1 LOP3.LUT R2, R2, 0x10000, RZ, 0xfc, !PT ;  /* 0x0001000002021812 */ /* 0x000fe400078efcff */
[----:B------:R-:W-:Y:S01]  /*aed00*/  ISETP.LT.AND P2, PT, R32, UR60, !P0 ;  /* 0x0000003c20007c0c */ /* 0x000fe2000c741270 */
[----:B------:R-:W-:Y:S01]  /*aed10*/  ULDC UR60, c[0x0][0x228] ;  /* 0x00008a00003c7ab9 */ /* 0x000fe20000000800 */
[----:B------:R-:W-:-:S04]  /*aed20*/  LOP3.LUT R2, R2, 0xffff7fff, RZ, 0xc0, !PT ;  /* 0xffff7fff02027812 */ /* 0x000fc800078ec0ff */
[----:B------:R-:W-:Y:S02]  /*aed30*/  @P3 LOP3.LUT R2, R2, 0x8000, RZ, 0xfc, !PT ;  /* 0x0000800002023812 */ /* 0x000fe400078efcff */
[----:B------:R-:W-:Y:S01]  /*aed40*/  ISETP.LT.AND P1, PT, R56, UR55, !P0 ;  /* 0x0000003738007c0c */ /* 0x000fe2000c721270 */
[----:B0-----:R-:W-:Y:S01]  /*aed50*/  VIADD R8, R38, 0x29 ;  /* 0x0000002926087836 */ /* 0x001fe20000000000 */
[----:B------:R-:W-:Y:S01]  /*aed60*/  LOP3.LUT R2, R2, 0xffffbfff, RZ, 0xc0, !PT ;  /* 0xffffbfff02027812 */ /* 0x000fe200078ec0ff */
[----:B------:R-:W-:-:S03]  /*aed70*/  ULDC UR55, c[0x0][0x228] ;  /* 0x00008a0000377ab9 */ /* 0x000fc60000000800 */
[----:B------:R-:W-:Y:S02]  /*aed80*/  @P2 LOP3.LUT R2, R2, 0x4000, RZ, 0xfc, !PT ;  /* 0x0000400002022812 */ /* 0x000fe400078efcff */
[----:B------:R-:W-:Y:S01]  /*aed90*/  ISETP.LT.AND P3, PT, R31, UR59, !P0 ;  /* 0x0000003b1f007c0c */ /* 0x000fe2000c761270 */
[----:B------:R-:W-:Y:S01]  /*aeda0*/  ULDC UR59, c[0x0][0x228] ;  /* 0x00008a00003b7ab9 */ /* 0x000fe20000000800 */
[----:B------:R-:W-:-:S04]  /*aedb0*/  LOP3.LUT R2, R2, 0xffffdfff, RZ, 0xc0, !PT ;  /* 0xffffdfff02027812 */ /* 0x000fc800078ec0ff */
        /* <DEDUP_REMOVED lines=12> */
[----:B------:R-:W-:-:S04]  /*aee80*/  @P1 LOP3.LUT R2, R2, 0x400, RZ, 0xfc, !PT ;  /* 0x0000040002021812 */ /* 0x000fc800078efcff */
[----:B------:R-:W-:-:S04]  /*aee90*/  LOP3.LUT R2, R2, 0xfffffdff, RZ, 0xc0, !PT ;  /* 0xfffffdff02027812 */ /* 0x000fc800078ec0ff */
[----:B------:R-:W-:Y:S02]  /*aeea0*/  @P0 LOP3.LUT R2, R2, 0x200, RZ, 0xfc, !PT ;  /* 0x0000020002020812 */ /* 0x000fe400078efcff */
[----:B------:R-:W-:Y:S02]  /*aeeb0*/  ISETP.GE.AND P0, PT, R8, UR29, PT ;  /* 0x0000001d08007c0c */ /* 0x000fe4000bf06270 */
[----:B------:R-:W-:Y:S02]  /*aeec0*/  LOP3.LUT R2, R2, 0xffffffdf, RZ, 0xc0, !PT ;  /* 0xffffffdf02027812 */ /* 0x000fe400078ec0ff */
[----:B------:R-:W-:Y:S01]  /*aeed0*/  LOP3.LUT R3, R3, 0x7fffffff, RZ, 0xc0, !PT ;  /* 0x7fffffff03037812 */ /* 0x000fe200078ec0ff */
[----:B------:R-:W-:Y:S01]  /*aeee0*/  VIADD R8, R38, 0x28 ;  /* 0x0000002826087836 */ /* 0x000fe20000000000 */
[----:B------:R-:W-:Y:S01]  /*aeef0*/  ISETP.LT.AND P3, PT, R41, UR30, !P0 ;  /* 0x0000001e29007c0c */ /* 0x000fe2000c761270 */
[----:B------:R-:W-:Y:S01]  /*aef00*/  ULDC UR30, c[0x0][0x228] ;  /* 0x00008a00001e7ab9 */ /* 0x000fe20000000800 */
[----:B------:R-:W-:Y:S01]  /*aef10*/  ISETP.LT.AND P2, PT, R17, UR36, !P0 ;  /* 0x0000002411007c0c */ /* 0x000fe2000c741270 */
[----:B------:R-:W-:Y:S01]  /*aef20*/  ULDC UR29, c[0x0][0x228] ;  /* 0x00008a00001d7ab9 */ /* 0x000fe20000000800 */
[----:B------:R-:W-:Y:S01]  /*aef30*/  ISETP.LT.AND P1, PT, R40, UR37, !P0 ;  /* 0x0000002528007c0c */ /* 0x000fe2000c721270 */
[----:B------:R-:W-:-:S08]  /*aef40*/  ULDC.64 UR36, c[0x0][0x228] ;  /* 0x00008a0000247ab9 */ /* 0x000fd00000000a00 */
[----:B------:R-:W-:-:S04]  /*aef50*/  @P3 LOP3.LUT R2, R2, 0x20, RZ, 0xfc, !PT ;  /* 0x0000002002023812 */ /* 0x000fc800078efcff */
        /* <DEDUP_REMOVED lines=24> */
[----:B------:R-:W-:Y:S01]  /*af0e0*/  ISETP.LT.AND P1, PT, R44, UR45, !P0 ;  /* 0x0000002d2c007c0c */ /* 0x000fe2000c721270 */
[----:B------:R-:W-:Y:S01]  /*af0f0*/  ULDC UR45, c[0x0][0x228] ;  /* 0x00008a00002d7ab9 */ /* 0x000fe20000000800 */
[----:B------:R-:W-:-:S04]  /*af100*/  LOP3.LUT R2, R2, 0xfffffffd, RZ, 0xc0, !PT ;  /* 0xfffffffd02027812 */ /* 0x000fc800078ec0ff */
[----:B------:R-:W-:Y:S02]  /*af110*/  @P2 LOP3.LUT R2, R2, 0x2, RZ, 0xfc, !PT ;  /* 0x0000000202022812 */ /* 0x000fe400078efcff */
[----:B------:R-:W-:Y:S01]  /*af120*/  ISETP.LT.AND P2, PT, R32, UR47, !P0 ;  /* 0x0000002f20007c0c */ /* 0x000fe2000c741270 */
[----:B------:R-:W-:Y:S01]  /*af130*/  ULDC UR47, c[0x0][0x228] ;  /* 0x00008a00002f7ab9 */ /* 0x000fe20000000800 */
[----:B------:R-:W-:Y:S02]  /*af140*/  LOP3.LUT R2, R2, 0xfffffffe, RZ, 0xc0, !PT ;  /* 0xfffffffe02027812 */ /* 0x000fe400078ec0ff */
[----:B------:R-:W-:Y:S02]  /*af150*/  @P3 LOP3.LUT R3, R3, 0x80000000, RZ, 0xfc, !PT ;  /* 0x8000000003033812 */ /* 0x000fe400078efcff */
        /* <DEDUP_REMOVED lines=24> */
[----:B------:R-:W-:Y:S01]  /*af2e0*/  LOP3.LUT R3, R3, 0xffdfffff, RZ, 0xc0, !PT ;  /* 0xffdfffff03037812 */ /* 0x000fe200078ec0ff */
[----:B------:R-:W-:Y:S01]  /*af2f0*/  VIADD R8, R38, 0x27 ;  /* 0x0000002726087836 */ /* 0x000fe20000000000 */
[----:B------:R-:W-:Y:S01]  /*af300*/  ISETP.LT.AND P3, PT, R41, UR36, !P0 ;  /* 0x0000002429007c0c */ /* 0x000fe2000c761270 */
[----:B------:R-:W-:Y:S01]  /*af310*/  ULDC UR36, c[0x0][0x228] ;  /* 0x00008a0000247ab9 */ /* 0x000fe20000000800 */
[----:B------:R-:W-:Y:S01]  /*af320*/  ISETP.LT.AND P2, PT, R17, UR54, !P0 ;  /* 0x0000003611007c0c */ /* 0x000fe2000c741270 */
[----:B------:R-:W-:Y:S01]  /*af330*/  ULDC UR54, c[0x0][0x228] ;  /* 0x00008a0000367ab9 */ /* 0x000fe20000000800 */
[----:B------:R-:W-:Y:S01]  /*af340*/  ISETP.LT.AND P1, PT, R40, UR61, !P0 ;  /* 0x0000003d28007c0c */ /* 0x000fe2000c721270 */
[----:B------:R-:W-:Y:S01]  /*af350*/  ULDC UR61, c[0x0][0x228] ;  /* 0x00008a00003d7ab9 */ /* 0x000fe20000000800 */
[----:B------:R-:W-:Y:S01]  /*af360*/  LOP3.LUT R4, R4, 0x7fffffff, RZ, 0xc0, !PT ;  /* 0x7fffffff04047812 */ /* 0x000fe200078ec0ff */
[----:B------:R-:W-:-:S06]  /*af370*/  ULDC UR31, c[0x0][0x228] ;  /* 0x00008a00001f7ab9 */ /* 0x000fcc0000000800 */
        /* <DEDUP_REMOVED lines=15> */
[----:B------:R-:W-:Y:S02]  /*af470*/  ISETP.LT.AND P3, PT, R26, UR8, !P0 ;  /* 0x000000081a007c0c */ /* 0x000fe4000c761270 */
        /* <DEDUP_REMOVED lines=73> */
[----:B------:R-:W-:Y:S02]  /*af910*/  ISETP.LT.AND P3, PT, R47, UR25, !P0 ;  /* 0x000000192f007c0c */ /* 0x000fe4000c761270 */
[----:B------:R-:W-:Y:S01]  /*af920*/  ISETP.LT.AND P1, PT, R44, UR24, !P0 ;  /* 0x000000182c007c0c */ /* 0x000fe2000c721270 */
[----:B------:R-:W-:Y:S01]  /*af930*/  ULDC.64 UR24, c[0x0][0x228] ;  /* 0x00008a0000187ab9 */ /* 0x000fe20000000a00 */
        /* <DEDUP_REMOVED lines=49> */
[----:B------:R-:W-:Y:S01]  /*afc50*/  ISETP.LT.AND P1, PT, R24, UR50, !P0 ;  /* 0x0000003218007c0c */ /* 0x000fe2000c721270 */
[----:B------:R-:W-:Y:S01]  /*afc60*/  ULDC UR50, c[0x0][0x228] ;  /* 0x00008a0000327ab9 */ /* 0x000fe20000000800 */
[----:B------:R-:W-:Y:S01]  /*afc70*/  ISETP.LT.AND P3, PT, R42, UR49, !P0 ;  /* 0x000000312a007c0c */ /* 0x000fe2000c761270 */
[----:B------:R-:W-:Y:S01]  /*afc80*/  ULDC UR49, c[0x0][0x228] ;  /* 0x00008a0000317ab9 */ /* 0x000fe20000000800 */
[----:B------:R-:W-:Y:S02]  /*afc90*/  LOP3.LUT R4, R4, 0xffefffff, RZ, 0xc0, !PT ;  /* 0xffefffff04047812 */ /* 0x000fe400078ec0ff */
[----:B------:R-:W-:Y:S01]  /*afca0*/  ISETP.LT.AND P2, PT, R26, UR48, !P0 ;  /* 0x000000301a007c0c */ /* 0x000fe2000c741270 */
        /* <DEDUP_REMOVED lines=42> */
[----:B------:R-:W-:-:S04]  /*aff50*/  ISETP.GE.AND P0, PT, R8, UR23, PT ;  /* 0x0000001708007c0c */ /* 0x000fc8000bf06270 */
[----:B------:R-:W-:Y:S02]  /*aff60*/  ISETP.LT.AND P1, PT, R41, UR24, !P0 ;  /* 0x0000001829007c0c */ /* 0x000fe4000c721270 */
[----:B------:R-:W-:Y:S01]  /*aff70*/  LOP3.LUT R4, R4, 0xffffffdf, RZ, 0xc0, !PT ;  /* 0xffffffdf04047812 */ /* 0x000fe200078ec0ff */
[----:B------:R-:W-:Y:S01]  /*aff80*/  VIADD R8, R38, 0x24 ;  /* 0x0000002426087836 */ /* 0x000fe20000000000 */
[----:B------:R-:W-:Y:S01]  /*aff90*/  ISETP.LT.AND P3, PT, R17, UR60, !P0 ;  /* 0x0000003c11007c0c */ /* 0x000fe2000c761270 */
[----:B------:R-:W-:Y:S01]  /*affa0*/  ULDC UR60, c[0x0][0x228] ;  /* 0x00008a00003c7ab9 */ /* 0x000fe20000000800 */
[----:B------:R-:W-:Y:S01]  /*affb0*/  ISETP.LT.AND P2, PT, R40, UR22, !P0 ;  /* 0x0000001628007c0c */ /* 0x000fe2000c741270 */
[----:B------:R-:W-:Y:S01]  /*affc0*/  ULDC UR22, c[0x0][0x228] ;  /* 0x00008a0000167ab9 */ /* 0x000fe20000000800 */
[----:B------:R-:W-:-:S05]  /*affd0*/  ULDC UR24, c[0x0][0x228] ;  /* 0x00008a0000187ab9 */ /* 0x000fca0000000800 */
        /* <DEDUP_REMOVED lines=198> */
[----:B------:R-:W-:-:S07]  /*b0c40*/  ULDC UR6, c[0x0][0x228] ;  /* 0x00008a0000067ab9 */ /* 0x000fce0000000800 */
[----:B------:R-:W-:-:S04]  /*b0c50*/  @P3 LOP3.LUT R5, R5, 0x200000, RZ, 0xfc, !PT ;  /* 0x0020000005053812 */ /* 0x000fc800078efcff */
        /* <DEDUP_REMOVED lines=195> */
[----:B------:R-:W-:-:S08]  /*b1890*/  ULDC UR52, c[0x0][0x228] ;  /* 0x00008a0000347ab9 */ /* 0x000fd00000000800 */
[----:B------:R-:W-:-:S04]  /*b18a0*/  @P3 LOP3.LUT R7, R7, 0x20, RZ, 0xfc, !PT ;  /* 0x0000002007073812 */ /* 0x000fc800078efcff */
        /* <DEDUP_REMOVED lines=58> */
[----:B------:R-:W-:Y:S01]  /*b1c50*/  ULDC.64 UR8, c[0x0][0x228] ;  /* 0x00008a0000087ab9 */ /* 0x000fe20000000a00 */
        /* <DEDUP_REMOVED lines=195> */
[----:B------:R-:W-:Y:S01]  /*b2890*/  ISETP.GE.AND P0, PT, R8, UR7, PT ;  /* 0x0000000708007c0c */ /* 0x000fe2000bf06270 */
[----:B------:R-:W-:-:S03]  /*b28a0*/  ULDC UR7, c[0x0][0x228] ;  /* 0x00008a0000077ab9 */ /* 0x000fc60000000800 */
        /* <DEDUP_REMOVED lines=15> */
[----:B------:R-:W-:Y:S01]  /*b29a0*/  VIADD R8, R38, 0x1a ;  /* 0x0000001a26087836 */ /* 0x000fe20000000000 */
        /* <DEDUP_REMOVED lines=117> */
[----:B------:R-:W-:Y:S02]  /*b3100*/  LOP3.LUT R50, R50, 0xffffffdf, RZ, 0xc0, !PT ;  /* 0xffffffdf32327812 */ /* 0x000fe400078ec0ff */
[----:B------:R-:W-:Y:S01]  /*b3110*/  ISETP.LT.AND P2, PT, R17, UR10, !P0 ;  /* 0x0000000a11007c0c */ /* 0x000fe2000c741270 */
[----:B------:R-:W-:Y:S01]  /*b3120*/  VIADD R8, R38, 0x18 ;  /* 0x0000001826087836 */ /* 0x000fe20000000000 */
[----:B------:R-:W-:Y:S01]  /*b3130*/  ISETP.LT.AND P3, PT, R25, UR14, !P0 ;  /* 0x0000000e19007c0c */ /* 0x000fe2000c761270 */
[----:B------:R-:W-:-:S06]  /*b3140*/  ULDC UR10, c[0x0][0x228] ;  /* 0x00008a00000a7ab9 */ /* 0x000fcc0000000800 */
[----:B------:R-:W-:Y:S02]  /*b3150*/  @P1 LOP3.LUT R50, R50, 0x20, RZ, 0xfc, !PT ;  /* 0x0000002032321812 */ /* 0x000fe400078efcff */
[----:B------:R-:W-:Y:S01]  /*b3160*/  ISETP.LT.AND P1, PT, R40, UR27, !P0 ;  /* 0x0000001b28007c0c */ /* 0x000fe2000c721270 */
[----:B------:R-:W-:Y:S01]  /*b3170*/  ULDC UR27, c[0x0][0x228] ;  /* 0x00008a00001b7ab9 */ /* 0x000fe20000000800 */
[----:B------:R-:W-:-:S04]  /*b3180*/  LOP3.LUT R50, R50, 0xfffffeff, RZ, 0xc0, !PT ;  /* 0xfffffeff32327812 */ /* 0x000fc800078ec0ff */
[----:B------:R-:W-:-:S04]  /*b3190*/  @P2 LOP3.LUT R50, R50, 0x100, RZ, 0xfc, !PT ;  /* 0x0000010032322812 */ /* 0x000fc800078efcff */
[----:B------:R-:W-:-:S04]  /*b31a0*/  LOP3.LUT R50, R50, 0xffffff7f, RZ, 0xc0, !PT ;  /* 0xffffff7f32327812 */ /* 0x000fc800078ec0ff */
[----:B------:R-:W-:Y:S02]  /*b31b0*/  @P1 LOP3.LUT R50, R50, 0x80, RZ, 0xfc, !PT ;  /* 0x0000008032321812 */ /* 0x000fe400078efcff */
[----:B------:R-:W-:Y:S02]  /*b31c0*/  ISETP.LT.AND P2, PT, R24, UR61, !P0 ;  /* 0x0000003d18007c0c */ /* 0x000fe4000c741270 */
[----:B------:R-:W-:Y:S02]  /*b31d0*/  LOP3.LUT R52, R52, 0x7fffffff, RZ, 0xc0, !PT ;  /* 0x7fffffff34347812 */ /* 0x000fe400078ec0ff */
[----:B------:R-:W-:Y:S01]  /*b31e0*/  LOP3.LUT R53, R53, 0x7fffffff, RZ, 0xc0, !PT ;  /* 0x7fffffff35357812 */ /* 0x000fe200078ec0ff */
[----:B------:R-:W-:Y:S01]  /*b31f0*/  VIADD R11, R38, 0x14 ;  /* 0x00000014260b7836 */ /* 0x000fe20000000000 */
[----:B------:R-:W-:Y:S01]  /*b3200*/  LOP3.LUT R50, R50, 0xffffffbf, RZ, 0xc0, !PT ;  /* 0xffffffbf32327812 */ /* 0x000fe200078ec0ff */
[----:B------:R-:W-:Y:S01]  /*b3210*/  VIADD R13, R38, 0x13 ;  /* 0x00000013260d7836 */ /* 0x000fe20000000000 */
[----:B------:R-:W-:Y:S01]  /*b3220*/  ISETP.LT.AND P1, PT, R42, UR60, !P0 ;  /* 0x0000003c2a007c0c */ /* 0x000fe2000c721270 */
[----:B------:R-:W-:Y:S01]  /*b3230*/  ULDC UR61, c[0x0][0x228] ;  /* 0x00008a00003d7ab9 */ /* 0x000fe20000000800 */
[----:B------:R-:W-:Y:S01]  /*b3240*/  @P3 LOP3.LUT R50, R50, 0x40, RZ, 0xfc, !PT ;  /* 0x0000004032323812 */ /* 0x000fe200078efcff */
[----:B------:R-:W-:-:S03]  /*b3250*/  ULDC UR60, c[0x0][0x228] ;  /* 0x00008a00003c7ab9 */ /* 0x000fc60000000800 */
        /* <DEDUP_REMOVED lines=61> */
[----:B------:R-:W-:Y:S01]  /*b3630*/  LOP3.LUT R54, R54, 0x7fffffff, RZ, 0xc0, !PT ;  /* 0x7fffffff36367812 */ /* 0x000fe200078ec0ff */
        /* <DEDUP_REMOVED lines=182> */
[----:B------:R-:W-:Y:S01]  /*b41a0*/  VIADD R8, R10, UR36 ;  /* 0x000000240a087c36 */ /* 0x000fe20008000000 */
[----:B------:R-:W-:Y:S01]  /*b41b0*/  ISETP.LT.AND P1, PT, R24, UR18, !P0 ;  /* 0x0000001218007c0c */ /* 0x000fe2000c721270 */
[----:B------:R-:W-:Y:S01]  /*b41c0*/  ULDC UR7, c[0x0][0x248] ;  /* 0x0000920000077ab9 */ /* 0x000fe20000000800 */
[----:B------:R-:W-:Y:S01]  /*b41d0*/  ISETP.LT.AND P3, PT, R17, UR49, !P0 ;  /* 0x0000003111007c0c */ /* 0x000fe2000c761270 */
[----:B------:R-:W-:Y:S01]  /*b41e0*/  ULDC UR49, c[0x0][0x228] ;  /* 0x00008a0000317ab9 */ /* 0x000fe20000000800 */
[----:B------:R-:W-:Y:S01]  /*b41f0*/  ISETP.LT.AND P2, PT, R40, UR48, !P0 ;  /* 0x0000003028007c0c */ /* 0x000fe2000c741270 */
[----:B------:R-:W-:Y:S01]  /*b4200*/  ULDC UR48, c[0x0][0x228] ;  /* 0x00008a0000307ab9 */ /* 0x000fe20000000800 */
[----:B------:R-:W-:Y:S01]  /*b4210*/  VIADD R57, R38, 0x11 ;  /* 0x0000001126397836 */ /* 0x000fe20000000000 */
[----:B------:R-:W-:Y:S01]  /*b4220*/  LOP3.LUT R55, R55, 0x7fffffff, RZ, 0xc0, !PT ;  /* 0x7fffffff37377812 */ /* 0x000fe200078ec0ff */
        /* <DEDUP_REMOVED lines=25> */
[----:B------:R-:W-:Y:S01]  /*b43c0*/  VIADD R9, R8, UR7 ;  /* 0x0000000708097c36 */ /* 0x000fe20008000000 */
[----:B------:R-:W-:Y:S01]  /*b43d0*/  ISETP.LT.AND P1, PT, R44, UR10, !P0 ;  /* 0x0000000a2c007c0c */ /* 0x000fe2000c721270 */
[----:B------:R-:W-:Y:S01]  /*b43e0*/  ULDC UR24, c[0x0][0x228] ;  /* 0x00008a0000187ab9 */ /* 0x000fe20000000800 */
[----:B------:R-:W-:Y:S01]  /*b43f0*/  LOP3.LUT R52, R52, 0xfffffffd, RZ, 0xc0, !PT ;  /* 0xfffffffd34347812 */ /* 0x000fe200078ec0ff */
[----:B------:R-:W-:Y:S01]  /*b4400*/  ULDC UR10, c[0x0][0x228] ;  /* 0x00008a00000a7ab9 */ /* 0x000fe20000000800 */
[----:B------:R-:W-:Y:S02]  /*b4410*/  ULDC UR7, c[0x0][0x228] ;  /* 0x00008a0000077ab9 */ /* 0x000fe40000000800 */
[----:B------:R-:W-:-:S02]  /*b4420*/  @P2 LOP3.LUT R52, R52, 0x2, RZ, 0xfc, !PT ;  /* 0x0000000234342812 */ /* 0x000fc400078efcff */
        /* <DEDUP_REMOVED lines=29> */
[----:B------:R-:W-:Y:S02]  /*b4600*/  ISETP.LT.AND P1, PT, R24, UR36, !P0 ;  /* 0x0000002418007c0c */ /* 0x000fe4000c721270 */
[----:B------:R-:W-:Y:S01]  /*b4610*/  LOP3.LUT R53, R53, 0xffefffff, RZ, 0xc0, !PT ;  /* 0xffefffff35357812 */ /* 0x000fe200078ec0ff */
[----:B------:R-:W-:Y:S01]  /*b4620*/  VIADD R11, R9, UR39 ;  /* 0x00000027090b7c36 */ /* 0x000fe20008000000 */
[----:B------:R-:W-:Y:S01]  /*b4630*/  ISETP.LT.AND P3, PT, R17, UR49, !P0 ;  /* 0x0000003111007c0c */ /* 0x000fe2000c761270 */
[----:B------:R-:W-:Y:S01]  /*b4640*/  ULDC UR49, c[0x0][0x228] ;  /* 0x00008a0000317ab9 */ /* 0x000fe20000000800 */
[----:B------:R-:W-:Y:S01]  /*b4650*/  ISETP.LT.AND P2, PT, R40, UR48, !P0 ;  /* 0x0000003028007c0c */ /* 0x000fe2000c741270 */
[----:B------:R-:W-:Y:S01]  /*b4660*/  ULDC UR48, c[0x0][0x228] ;  /* 0x00008a0000307ab9 */ /* 0x000fe20000000800 */
[----:B------:R-:W-:Y:S01]  /*b4670*/  VIADD R60, R38, 0x10 ;  /* 0x00000010263c7836 */ /* 0x000fe20000000000 */
[----:B------:R-:W-:-:S04]  /*b4680*/  ULDC UR36, c[0x0][0x228] ;  /* 0x00008a0000247ab9 */ /* 0x000fc80000000800 */
        /* <DEDUP_REMOVED lines=38> */
[----:B------:R-:W-:Y:S01]  /*b48f0*/  LOP3.LUT R53, R53, 0xffffbfff, RZ, 0xc0, !PT ;  /* 0xffffbfff35357812 */ /* 0x000fe200078ec0ff */
[----:B------:R-:W-:Y:S01]  /*b4900*/  ULDC UR22, c[0x0][0x248] ;  /* 0x0000920000167ab9 */ /* 0x000fe20000000800 */
[----:B------:R-:W-:Y:S01]  /*b4910*/  ISETP.LT.AND P3, PT, R31, UR25, !P0 ;  /* 0x000000191f007c0c */ /* 0x000fe2000c761270 */
[----:B------:R-:W-:Y:S01]  /*b4920*/  ULDC UR14, c[0x0][0x228] ;  /* 0x00008a00000e7ab9 */ /* 0x000fe20000000800 */
[----:B------:R-:W-:Y:S01]  /*b4930*/  @P2 LOP3.LUT R53, R53, 0x4000, RZ, 0xfc, !PT ;  /* 0x0000400035352812 */ /* 0x000fe200078efcff */
[----:B------:R-:W-:-:S03]  /*b4940*/  ULDC UR25, c[0x0][0x228] ;  /* 0x00008a0000197ab9 */ /* 0x000fc60000000800 */
        /* <DEDUP_REMOVED lines=23> */
[----:B------:R-:W-:-:S02]  /*b4ac0*/  ISETP.LT.AND P1, PT, R40, UR60, !P0 ;  /* 0x0000003c28007c0c */ /* 0x000fc4000c721270 */
[----:B------:R-:W-:Y:S01]  /*b4ad0*/  LOP3.LUT R58, R58, 0x7fffffff, RZ, 0xc0, !PT ;  /* 0x7fffffff3a3a7812 */ /* 0x000fe200078ec0ff */
[----:B------:R-:W-:Y:S01]  /*b4ae0*/  VIADD R20, R38, 0xe ;  /* 0x0000000e26147836 */ /* 0x000fe20000000000 */
[----:B------:R-:W-:Y:S01]  /*b4af0*/  ULDC UR61, c[0x0][0x228] ;  /* 0x00008a00003d7ab9 */ /* 0x000fe20000000800 */
        /* <DEDUP_REMOVED lines=58> */
[----:B------:R-:W-:Y:S01]  /*b4ea0*/  VIADD R14, R13, UR16 ;  /* 0x000000100d0e7c36 */ /* 0x000fe20008000000 */
[----:B------:R-:W-:Y:S01]  /*b4eb0*/  LOP3.LUT R54, R54, 0xffefffff, RZ, 0xc0, !PT ;  /* 0xffefffff36367812 */ /* 0x000fe200078ec0ff */
[----:B------:R-:W-:Y:S01]  /*b4ec0*/  ULDC UR16, c[0x0][0x228] ;  /* 0x00008a0000107ab9 */ /* 0x000fe20000000800 */
[----:B------:R-:W-:Y:S01]  /*b4ed0*/  ISETP.LT.AND P3, PT, R24, UR22, !P0 ;  /* 0x0000001618007c0c */ /* 0x000fe2000c761270 */
[----:B------:R-:W-:Y:S01]  /*b4ee0*/  ULDC UR39, c[0x0][0x248] ;  /* 0x0000920000277ab9 */ /* 0x000fe20000000800 */
[----:B------:R-:W-:Y:S02]  /*b4ef0*/  ISETP.LT.AND P2, PT, R17, UR54, !P0 ;  /* 0x0000003611007c0c */ /* 0x000fe4000c741270 */
[----:B------:R-:W-:Y:S01]  /*b4f00*/  ISETP.LT.AND P1, PT, R40, UR53, !P0 ;  /* 0x0000003528007c0c */ /* 0x000fe2000c721270 */
[----:B------:R-:W-:Y:S01]  /*b4f10*/  VIADD R15, R14, UR55 ;  /* 0x000000370e0f7c36 */ /* 0x000fe20008000000 */
[----:B------:R-:W-:Y:S01]  /*b4f20*/  LOP3.LUT R0, R0, 0x7fffffff, RZ, 0xc0, !PT ;  /* 0x7fffffff00007812 */ /* 0x000fe200078ec0ff */
[----:B------:R-:W-:Y:S01]  /*b4f30*/  VIADD R23, R38, 0xb ;  /* 0x0000000b26177836 */ /* 0x000fe20000000000 */
[----:B------:R-:W-:Y:S01]  /*b4f40*/  ULDC UR53, c[0x0][0x228] ;  /* 0x00008a0000357ab9 */ /* 0x000fe20000000800 */
[----:B------:R-:W-:Y:S01]  /*b4f50*/  ULDC UR54, c[0x0][0x228] ;  /* 0x00008a0000367ab9 */ /* 0x000fe20000000800 */
[----:B------:R-:W-:-:S03]  /*b4f60*/  ULDC UR55, c[0x0][0x228] ;  /* 0x00008a0000377ab9 */ /* 0x000fc60000000800 */
        /* <DEDUP_REMOVED lines=59> */
[----:B------:R-:W-:-:S03]  /*b5320*/  ULDC.64 UR22, c[0x0][0x228] ;  /* 0x00008a0000167ab9 */ /* 0x000fc60000000a00 */
[----:B------:R-:W-:Y:S02]  /*b5330*/  ISETP.LT.AND P3, PT, R24, UR12, !P0 ;  /* 0x0000000c18007c0c */ /* 0x000fe4000c761270 */
[----:B------:R-:W-:Y:S01]  /*b5340*/  LOP3.LUT R54, R54, 0xffffffef, RZ, 0xc0, !PT ;  /* 0xffffffef36367812 */ /* 0x000fe200078ec0ff */
[----:B------:R-:W-:Y:S01]  /*b5350*/  VIADD R57, R16, UR6 ;  /* 0x0000000610397c36 */ /* 0x000fe20008000000 */
[----:B------:R-:W-:Y:S01]  /*b5360*/  ISETP.LT.AND P2, PT, R17, UR58, !P0 ;  /* 0x0000003a11007c0c */ /* 0x000fe2000c741270 */
[----:B------:R-:W-:Y:S01]  /*b5370*/  ULDC UR58, c[0x0][0x228] ;  /* 0x00008a00003a7ab9 */ /* 0x000fe20000000800 */
[----:B------:R-:W-:Y:S01]  /*b5380*/  ISETP.LT.AND P1, PT, R40, UR59, !P0 ;  /* 0x0000003b28007c0c */ /* 0x000fe2000c721270 */
[----:B------:R-:W-:Y:S01]  /*b5390*/  ULDC UR59, c[0x0][0x228] ;  /* 0x00008a00003b7ab9 */ /* 0x000fe20000000800 */
        /* <DEDUP_REMOVED lines=63> */
[----:B------:R-:W-:Y:S01]  /*b5790*/  ISETP.LT.AND P1, PT, R17, UR59, !P0 ;  /* 0x0000003b11007c0c */ /* 0x000fe2000c721270 */
[----:B------:R-:W-:Y:S01]  /*b57a0*/  ULDC UR59, c[0x0][0x228] ;  /* 0x00008a00003b7ab9 */ /* 0x000fe20000000800 */
[----:B------:R-:W-:Y:S01]  /*b57b0*/  ISETP.LT.AND P3, PT, R25, UR57, !P0 ;  /* 0x0000003919007c0c */ /* 0x000fe2000c761270 */
[----:B------:R-:W-:Y:S01]  /*b57c0*/  ULDC UR57, c[0x0][0x228] ;  /* 0x00008a0000397ab9 */ /* 0x000fe20000000800 */
[----:B------:R-:W-:Y:S01]  /*b57d0*/  VIADD R60, R59, UR39 ;  /* 0x000000273b3c7c36 */ /* 0x000fe20008000000 */
[----:B------:R-:W-:Y:S01]  /*b57e0*/  ULDC UR39, c[0x0][0x248] ;  /* 0x0000920000277ab9 */ /* 0x000fe20000000800 */
[----:B------:R-:W-:-:S05]  /*b57f0*/  ULDC UR22, c[0x0][0x228] ;  /* 0x00008a0000167ab9 */ /* 0x000fca0000000800 */
[----:B------:R-:W-:-:S04]  /*b5800*/  @P2 LOP3.LUT R55, R55, 0x100000, RZ, 0xfc, !PT ;  /* 0x0010000037372812 */ /* 0x000fc800078efcff */
[----:B------:R-:W-:-:S04]  /*b5810*/  LOP3.LUT R55, R55, 0xfeffffff, RZ, 0xc0, !PT ;  /* 0xfeffffff37377812 */ /* 0x000fc800078ec0ff */
[----:B------:R-:W-:Y:S02]  /*b5820*/  @P1 LOP3.LUT R55, R55, 0x1000000, RZ, 0xfc, !PT ;  /* 0x0100000037371812 */ /* 0x000fe400078efcff */
[----:B------:R-:W-:Y:S01]  /*b5830*/  ISETP.LT.AND P1, PT, R40, UR56, !P0 ;  /* 0x0000003828007c0c */ /* 0x000fe2000c721270 */
[----:B------:R-:W-:Y:S01]  /*b5840*/  ULDC UR56, c[0x0][0x228] ;  /* 0x00008a0000387ab9 */ /* 0x000fe20000000800 */
[----:B------:R-:W-:Y:S02]  /*b5850*/  LOP3.LUT R55, R55, 0xff7fffff, RZ, 0xc0, !PT ;  /* 0xff7fffff37377812 */ /* 0x000fe400078ec0ff */
        /* <DEDUP_REMOVED lines=60> */
[----:B------:R-:W-:-:S09]  /*b5c20*/  ULDC UR23, c[0x0][0x248] ;  /* 0x0000920000177ab9 */ /* 0x000fd20000000800 */
[----:B------:R-:W-:-:S04]  /*b5c30*/  @P2 LOP3.LUT R55, R55, 0x10, RZ, 0xfc, !PT ;  /* 0x0000001037372812 */ /* 0x000fc800078efcff */
[----:B------:R-:W-:-:S04]  /*b5c40*/  LOP3.LUT R55, R55, 0xfffffeff, RZ, 0xc0, !PT ;  /* 0xfffffeff37377812 */ /* 0x000fc800078ec0ff */
[----:B------:R-:W-:Y:S02]  /*b5c50*/  @P1 LOP3.LUT R55, R55, 0x100, RZ, 0xfc, !PT ;  /* 0x0000010037371812 */ /* 0x000fe400078efcff */
[----:B------:R-:W-:Y:S02]  /*b5c60*/  ISETP.LT.AND P1, PT, R40, UR56, !P0 ;  /* 0x0000003828007c0c */ /* 0x000fe4000c721270 */
[----:B------:R-:W-:Y:S01]  /*b5c70*/  ISETP.LT.AND P3, PT, R25, UR57, !P0 ;  /* 0x0000003919007c0c */ /* 0x000fe2000c761270 */
[----:B------:R0:W-:Y:S01]  /*b5c80*/  STL [R1+0x14], R19 ;  /* 0x0000141301007387 */ /* 0x0001e20000100800 */
[----:B------:R-:W-:Y:S01]  /*b5c90*/  LOP3.LUT R55, R55, 0xffffff7f, RZ, 0xc0, !PT ;  /* 0xffffff7f37377812 */ /* 0x000fe200078ec0ff */
        /* <DEDUP_REMOVED lines=8> */
[----:B0-----:R-:W-:Y:S01]  /*b5d20*/  VIADD R19, R19, UR36 ;  /* 0x0000002413137c36 */ /* 0x001fe20008000000 */
[----:B------:R-:W-:Y:S01]  /*b5d30*/  LOP3.LUT R55, R55, 0xffffffdf, RZ, 0xc0, !PT ;  /* 0xffffffdf37377812 */ /* 0x000fe200078ec0ff */
[----:B------:R-:W-:-:S03]  /*b5d40*/  ULDC UR59, c[0x0][0x228] ;  /* 0x00008a00003b7ab9 */ /* 0x000fc60000000800 */
[----:B------:R-:W-:Y:S02]  /*b5d50*/  @P2 LOP3.LUT R55, R55, 0x20, RZ, 0xfc, !PT ;  /* 0x0000002037372812 */ /* 0x000fe400078efcff */
[----:B------:R-:W-:Y:S01]  /*b5d60*/  ISETP.LT.AND P3, PT, R26, UR50, !P0 ;  /* 0x000000321a007c0c */ /* 0x000fe2000c761270 */
[----:B------:R0:W-:Y:S01]  /*b5d70*/  STL [R1+0x18], R19 ;  /* 0x0000181301007387 */ /* 0x0001e20000100800 */
[----:B------:R-:W-:Y:S01]  /*b5d80*/  LOP3.LUT R55, R55, 0xfffffff7, RZ, 0xc0, !PT ;  /* 0xfffffff737377812 */ /* 0x000fe200078ec0ff */
[----:B------:R-:W-:Y:S01]  /*b5d90*/  ULDC UR50, c[0x0][0x228] ;  /* 0x00008a0000327ab9 */ /* 0x000fe20000000800 */
[----:B------:R-:W-:Y:S01]  /*b5da0*/  ISETP.LT.AND P2, PT, R43, UR15, !P0 ;  /* 0x0000000f2b007c0c */ /* 0x000fe2000c741270 */
[----:B------:R-:W2:Y:S01]  /*b5db0*/  LDL.LU R21, [R1+0x9c] ;  /* 0x00009c0001157983 */ /* 0x000ea20000300800 */
[----:B------:R-:W-:Y:S01]  /*b5dc0*/  @P1 LOP3.LUT R55, R55, 0x8, RZ, 0xfc, !PT ;  /* 0x0000000837371812 */ /* 0x000fe200078efcff */
[----:B------:R-:W-:Y:S02]  /*b5dd0*/  ULDC UR15, c[0x0][0x248] ;  /* 0x00009200000f7ab9 */ /* 0x000fe40000000800 */
[----:B------:R-:W3:Y:S01]  /*b5de0*/  LDL.LU R36, [R1+0x98] ;  /* 0x0000980001247983 */ /* 0x000ee20000300800 */
[----:B------:R-:W-:-:S04]  /*b5df0*/  LOP3.LUT R55, R55, 0xfffffffb, RZ, 0xc0, !PT ;  /* 0xfffffffb37377812 */ /* 0x000fc800078ec0ff */
[----:B------:R-:W-:Y:S02]  /*b5e00*/  @P3 LOP3.LUT R55, R55, 0x4, RZ, 0xfc, !PT ;  /* 0x0000000437373812 */ /* 0x000fe400078efcff */
[----:B------:R-:W-:Y:S01]  /*b5e10*/  ISETP.LT.AND P3, PT, R47, UR21, !P0 ;  /* 0x000000152f007c0c */ /* 0x000fe2000c761270 */
[----:B0-----:R-:W-:Y:S01]  /*b5e20*/  VIADD R19, R19, UR42 ;  /* 0x0000002a13137c36 */ /* 0x001fe20008000000 */
[----:B------:R-:W-:Y:S01]  /*b5e30*/  ISETP.LT.AND P1, PT, R44, UR16, !P0 ;  /* 0x000000102c007c0c */ /* 0x000fe2000c721270 */
[----:B------:R-:W-:Y:S01]  /*b5e40*/  ULDC UR16, c[0x0][0x248] ;  /* 0x0000920000107ab9 */ /* 0x000fe20000000800 */
[----:B------:R-:W-:Y:S01]  /*b5e50*/  LOP3.LUT R55, R55, 0xfffffffd, RZ, 0xc0, !PT ;  /* 0xfffffffd37377812 */ /* 0x000fe200078ec0ff */
[----:B------:R-:W-:-:S03]  /*b5e60*/  ULDC UR21, c[0x0][0x248] ;  /* 0x0000920000157ab9 */ /* 0x000fc60000000800 */
        /* <DEDUP_REMOVED lines=29> */
[----:B------:R-:W4:Y:S04]  /*b6040*/  LDL.LU R20, [R1+0x94] ;  /* 0x0000940001147983 */ /* 0x000f280000300800 */
[----:B------:R-:W2:Y:S01]  /*b6050*/  LDL.LU R37, [R1+0x90] ;  /* 0x0000900001257983 */ /* 0x000ea20000300800 */
[----:B------:R-:W-:Y:S01]  /*b6060*/  ISETP.LT.AND P2, PT, R24, UR36, !P0 ;  /* 0x0000002418007c0c */ /* 0x000fe2000c741270 */
[----:B------:R-:W-:Y:S01]  /*b6070*/  ULDC UR36, c[0x0][0x228] ;  /* 0x00008a0000247ab9 */ /* 0x000fe20000000800 */
[----:B------:R-:W-:Y:S01]  /*b6080*/  ISETP.LT.AND P1, PT, R17, UR43, !P0 ;  /* 0x0000002b11007c0c */ /* 0x000fe2000c721270 */
[----:B------:R-:W-:Y:S01]  /*b6090*/  ULDC UR43, c[0x0][0x228] ;  /* 0x00008a00002b7ab9 */ /* 0x000fe20000000800 */
[----:B------:R-:W-:-:S09]  /*b60a0*/  LOP3.LUT R58, R58, 0xffefffff, RZ, 0xc0, !PT ;  /* 0xffefffff3a3a7812 */ /* 0x000fd200078ec0ff */
        /* <DEDUP_REMOVED lines=37> */
[----:B------:R0:W-:Y:S01]  /*b6300*/  STL [R1+0x1c], R19 ;  /* 0x00001c1301007387 */ /* 0x0001e20000100800 */
[----:B------:R-:W-:Y:S01]  /*b6310*/  LOP3.LUT R58, R58, 0xffffbfff, RZ, 0xc0, !PT ;  /* 0xffffbfff3a3a7812 */ /* 0x000fe200078ec0ff */
[----:B------:R-:W-:-:S03]  /*b6320*/  ULDC.64 UR44, c[0x0][0x228] ;  /* 0x00008a00002c7ab9 */ /* 0x000fc60000000a00 */
[----:B------:R-:W-:Y:S02]  /*b6330*/  @P2 LOP3.LUT R58, R58, 0x4000, RZ, 0xfc, !PT ;  /* 0x000040003a3a2812 */ /* 0x000fe400078efcff */
[----:B------:R-:W-:Y:S01]  /*b6340*/  ISETP.LT.AND P3, PT, R31, UR40, !P0 ;  /* 0x000000281f007c0c */ /* 0x000fe2000c761270 */
[----:B------:R-:W-:Y:S01]  /*b6350*/  ULDC.64 UR40, c[0x0][0x228] ;  /* 0x00008a0000287ab9 */ /* 0x000fe20000000a00 */
[----:B------:R-:W-:-:S04]  /*b6360*/  LOP3.LUT R58, R58, 0xffffdfff, RZ, 0xc0, !PT ;  /* 0xffffdfff3a3a7812 */ /* 0x000fc800078ec0ff */
[----:B------:R-:W-:Y:S02]  /*b6370*/  @P1 LOP3.LUT R58, R58, 0x2000, RZ, 0xfc, !PT ;  /* 0x000020003a3a1812 */ /* 0x000fe400078efcff */
[----:B------:R-:W-:Y:S01]  /*b6380*/  ISETP.LT.AND P2, PT, R33, UR43, !P0 ;  /* 0x0000002b21007c0c */ /* 0x000fe2000c741270 */
[----:B0-----:R-:W-:Y:S01]  /*b6390*/  VIADD R19, R19, UR52 ;  /* 0x0000003413137c36 */ /* 0x001fe20008000000 */
[----:B------:R-:W-:Y:S01]  /*b63a0*/  LOP3.LUT R58, R58, 0xffffefff, RZ, 0xc0, !PT ;  /* 0xffffefff3a3a7812 */ /* 0x000fe200078ec0ff */
[----:B------:R-:W-:Y:S01]  /*b63b0*/  ULDC UR52, c[0x0][0x228] ;  /* 0x00008a0000347ab9 */ /* 0x000fe20000000800 */
[----:B------:R-:W-:Y:S01]  /*b63c0*/  ISETP.LT.AND P1, PT, R18, UR61, !P0 ;  /* 0x0000003d12007c0c */ /* 0x000fe2000c721270 */
[----:B------:R-:W-:Y:S01]  /*b63d0*/  ULDC UR61, c[0x0][0x228] ;  /* 0x00008a00003d7ab9 */ /* 0x000fe20000000800 */
[----:B------:R-:W-:Y:S01]  /*b63e0*/  @P3 LOP3.LUT R58, R58, 0x1000, RZ, 0xfc, !PT ;  /* 0x000010003a3a3812 */ /* 0x000fe200078efcff */
[----:B------:R-:W-:-:S03]  /*b63f0*/  ULDC.64 UR42, c[0x0][0x228] ;  /* 0x00008a00002a7ab9 */ /* 0x000fc60000000a00 */
[----:B------:R-:W-:-:S04]  /*b6400*/  LOP3.LUT R58, R58, 0xfffff7ff, RZ, 0xc0, !PT ;  /* 0xfffff7ff3a3a7812 */ /* 0x000fc800078ec0ff */
[----:B------:R-:W-:Y:S02]  /*b6410*/  @P2 LOP3.LUT R58, R58, 0x800, RZ, 0xfc, !PT ;  /* 0x000008003a3a2812 */ /* 0x000fe400078efcff */
[----:B------:R-:W-:Y:S01]  /*b6420*/  ISETP.LT.AND P0, PT, R39, UR60, !P0 ;  /* 0x0000003c27007c0c */ /* 0x000fe2000c701270 */
[----:B------:R-:W-:Y:S01]  /*b6430*/  ULDC UR60, c[0x0][0x228] ;  /* 0x00008a00003c7ab9 */ /* 0x000fe20000000800 */
[----:B------:R-:W-:-:S04]  /*b6440*/  LOP3.LUT R58, R58, 0xfffffbff, RZ, 0xc0, !PT ;  /* 0xfffffbff3a3a7812 */ /* 0x000fc800078ec0ff */
[----:B------:R-:W-:-:S04]  /*b6450*/  @P1 LOP3.LUT R58, R58, 0x400, RZ, 0xfc, !PT ;  /* 0x000004003a3a1812 */ /* 0x000fc800078efcff */
[----:B------:R-:W-:-:S04]  /*b6460*/  LOP3.LUT R58, R58, 0xfffffdff, RZ, 0xc0, !PT ;  /* 0xfffffdff3a3a7812 */ /* 0x000fc800078ec0ff */
[----:B------:R-:W-:-:S04]  /*b6470*/  @P0 LOP3.LUT R58, R58, 0x200, RZ, 0xfc, !PT ;  /* 0x000002003a3a0812 */ /* 0x000fc800078efcff */
[----:B------:R-:W-:Y:S02]  /*b6480*/  LOP3.LUT R58, R58, 0xffffffef, RZ, 0xc0, !PT ;  /* 0xffffffef3a3a7812 */ /* 0x000fe400078ec0ff */
[----:B---3--:R-:W-:Y:S02]  /*b6490*/  LOP3.LUT R35, R36, 0xffff, RZ, 0xc0, !PT ;  /* 0x0000ffff24237812 */ /* 0x008fe400078ec0ff */
[----:B----4-:R-:W-:Y:S01]  /*b64a0*/  LOP3.LUT R36, R20, 0xffff, RZ, 0xc0, !PT ;  /* 0x0000ffff14247812 */ /* 0x010fe200078ec0ff */
[----:B------:R-:W-:-:S05]  /*b64b0*/  VIADD R20, R38, 0xd ;  /* 0x0000000d26147836 */ /* 0x000fca0000000000 */
[----:B------:R-:W-:-:S04]  /*b64c0*/  ISETP.GE.AND P0, PT, R20, UR37, PT ;  /* 0x0000002514007c0c */ /* 0x000fc8000bf06270 */
[----:B------:R-:W-:Y:S02]  /*b64d0*/  ISETP.LT.AND P2, PT, R24, UR40, !P0 ;  /* 0x0000002818007c0c */ /* 0x000fe4000c741270 */
[----:B------:R-:W-:Y:S01]  /*b64e0*/  ISETP.LT.AND P1, PT, R17, UR36, !P0 ;  /* 0x0000002411007c0c */ /* 0x000fe2000c721270 */
[----:B------:R-:W-:-:S10]  /*b64f0*/  ULDC UR36, c[0x0][0x228] ;  /* 0x00008a0000247ab9 */ /* 0x000fd40000000800 */
[----:B------:R-:W-:-:S04]  /*b6500*/  @P2 LOP3.LUT R58, R58, 0x10, RZ, 0xfc, !PT ;  /* 0x000000103a3a2812 */ /* 0x000fc800078efcff */
[----:B------:R-:W-:-:S04]  /*b6510*/  LOP3.LUT R58, R58, 0xfffffeff, RZ, 0xc0, !PT ;  /* 0xfffffeff3a3a7812 */ /* 0x000fc800078ec0ff */
[----:B------:R-:W-:Y:S02]  /*b6520*/  @P1 LOP3.LUT R58, R58, 0x100, RZ, 0xfc, !PT ;  /* 0x000001003a3a1812 */ /* 0x000fe400078efcff */
[----:B------:R-:W-:Y:S02]  /*b6530*/  ISETP.LT.AND P1, PT, R40, UR52, !P0 ;  /* 0x0000003428007c0c */ /* 0x000fe4000c721270 */
[----:B------:R-:W-:Y:S02]  /*b6540*/  ISETP.LT.AND P3, PT, R25, UR60, !P0 ;  /* 0x0000003c19007c0c */ /* 0x000fe4000c761270 */
[----:B------:R-:W-:Y:S02]  /*b6550*/  LOP3.LUT R58, R58, 0xffffff7f, RZ, 0xc0, !PT ;  /* 0xffffff7f3a3a7812 */ /* 0x000fe400078ec0ff */
[----:B------:R-:W-:-:S07]  /*b6560*/  ISETP.LT.AND P2, PT, R41, UR61, !P0 ;  /* 0x0000003d29007c0c */ /* 0x000fce000c741270 */
[----:B------:R-:W-:-:S04]  /*b6570*/  @P1 LOP3.LUT R58, R58, 0x80, RZ, 0xfc, !PT ;  /* 0x000000803a3a1812 */ /* 0x000fc800078efcff */
[----:B------:R-:W-:-:S04]  /*b6580*/  LOP3.LUT R58, R58, 0xffffffbf, RZ, 0xc0, !PT ;  /* 0xffffffbf3a3a7812 */ /* 0x000fc800078ec0ff */
[----:B------:R-:W-:Y:S02]  /*b6590*/  @P3 LOP3.LUT R58, R58, 0x40, RZ, 0xfc, !PT ;  /* 0x000000403a3a3812 */ /* 0x000fe400078efcff */
[----:B------:R-:W-:Y:S02]  /*b65a0*/  ISETP.LT.AND P1, PT, R42, UR36, !P0 ;  /* 0x000000242a007c0c */ /* 0x000fe4000c721270 */
        /* <DEDUP_REMOVED lines=9> */
[----:B------:R-:W-:Y:S02]  /*b6640*/  ISETP.LT.AND P1, PT, R44, UR7, !P0 ;  /* 0x000000072c007c0c */ /* 0x000fe4000c721270 */
[----:B------:R-:W-:-:S04]  /*b6650*/  LOP3.LUT R58, R58, 0xfffffffd, RZ, 0xc0, !PT ;  /* 0xfffffffd3a3a7812 */ /* 0x000fc800078ec0ff */
[----:B------:R-:W-:Y:S02]  /*b6660*/  @P2 LOP3.LUT R58, R58, 0x2, RZ, 0xfc, !PT ;  /* 0x000000023a3a2812 */ /* 0x000fe400078efcff */
[----:B------:R-:W-:Y:S02]  /*b6670*/  ISETP.LT.AND P2, PT, R32, UR10, !P0 ;  /* 0x0000000a20007c0c */ /* 0x000fe4000c741270 */
[----:B------:R-:W-:Y:S02]  /*b6680*/  LOP3.LUT R58, R58, 0xfffffffe, RZ, 0xc0, !PT ;  /* 0xfffffffe3a3a7812 */ /* 0x000fe400078ec0ff */
[----:B------:R-:W-:Y:S02]  /*b6690*/  @P3 LOP3.LUT R0, R0, 0x80000000, RZ, 0xfc, !PT ;  /* 0x8000000000003812 */ /* 0x000fe400078efcff */
[----:B------:R-:W-:Y:S02]  /*b66a0*/  @P1 LOP3.LUT R58, R58, 0x1, RZ, 0xfc, !PT ;  /* 0x000000013a3a1812 */ /* 0x000fe400078efcff */
[----:B------:R-:W-:-:S02]  /*b66b0*/  ISETP.LT.AND P1, PT, R56, UR12, !P0 ;  /* 0x0000000c38007c0c */ /* 0x000fc4000c721270 */
[----:B------:R-:W-:-:S04]  /*b66c0*/  LOP3.LUT R0, R0, 0xbfffffff, RZ, 0xc0, !PT ;  /* 0xbfffffff00007812 */ /* 0x000fc800078ec0ff */
[----:B------:R-:W-:Y:S02]  /*b66d0*/  @P2 LOP3.LUT R0, R0, 0x40000000, RZ, 0xfc, !PT ;  /* 0x4000000000002812 */ /* 0x000fe400078efcff */
[----:B------:R-:W-:Y:S02]  /*b66e0*/  ISETP.LT.AND P3, PT, R31, UR17, !P0 ;  /* 0x000000111f007c0c */ /* 0x000fe4000c761270 */
[----:B------:R-:W-:-:S04]  /*b66f0*/  LOP3.LUT R0, R0, 0xdfffffff, RZ, 0xc0, !PT ;  /* 0xdfffffff00007812 */ /* 0x000fc800078ec0ff */
[----:B------:R-:W-:Y:S02]  /*b6700*/  @P1 LOP3.LUT R0, R0, 0x20000000, RZ, 0xfc, !PT ;  /* 0x2000000000001812 */ /* 0x000fe400078efcff */
[----:B------:R-:W-:Y:S02]  /*b6710*/  ISETP.LT.AND P2, PT, R33, UR18, !P0 ;  /* 0x0000001221007c0c */ /* 0x000fe4000c741270 */
[----:B------:R-:W-:Y:S02]  /*b6720*/  LOP3.LUT R0, R0, 0xefffffff, RZ, 0xc0, !PT ;  /* 0xefffffff00007812 */ /* 0x000fe400078ec0ff */
[----:B--2---:R-:W-:Y:S02]  /*b6730*/  LOP3.LUT R34, R21, 0xffff, RZ, 0xc0, !PT ;  /* 0x0000ffff15227812 */ /* 0x004fe400078ec0ff */
[----:B------:R-:W-:Y:S02]  /*b6740*/  LOP3.LUT R37, R37, 0xffff, RZ, 0xc0, !PT ;  /* 0x0000ffff25257812 */ /* 0x000fe400078ec0ff */
[----:B------:R-:W-:Y:S01]  /*b6750*/  @P3 LOP3.LUT R0, R0, 0x10000000, RZ, 0xfc, !PT ;  /* 0x1000000000003812 */ /* 0x000fe200078efcff */
[----:B------:R-:W-:Y:S01]  /*b6760*/  STL [R1+0x2ae4], R34 ;  /* 0x002ae42201007387 */ /* 0x000fe20000100800 */
[----:B------:R-:W-:-:S02]  /*b6770*/  ISETP.LT.AND P1, PT, R18, UR20, !P0 ;  /* 0x0000001412007c0c */ /* 0x000fc4000c721270 */
[----:B------:R-:W-:Y:S01]  /*b6780*/  LOP3.LUT R0, R0, 0xf7ffffff, RZ, 0xc0, !PT ;  /* 0xf7ffffff00007812 */ /* 0x000fe200078ec0ff */
[----:B------:R-:W-:Y:S04]  /*b6790*/  STL [R1+0x2ae0], R35 ;  /* 0x002ae02301007387 */ /* 0x000fe80000100800 */
[----:B------:R-:W-:Y:S01]  /*b67a0*/  STL [R1+0x2aec], R36 ;  /* 0x002aec2401007387 */ /* 0x000fe20000100800 */
[----:B------:R-:W-:-:S03]  /*b67b0*/  @P2 LOP3.LUT R0, R0, 0x8000000, RZ, 0xfc, !PT ;  /* 0x0800000000002812 */ /* 0x000fc600078efcff */
[----:B------:R-:W-:Y:S04]  /*b67c0*/  STL [R1+0x2ae8], R37 ;  /* 0x002ae82501007387 */ /* 0x000fe80000100800 */
[----:B------:R0:W-:Y:S01]  /*b67d0*/  STL [R1+0x10], R19 ;  /* 0x0000101301007387 */ /* 0x0001e20000100800 */
[----:B------:R-:W-:Y:S02]  /*b67e0*/  ISETP.LT.AND P0, PT, R39, UR24, !P0 ;  /* 0x0000001827007c0c */ /* 0x000fe4000c701270 */
[----:B------:R-:W-:Y:S01]  /*b67f0*/  LOP3.LUT R0, R0, 0xfbffffff, RZ, 0xc0, !PT ;  /* 0xfbffffff00007812 */ /* 0x000fe200078ec0ff */
[----:B0-----:R-:W-:-:S03]  /*b6800*/  VIADD R19, R19, UR51 ;  /* 0x0000003313137c36 */ /* 0x001fc60008000000 */
[----:B------:R-:W-:Y:S02]  /*b6810*/  @P1 LOP3.LUT R0, R0, 0x4000000, RZ, 0xfc, !PT ;  /* 0x0400000000001812 */ /* 0x000fe400078efcff */
[----:B------:R0:W-:Y:S01]  /*b6820*/  STL [R1+0xc], R19 ;  /* 0x00000c1301007387 */ /* 0x0001e20000100800 */
[----:B------:R-:W-:Y:S01]  /*b6830*/  VIADD R21, R38, 0xc ;  /* 0x0000000c26157836 */ /* 0x000fe20000000000 */
[----:B------:R-:W-:Y:S01]  /*b6840*/  LOP3.LUT R0, R0, 0xfdffffff, RZ, 0xc0, !PT ;  /* 0xfdffffff00007812 */ /* 0x000fe200078ec0ff */
[----:B------:R-:W-:Y:S02]  /*b6850*/  VIADD R20, R38, 0x2b ;  /* 0x0000002b26147836 */ /* 0x000fe40000000000 */
[----:B0-----:R-:W-:Y:S01]  /*b6860*/  VIADD R19, R19, UR49 ;  /* 0x0000003113137c36 */ /* 0x001fe20008000000 */
[----:B------:R-:W-:-:S04]  /*b6870*/  ISETP.GE.AND P1, PT, R21, UR41, PT ;  /* 0x0000002915007c0c */ /* 0x000fc8000bf26270 */
[----:B------:R0:W-:Y:S04]  /*b6880*/  STL [R1+0x8], R19 ;  /* 0x0000081301007387 */ /* 0x0001e80000100800 */
[----:B------:R-:W2:Y:S01]  /*b6890*/  LDL.LU R22, [R1+0xac] ;  /* 0x0000ac0001167983 */ /* 0x000ea20000300800 */
[----:B------:R-:W-:Y:S01]  /*b68a0*/  VIADD R38, R19, UR15 ;  /* 0x0000000f13267c36 */ /* 0x000fe20008000000 */
[----:B------:R-:W-:Y:S02]  /*b68b0*/  @P0 LOP3.LUT R0, R0, 0x2000000, RZ, 0xfc, !PT ;  /* 0x0200000000000812 */ /* 0x000fe400078efcff */
[----:B------:R-:W3:Y:S01]  /*b68c0*/  LDL.LU R21, [R1+0xa8] ;  /* 0x0000a80001157983 */ /* 0x000ee20000300800 */
[----:B------:R-:W-:-:S03]  /*b68d0*/  ISETP.GE.AND P0, PT, R20, UR39, PT ;  /* 0x0000002714007c0c */ /* 0x000fc6000bf06270 */
[----:B------:R-:W4:Y:S04]  /*b68e0*/  LDL.LU R20, [R1+0xa4] ;  /* 0x0000a40001147983 */ /* 0x000f280000300800 */
[----:B------:R1:W-:Y:S04]  /*b68f0*/  STL [R1+0x4], R38 ;  /* 0x0000042601007387 */ /* 0x0003e80000100800 */
[----:B0-----:R-:W4:Y:S01]  /*b6900*/  LDL.LU R19, [R1+0xa0] ;  /* 0x0000a00001137983 */ /* 0x001f220000300800 */
[----:B------:R-:W-:Y:S02]  /*b6910*/  ISETP.LT.AND P2, PT, R24, UR42, !P1 ;  /* 0x0000002a18007c0c */ /* 0x000fe4000cf41270 */
[----:B------:R-:W-:-:S02]  /*b6920*/  ISETP.LT.AND P4, PT, R17, UR26, !P1 ;  /* 0x0000001a11007c0c */ /* 0x000fc4000cf81270 */
[----:B------:R-:W-:Y:S02]  /*b6930*/  LOP3.LUT R0, R0, 0xffefffff, RZ, 0xc0, !PT ;  /* 0xffefffff00007812 */ /* 0x000fe400078ec0ff */
[----:B------:R-:W-:-:S07]  /*b6940*/  ISETP.LT.AND P3, PT, R40, UR27, !P1 ;  /* 0x0000001b28007c0c */ /* 0x000fce000cf61270 */
[----:B------:R-:W-:-:S04]  /*b6950*/  @P2 LOP3.LUT R0, R0, 0x100000, RZ, 0xfc, !PT ;  /* 0x0010000000002812 */ /* 0x000fc800078efcff */
[----:B------:R-:W-:-:S04]  /*b6960*/  LOP3.LUT R0, R0, 0xfeffffff, RZ, 0xc0, !PT ;  /* 0xfeffffff00007812 */ /* 0x000fc800078ec0ff */
[----:B------:R-:W-:Y:S02]  /*b6970*/  @P4 LOP3.LUT R0, R0, 0x1000000, RZ, 0xfc, !PT ;  /* 0x0100000000004812 */ /* 0x000fe400078efcff */
[----:B------:R-:W-:Y:S02]  /*b6980*/  ISETP.LT.AND P2, PT, R25, UR29, !P1 ;  /* 0x0000001d19007c0c */ /* 0x000fe4000cf41270 */
[----:B------:R-:W-:-:S04]  /*b6990*/  LOP3.LUT R0, R0, 0xffbfffff, RZ, 0xc0, !PT ;  /* 0xffbfffff00007812 */ /* 0x000fc800078ec0ff */
[----:B------:R-:W-:-:S04]  /*b69a0*/  LOP3.LUT R0, R0, 0xff7fffff, RZ, 0xc0, !PT ;  /* 0xff7fffff00007812 */ /* 0x000fc800078ec0ff */
[----:B------:R-:W-:Y:S02]  /*b69b0*/  @P3 LOP3.LUT R0, R0, 0x800000, RZ, 0xfc, !PT ;  /* 0x0080000000003812 */ /* 0x000fe400078efcff */
[----:B------:R-:W-:Y:S02]  /*b69c0*/  ISETP.LT.AND P3, PT, R41, UR30, !P1 ;  /* 0x0000001e29007c0c */ /* 0x000fe4000cf61270 */
[----:B------:R-:W-:Y:S02]  /*b69d0*/  @P2 LOP3.LUT R0, R0, 0x400000, RZ, 0xfc, !PT ;  /* 0x0040000000002812 */ /* 0x000fe400078efcff */
[----:B------:R-:W-:Y:S02]  /*b69e0*/  ISETP.LT.AND P2, PT, R42, UR35, !P1 ;  /* 0x000000232a007c0c */ /* 0x000fe4000cf41270 */
[----:B------:R-:W-:Y:S02]  /*b69f0*/  LOP3.LUT R0, R0, 0xffdfffff, RZ, 0xc0, !PT ;  /* 0xffdfffff00007812 */ /* 0x000fe400078ec0ff */
[----:B------:R-:W-:-:S05]  /*b6a00*/  ISETP.LT.AND P4, PT, R26, UR48, !P1 ;  /* 0x000000301a007c0c */ /* 0x000fca000cf81270 */
        /* <DEDUP_REMOVED lines=10> */
[----:B------:R-:W-:Y:S01]  /*b6ab0*/  LOP3.LUT R0, R0, 0xfffeffff, RZ, 0xc0, !PT ;  /* 0xfffeffff00007812 */ /* 0x000fe200078ec0ff */
[----:B------:R-:W4:Y:S03]  /*b6ac0*/  LDL.LU R47, [R1+0x4e38] ;  /* 0x004e3800012f7983 */ /* 0x000f260000300800 */
[----:B------:R-:W-:Y:S02]  /*b6ad0*/  @P2 LOP3.LUT R0, R0, 0x10000, RZ, 0xfc, !PT ;  /* 0x0001000000002812 */ /* 0x000fe400078efcff */
[----:B------:R-:W-:-:S02]  /*b6ae0*/  ISETP.LT.AND P3, PT, R32, UR22, !P1 ;  /* 0x0000001620007c0c */ /* 0x000fc4000cf61270 */
[----:B------:R-:W-:Y:S01]  /*b6af0*/  LOP3.LUT R0, R0, 0xffff7fff, RZ, 0xc0, !PT ;  /* 0xffff7fff00007812 */ /* 0x000fe200078ec0ff */
[----:B------:R-:W4:Y:S03]  /*b6b00*/  LDL.LU R32, [R1+0x4e34] ;  /* 0x004e340001207983 */ /* 0x000f260000300800 */
[----:B------:R-:W-:Y:S02]  /*b6b10*/  @P4 LOP3.LUT R0, R0, 0x8000, RZ, 0xfc, !PT ;  /* 0x0000800000004812 */ /* 0x000fe400078efcff */
[----:B------:R-:W-:Y:S02]  /*b6b20*/  ISETP.LT.AND P2, PT, R56, UR19, !P1 ;  /* 0x0000001338007c0c */ /* 0x000fe4000cf41270 */
[----:B------:R-:W-:Y:S01]  /*b6b30*/  LOP3.LUT R0, R0, 0xffffefff, RZ, 0xc0, !PT ;  /* 0xffffefff00007812 */ /* 0x000fe200078ec0ff */
[----:B------:R-:W4:Y:S03]  /*b6b40*/  LDL.LU R56, [R1+0x4e30] ;  /* 0x004e300001387983 */ /* 0x000f260000300800 */
[----:B------:R-:W-:-:S02]  /*b6b50*/  @P3 LOP3.LUT R0, R0, 0x1000, RZ, 0xfc, !PT ;  /* 0x0000100000003812 */ /* 0x000fc400078efcff */
[----:B------:R-:W-:Y:S02]  /*b6b60*/  ISETP.LT.AND P4, PT, R31, UR14, !P1 ;  /* 0x0000000e1f007c0c */ /* 0x000fe4000cf81270 */
        /* <DEDUP_REMOVED lines=8> */
[----:B------:R-:W-:-:S04]  /*b6bf0*/  LOP3.LUT R0, R0, 0xfffffdff, RZ, 0xc0, !PT ;  /* 0xfffffdff00007812 */ /* 0x000fc800078ec0ff */
[----:B------:R-:W-:Y:S02]  /*b6c00*/  @P3 LOP3.LUT R0, R0, 0x200, RZ, 0xfc, !PT ;  /* 0x0000020000003812 */ /* 0x000fe400078efcff */
[----:B------:R-:W-:Y:S02]  /*b6c10*/  ISETP.LT.AND P1, PT, R39, UR8, !P1 ;  /* 0x0000000827007c0c */ /* 0x000fe4000cf21270 */
[----:B------:R-:W-:-:S04]  /*b6c20*/  LOP3.LUT R0, R0, 0xfffffeff, RZ, 0xc0, !PT ;  /* 0xfffffeff00007812 */ /* 0x000fc800078ec0ff */
[----:B------:R-:W-:Y:S02]  /*b6c30*/  @P2 LOP3.LUT R0, R0, 0x100, RZ, 0xfc, !PT ;  /* 0x0000010000002812 */ /* 0x000fe400078efcff */
[----:B------:R-:W-:Y:S02]  /*b6c40*/  ISETP.GE.AND P2, PT, R18, UR38, PT ;  /* 0x0000002612007c0c */ /* 0x000fe4000bf46270 */
[----:B------:R-:W-:-:S04]  /*b6c50*/  LOP3.LUT R0, R0, 0xffffff7f, RZ, 0xc0, !PT ;  /* 0xffffff7f00007812 */ /* 0x000fc800078ec0ff */
[----:B------:R-:W-:Y:S02]  /*b6c60*/  @P1 LOP3.LUT R0, R0, 0x80, RZ, 0xfc, !PT ;  /* 0x0000008000001812 */ /* 0x000fe400078efcff */
[----:B------:R-:W-:Y:S02]  /*b6c70*/  ISETP.LT.AND P1, PT, R18, UR34, !P0 ;  /* 0x0000002212007c0c */ /* 0x000fe4000c721270 */
[----:B------:R-:W-:-:S04]  /*b6c80*/  LOP3.LUT R0, R0, 0xfffffffe, RZ, 0xc0, !PT ;  /* 0xfffffffe00007812 */ /* 0x000fc800078ec0ff */
[----:B------:R-:W-:Y:S02]  /*b6c90*/  @P2 LOP3.LUT R0, R0, 0x1, RZ, 0xfc, !PT ;  /* 0x0000000100002812 */ /* 0x000fe400078efcff */
[----:B------:R-:W-:Y:S02]  /*b6ca0*/  ISETP.LT.AND P3, PT, R39, UR31, !P0 ;  /* 0x0000001f27007c0c */ /* 0x000fe4000c761270 */
[----:B------:R-:W-:Y:S02]  /*b6cb0*/  LOP3.LUT R0, R0, 0xffffbfff, RZ, 0xc0, !PT ;  /* 0xffffbfff00007812 */ /* 0x000fe400078ec0ff */
[----:B------:R-:W-:Y:S02]  /*b6cc0*/  ISETP.GE.AND P4, PT, R23, UR43, PT ;  /* 0x0000002b17007c0c */ /* 0x000fe4000bf86270 */
[----:B------:R-:W-:Y:S01]  /*b6cd0*/  @P1 LOP3.LUT R0, R0, 0x4000, RZ, 0xfc, !PT ;  /* 0x0000400000001812 */ /* 0x000fe200078efcff */
[----:B-1----:R-:W-:Y:S01]  /*b6ce0*/  VIADD R38, R38, UR16 ;  /* 0x0000001026267c36 */ /* 0x002fe20008000000 */
[----:B------:R-:W-:Y:S01]  /*b6cf0*/  ISETP.LT.AND P1, PT, R17, UR50, !P4 ;  /* 0x0000003211007c0c */ /* 0x000fe2000e721270 */
[----:B------:R-:W4:Y:S01]  /*b6d00*/  LDL.LU R23, [R1+0x4e24] ;  /* 0x004e240001177983 */ /* 0x000f220000300800 */
        /* <DEDUP_REMOVED lines=17> */
[----:B------:R-:W-:-:S04]  /*b6e20*/  @P2 LOP3.LUT R0, R0, 0x4, RZ, 0xfc, !PT ;  /* 0x0000000400002812 */ /* 0x000fc800078efcff */
[----:B------:R-:W-:Y:S02]  /*b6e30*/  LOP3.LUT R0, R0, 0xfffffffd, RZ, 0xc0, !PT ;  /* 0xfffffffd00007812 */ /* 0x000fe400078ec0ff */
[----:B------:R-:W-:Y:S02]  /*b6e40*/  ISETP.LT.AND P1, PT, R26, UR57, !P4 ;  /* 0x000000391a007c0c */ /* 0x000fe4000e721270 */
[----:B------:R-:W-:Y:S02]  /*b6e50*/  ISETP.LT.AND P2, PT, R43, UR58, !P4 ;  /* 0x0000003a2b007c0c */ /* 0x000fe4000e741270 */
[----:B------:R-:W-:Y:S02]  /*b6e60*/  @P3 LOP3.LUT R0, R0, 0x2, RZ, 0xfc, !PT ;  /* 0x0000000200003812 */ /* 0x000fe400078efcff */
[----:B------:R-:W-:Y:S02]  /*b6e70*/  ISETP.LT.AND P3, PT, R44, UR59, !P4 ;  /* 0x0000003b2c007c0c */ /* 0x000fe4000e761270 */
[----:B--2---:R-:W-:-:S02]  /*b6e80*/  PRMT R22, R22, 0x4210, R34 ;  /* 0x0000421016167816 */ /* 0x004fc40000000022 */
[----:B------:R-:W2:Y:S01]  /*b6e90*/  LDL.LU R34, [R1+0x4e20] ;  /* 0x004e200001227983 */ /* 0x000ea20000300800 */
[----:B---3--:R-:W-:-:S03]  /*b6ea0*/  PRMT R21, R21, 0x4210, R35 ;  /* 0x0000421015157816 */ /* 0x008fc60000000023 */
[----:B------:R0:W-:Y:S01]  /*b6eb0*/  STL [R1+0x30], R22 ;  /* 0x0000301601007387 */ /* 0x0001e20000100800 */
[----:B----4-:R-:W-:-:S03]  /*b6ec0*/  PRMT R20, R20, 0x4210, R36 ;  /* 0x0000421014147816 */ /* 0x010fc60000000024 */
[----:B0-----:R-:W3:Y:S01]  /*b6ed0*/  LDL.LU R22, [R1+0x4e1c] ;  /* 0x004e1c0001167983 */ /* 0x001ee20000300800 */
[----:B------:R-:W-:-:S03]  /*b6ee0*/  PRMT R19, R19, 0x4210, R37 ;  /* 0x0000421013137816 */ /* 0x000fc60000000025 */
[----:B------:R0:W-:Y:S04]  /*b6ef0*/  STL [R1], R38 ;  /* 0x0000002601007387 */ /* 0x0001e80000100800 */
[----:B------:R-:W4:Y:S04]  /*b6f00*/  LDL.LU R35, [R1+0x4e18] ;  /* 0x004e180001237983 */ /* 0x000f280000300800 */
[----:B------:R1:W-:Y:S01]  /*b6f10*/  STL [R1+0x34], R21 ;  /* 0x0000341501007387 */ /* 0x0003e20000100800 */
[----:B0-----:R-:W-:-:S03]  /*b6f20*/  VIADD R38, R38, UR21 ;  /* 0x0000001526267c36 */ /* 0x001fc60008000000 */
[----:B-1----:R-:W2:Y:S04]  /*b6f30*/  LDL.LU R21, [R1+0x4e14] ;  /* 0x004e140001157983 */ /* 0x002ea80000300800 */
[----:B------:R-:W3:Y:S04]  /*b6f40*/  LDL.LU R36, [R1+0x4e10] ;  /* 0x004e100001247983 */ /* 0x000ee80000300800 */
[----:B------:R0:W-:Y:S04]  /*b6f50*/  STL [R1+0x38], R20 ;  /* 0x0000381401007387 */ /* 0x0001e80000100800 */
[----:B0-----:R-:W4:Y:S04]  /*b6f60*/  LDL.LU R20, [R1+0x4e0c] ;  /* 0x004e0c0001147983 */ /* 0x001f280000300800 */
[----:B------:R-:W2:Y:S04]  /*b6f70*/  LDL.LU R37, [R1+0x4e08] ;  /* 0x004e080001257983 */ /* 0x000ea80000300800 */
[----:B------:R0:W-:Y:S04]  /*b6f80*/  STL [R1+0x3c], R19 ;  /* 0x00003c1301007387 */ /* 0x0001e80000100800 */
[----:B0-----:R-:W3:Y:S04]  /*b6f90*/  LDL.LU R19, [R1+0x4e04] ;  /* 0x004e040001137983 */ /* 0x001ee80000300800 */
[----:B------:R0:W-:Y:S02]  /*b6fa0*/  STL [R1+0x6c], R38 ;  /* 0x00006c2601007387 */ /* 0x0001e40000100800 */
[----:B0-----:R-:W-:-:S05]  /*b6fb0*/  VIADD R38, R38, UR23 ;  /* 0x0000001726267c36 */ /* 0x001fca0008000000 */
[----:B------:R0:W-:Y:S04]  /*b6fc0*/  STL [R1+0x7c], R38 ;  /* 0x00007c2601007387 */ /* 0x0001e80000100800 */
[----:B0-----:R-:W4:Y:S04]  /*b6fd0*/  LDL.LU R38, [R1+0x4e00] ;  /* 0x004e000001267983 */ /* 0x001f280000300800 */
[----:B------:R-:W2:Y:S04]  /*b6fe0*/  LDL.LU R18, [R1+0x4dfc] ;  /* 0x004dfc0001127983 */ /* 0x000ea80000300800 */
[----:B------:R-:W3:Y:S04]  /*b6ff0*/  LDL.LU R39, [R1+0x4df8] ;  /* 0x004df80001277983 */ /* 0x000ee80000300800 */
[----:B------:R-:W4:Y:S04]  /*b7000*/  LDL.LU R17, [R1+0x4df4] ;  /* 0x004df40001117983 */ /* 0x000f280000300800 */
        /* <DEDUP_REMOVED lines=8> */
[----:B------:R0:W-:Y:S01]  /*b7090*/  STL [R1+0x5374], R11 ;  /* 0x0053740b01007387 */ /* 0x0001e20000100800 */
[----:B------:R-:W-:Y:S01]  /*b70a0*/  LOP3.LUT R2, R2, 0xfdffffff, RZ, 0xc0, !PT ;  /* 0xfdffffff02027812 */ /* 0x000fe200078ec0ff */
[----:B------:R-:W-:Y:S01]  /*b70b0*/  ULDC.64 UR24, c[0x0][0x228] ;  /* 0x00008a0000187ab9 */ /* 0x000fe20000000a00 */
[----:B------:R-:W-:Y:S01]  /*b70c0*/  ULDC.64 UR28, c[0x0][0x228] ;  /* 0x00008a00001c7ab9 */ /* 0x000fe20000000a00 */
[----:B------:R-:W-:Y:S01]  /*b70d0*/  ULDC.64 UR30, c[0x0][0x228] ;  /* 0x00008a00001e7ab9 */ /* 0x000fe20000000a00 */
[----:B------:R-:W-:Y:S01]  /*b70e0*/  ULDC.64 UR12, c[0x0][0x228] ;  /* 0x00008a00000c7ab9 */ /* 0x000fe20000000a00 */
[----:B------:R-:W-:Y:S01]  /*b70f0*/  ULDC.64 UR14, c[0x0][0x228] ;  /* 0x00008a00000e7ab9 */ /* 0x000fe20000000a00 */
[----:B------:R-:W-:Y:S01]  /*b7100*/  ULDC.64 UR16, c[0x0][0x228] ;  /* 0x00008a0000107ab9 */ /* 0x000fe20000000a00 */
[----:B------:R-:W-:Y:S01]  /*b7110*/  ULDC.64 UR18, c[0x0][0x228] ;  /* 0x00008a0000127ab9 */ /* 0x000fe20000000a00 */
[----:B------:R-:W-:Y:S01]  /*b7120*/  ULDC.64 UR20, c[0x0][0x228] ;  /* 0x00008a0000147ab9 */ /* 0x000fe20000000a00 */
[----:B0-----:R-:W2:Y:S01]  /*b7130*/  LDL.LU R11, [R1+0x1758] ;  /* 0x00175800010b7983 */ /* 0x001ea20000300800 */
[----:B------:R-:W-:Y:S01]  /*b7140*/  ULDC.64 UR22, c[0x0][0x228] ;  /* 0x00008a0000167ab9 */ /* 0x000fe20000000a00 */
[----:B------:R-:W-:Y:S01]  /*b7150*/  ULDC.64 UR10, c[0x0][0x228] ;  /* 0x00008a00000a7ab9 */ /* 0x000fe20000000a00 */
[----:B------:R-:W-:Y:S01]  /*b7160*/  ULDC.64 UR8, c[0x0][0x228] ;  /* 0x00008a0000087ab9 */ /* 0x000fe20000000a00 */
[----:B------:R0:W-:Y:S01]  /*b7170*/  STL [R1+0x5370], R16 ;  /* 0x0053701001007387 */ /* 0x0001e20000100800 */
[----:B------:R-:W-:Y:S01]  /*b7180*/  ULDC.64 UR6, c[0x0][0x228] ;  /* 0x00008a0000067ab9 */ /* 0x000fe20000000a00 */
[----:B------:R-:W-:Y:S01]  /*b7190*/  ULDC.64 UR26, c[0x0][0x228] ;  /* 0x00008a00001a7ab9 */ /* 0x000fe20000000a00 */
[----:B------:R-:W-:Y:S01]  /*b71a0*/  ULDC.64 UR42, c[0x0][0x228] ;  /* 0x00008a00002a7ab9 */ /* 0x000fe20000000a00 */
[----:B------:R-:W-:Y:S01]  /*b71b0*/  ULDC.64 UR40, c[0x0][0x228] ;  /* 0x00008a0000287ab9 */ /* 0x000fe20000000a00 */
[----:B------:R-:W-:Y:S01]  /*b71c0*/  ULDC.64 UR38, c[0x0][0x228] ;  /* 0x00008a0000267ab9 */ /* 0x000fe20000000a00 */
[----:B------:R-:W-:Y:S01]  /*b71d0*/  ULDC.64 UR36, c[0x0][0x228] ;  /* 0x00008a0000247ab9 */ /* 0x000fe20000000a00 */
[----:B------:R-:W-:Y:S01]  /*b71e0*/  ULDC.64 UR34, c[0x0][0x228] ;  /* 0x00008a0000227ab9 */ /* 0x000fe20000000a00 */
[----:B0-----:R-:W2:Y:S04]  /*b71f0*/  LDL.LU R16, [R1+0x175c] ;  /* 0x00175c0001107983 */ /* 0x001ea80000300800 */
[----:B------:R0:W-:Y:S04]  /*b7200*/  STL.64 [R1+0x5350], R12 ;  /* 0x0053500c01007387 */ /* 0x0001e80000100a00 */
[----:B------:R1:W-:Y:S04]  /*b7210*/  STL.64 [R1+0x5338], R14 ;  /* 0x0053380e01007387 */ /* 0x0003e80000100a00 */
[----:B0-----:R-:W2:Y:S04]  /*b7220*/  LDL.LU R12, [R1+0x30] ;  /* 0x00003000010c7983 */ /* 0x001ea80000300800 */
[----:B------:R-:W2:Y:S04]  /*b7230*/  LDL.LU R13, [R1+0x34] ;  /* 0x00003400010d7983 */ /* 0x000ea80000300800 */
[----:B-1----:R-:W2:Y:S04]  /*b7240*/  LDL.LU R14, [R1+0x38] ;  /* 0x00003800010e7983 */ /* 0x002ea80000300800 */
[----:B------:R-:W2:Y:S04]  /*b7250*/  LDL.LU R15, [R1+0x3c] ;  /* 0x00003c00010f7983 */ /* 0x000ea80000300800 */
[----:B------:R0:W-:Y:S04]  /*b7260*/  STL.64 [R1+0x52f8], R60 ;  /* 0x0052f83c01007387 */ /* 0x0001e80000100a00 */
[----:B0-----:R-:W2:Y:S04]  /*b7270*/  LDL.LU R60, [R1+0xed0] ;  /* 0x000ed000013c7983 */ /* 0x001ea80000300800 */
[----:B------:R-:W2:Y:S04]  /*b7280*/  LDL.LU R61, [R1+0xed4] ;  /* 0x000ed400013d7983 */ /* 0x000ea80000300800 */
[----:B------:R-:W-:Y:S04]  /*b7290*/  STL [R1+0x4ec0], R58 ;  /* 0x004ec03a01007387 */ /* 0x000fe80000100800 */
[----:B------:R-:W-:Y:S04]  /*b72a0*/  STL [R1+0x5310], R59 ;  /* 0x0053103b01007387 */ /* 0x000fe80000100800 */
[----:B------:R0:W-:Y:S04]  /*b72b0*/  STL [R1+0x4eb0], R55 ;  /* 0x004eb03701007387 */ /* 0x0001e80000100800 */
[----:B0-----:R-:W2:Y:S04]  /*b72c0*/  LDL.LU R55, [R1+0xeec] ;  /* 0x000eec0001377983 */ /* 0x001ea80000300800 */
[----:B------:R0:W-:Y:S04]  /*b72d0*/  STL [R1+0x4ea0], R54 ;  /* 0x004ea03601007387 */ /* 0x0001e80000100800 */
[----:B0-----:R-:W2:Y:S04]  /*b72e0*/  LDL.LU R54, [R1+0xee8] ;  /* 0x000ee80001367983 */ /* 0x001ea80000300800 */
[----:B------:R0:W-:Y:S04]  /*b72f0*/  STL [R1+0x4e98], R53 ;  /* 0x004e983501007387 */ /* 0x0001e80000100800 */
[----:B0-----:R-:W2:Y:S04]  /*b7300*/  LDL.LU R53, [R1+0xee4] ;  /* 0x000ee40001357983 */ /* 0x001ea80000300800 */
[----:B------:R0:W-:Y:S04]  /*b7310*/  STL [R1+0x4e90], R52 ;  /* 0x004e903401007387 */ /* 0x0001e80000100800 */
[----:B0-----:R-:W2:Y:S01]  /*b7320*/  LDL.LU R52, [R1+0xee0] ;  /* 0x000ee00001347983 */ /* 0x001ea20000300800 */
[----:B------:R-:W-:Y:S01]  /*b7330*/  @P0 LOP3.LUT R2, R2, 0x2000000, RZ, 0xfc, !PT ;  /* 0x0200000002020812 */ /* 0x000fe200078efcff */
[----:B------:R-:W-:Y:S01]  /*b7340*/  BAR.SYNC.DEFER_BLOCKING 0x0 ;  /* 0x0000000000007b1d */ /* 0x000fe20000010000 */
[----:B------:R-:W-:-:S05]  /*b7350*/  LOP3.LUT P0, RZ, R0, 0x1, RZ, 0xc0, !PT ;  /* 0x0000000100ff7812 */ /* 0x000fca000780c0ff */
[----:B------:R-:W0:Y:S01]  /*b7360*/  S2R R58, SR_TID.X ;  /* 0x00000000003a7919 */ /* 0x000e220000002100 */
[----:B------:R1:W-:Y:S04]  /*b7370*/  STL [R1+0x4e78], R51 ;  /* 0x004e783301007387 */ /* 0x0003e80000100800 */
[----:B------:R-:W-:Y:S04]  /*b7380*/  STL [R1+0x4e68], R50 ;  /* 0x004e683201007387 */ /* 0x000fe80000100800 */
[----:B------:R-:W-:Y:S04]  /*b7390*/  STL [R1+0x4e58], R49 ;  /* 0x004e583101007387 */ /* 0x000fe80000100800 */
[----:B------:R-:W-:Y:S04]  /*b73a0*/  STL [R1+0x4e38], R48 ;  /* 0x004e383001007387 */ /* 0x000fe80000100800 */
[----:B------:R-:W-:Y:S04]  /*b73b0*/  STL [R1+0x4e18], R7 ;  /* 0x004e180701007387 */ /* 0x000fe80000100800 */
[----:B------:R-:W-:Y:S04]  /*b73c0*/  STL [R1+0x4e14], R6 ;  /* 0x004e140601007387 */ /* 0x000fe80000100800 */
[----:B------:R-:W-:Y:S01]  /*b73d0*/  STL [R1+0x4e10], R3 ;  /* 0x004e100301007387 */ /* 0x000fe20000100800 */
[----:B0-----:R-:W-:-:S03]  /*b73e0*/  LOP3.LUT R58, R58, 0x1f, RZ, 0xc0, !PT ;  /* 0x0000001f3a3a7812 */ /* 0x001fc600078ec0ff */
[----:B------:R-:W-:Y:S01]  /*b73f0*/  STL.64 [R1+0x4e00], R4 ;  /* 0x004e000401007387 */ /* 0x000fe20000100a00 */
[----:B-1----:R-:W-:-:S03]  /*b7400*/  LEA R51, R58, UR4, 0x4 ;  /* 0x000000043a337c11 */ /* 0x002fc6000f8e20ff */
[----:B------:R3:W-:Y:S01]  /*b7410*/  STL [R1+0x4de0], R2 ;  /* 0x004de00201007387 */ /* 0x0007e20000100800 */
[----:B------:R-:W-:-:S03]  /*b7420*/  ULDC.64 UR4, c[0x0][0x228] ;  /* 0x00008a0000047ab9 */ /* 0x000fc60000000a00 */
[----:B------:R0:W-:Y:S04]  /*b7430*/  STL [R1+0x52a8], R0 ;  /* 0x0052a80001007387 */ /* 0x0001e80000100800 */
[----:B------:R-:W2:Y:S01]  /*b7440*/  LDL.LU R59, [R1+0xed8] ;  /* 0x000ed800013b7983 */ /* 0x000ea20000300800 */
[----:B---3--:R-:W-:-:S03]  /*b7450*/  IADD3 R2, P6, R10, R44, RZ ;  /* 0x0000002c0a027210 */ /* 0x008fc60007fde0ff */
[----:B------:R-:W3:Y:S01]  /*b7460*/  LDL.LU R58, [R1+0xedc] ;  /* 0x000edc00013a7983 */ /* 0x000ee20000300800 */
[----:B0-----:R-:W-:-:S03]  /*b7470*/  SHF.R.S32.HI R0, RZ, 0x1f, R10 ;  /* 0x0000001fff007819 */ /* 0x001fc6000001140a */
[----:B------:R-:W-:Y:S02]  /*b7480*/  STL [R1+0x1c4c], R51 ;  /* 0x001c4c3301007387 */ /* 0x000fe40000100800 */
[----:B----4-:R-:W-:-:S05]  /*b7490*/  IMAD.X R3, R0, 0x1, R26, P6 ;  /* 0x0000000100037824 */ /* 0x010fca00030e061a */
[----:B------:R0:W-:Y:S04]  /*b74a0*/  STL.64 [R1+0x2878], R2 ;  /* 0x0028780201007387 */ /* 0x0001e80000100a00 */
[----:B0-----:R-:W4:Y:S04]  /*b74b0*/  LDL.LU R2, [R1+0x1320] ;  /* 0x0013200001027983 */ /* 0x001f280000300800 */
        /* <DEDUP_REMOVED lines=8> */
[----:B--2---:R-:W-:-:S03]  /*b7540*/  F2FP.SATFINITE.E4M3.F32.PACK_AB_MERGE_C R16, R16, R11, RZ ;  /* 0x0000000b1010723e */ /* 0x004fc600048070ff */
[----:B------:R0:W-:Y:S04]  /*b7550*/  STSM.16.M88.4 [R51], R12 ;  /* 0x0000000c33007844 */ /* 0x0001e80000000200 */
[----:B0-----:R-:W2:Y:S04]  /*b7560*/  LDL.LU R51, [R1+0x1734] ;  /* 0x0017340001337983 */ /* 0x001ea80000300800 */
[----:B------:R-:W2:Y:S04]  /*b7570*/  LDL.LU R14, [R1+0x1738] ;  /* 0x00173800010e7983 */ /* 0x000ea80000300800 */
[----:B------:R-:W2:Y:S04]  /*b7580*/  LDL.LU R15, [R1+0x173c] ;  /* 0x00173c00010f7983 */ /* 0x000ea80000300800 */
[----:B------:R-:W2:Y:S04]  /*b7590*/  LDL.LU R12, [R1+0x1720] ;  /* 0x00172000010c7983 */ /* 0x000ea80000300800 */
[----:B------:R-:W2:Y:S04]  /*b75a0*/  LDL.LU R13, [R1+0x1724] ;  /* 0x00172400010d7983 */ /* 0x000ea80000300800 */
[----:B------:R-:W2:Y:S04]  /*b75b0*/  LDL.LU R11, [R1+0x5374] ;  /* 0x00537400010b7983 */ /* 0x000ea80000300800 */
[----:B------:R0:W-:Y:S04]  /*b75c0*/  STL [R1+0x95c], R16 ;  /* 0x00095c1001007387 */ /* 0x0001e80000100800 */
[----:B0-----:R-:W2:Y:S01]  /*b75d0*/  LDL.LU R16, [R1+0x5370] ;  /* 0x0053700001107983 */ /* 0x001ea20000300800 */
[----:B------:R-:W-:-:S02]  /*b75e0*/  F2FP.SATFINITE.E4M3.F32.PACK_AB_MERGE_C R53, R53, R52, RZ ;  /* 0x000000343535723e */ /* 0x000fc400048070ff */
[----:B------:R-:W-:-:S03]  /*b75f0*/  IADD3 R52, P6, R10, R43, RZ ;  /* 0x0000002b0a347210 */ /* 0x000fc60007fde0ff */
[----:B------:R0:W-:Y:S02]  /*b7600*/  STL [R1+0x2dc], R53 ;  /* 0x0002dc3501007387 */ /* 0x0001e40000100800 */
[----:B0-----:R-:W-:-:S05]  /*b7610*/  IMAD.X R53, R0, 0x1, R24, P6 ;  /* 0x0000000100357824 */ /* 0x001fca00030e0618 */
[----:B------:R0:W-:Y:S02]  /*b7620*/  STL.64 [R1+0x2870], R52 ;  /* 0x0028703401007387 */ /* 0x0001e40000100a00 */
[----:B0-----:R-:W-:Y:S02]  /*b7630*/  F2FP.SATFINITE.E4M3.F32.PACK_AB_MERGE_C R53, R55, R54, RZ ;  /* 0x000000363735723e */ /* 0x001fe400048070ff */
[----:B------:R-:W2:Y:S01]  /*b7640*/  LDL.LU R52, [R1+0x1728] ;  /* 0x0017280001347983 */ /* 0x000ea20000300800 */
[----:B------:R-:W-:-:S03]  /*b7650*/  F2FP.SATFINITE.E4M3.F32.PACK_AB_MERGE_C R54, R61, R60, RZ ;  /* 0x0000003c3d36723e */ /* 0x000fc600048070ff */
[----:B------:R0:W-:Y:S04]  /*b7660*/  STL [R1+0x2e0], R53 ;  /* 0x0002e03501007387 */ /* 0x0001e80000100800 */
[----:B0-----:R-:W2:Y:S04]  /*b7670*/  LDL.LU R53, [R1+0x172c] ;  /* 0x00172c0001357983 */ /* 0x001ea80000300800 */
[----:B------:R0:W-:Y:S04]  /*b7680*/  STL [R1+0x28c], R54 ;  /* 0x00028c3601007387 */ /* 0x0001e80000100800 */
[----:B------:R-:W2:Y:S04]  /*b7690*/  LDL.LU R60, [R1+0x1710] ;  /* 0x00171000013c7983 */ /* 0x000ea80000300800 */
[----:B------:R-:W2:Y:S01]  /*b76a0*/  LDL.LU R61, [R1+0x1714] ;  /* 0x00171400013d7983 */ /* 0x000ea20000300800 */
[----:B0-----:R-:W-:-:S03]  /*b76b0*/  IADD3 R54, P6, R10, R42, RZ ;  /* 0x0000002a0a367210 */ /* 0x001fc60007fde0ff */
[----:B------:R3:W-:Y:S02]  /*b76c0*/  STL.64 [R1+0x5368], R42 ;  /* 0x0053682a01007387 */ /* 0x0007e40000100a00 */
[----:B------:R-:W-:-:S05]  /*b76d0*/  IMAD.X R55, R0, 0x1, R25, P6 ;  /* 0x0000000100377824 */ /* 0x000fca00030e0619 */
[----:B------:R0:W-:Y:S01]  /*b76e0*/  STL.64 [R1+0x2868], R54 ;  /* 0x0028683601007387 */ /* 0x0001e20000100a00 */
[----:B---3--:R-:W-:-:S03]  /*b76f0*/  F2FP.SATFINITE.E4M3.F32.PACK_AB_MERGE_C R42, R58, R59, RZ ;  /* 0x0000003b3a2a723e */ /* 0x008fc600048070ff */
[----:B0-----:R-:W3:Y:S04]  /*b7700*/  LDL.LU R54, [R1+0x1718] ;  /* 0x0017180001367983 */ /* 0x001ee80000300800 */
[----:B------:R-:W3:Y:S04]  /*b7710*/  LDL.LU R55, [R1+0x171c] ;  /* 0x00171c0001377983 */ /* 0x000ee80000300800 */
[----:B------:R0:W-:Y:S04]  /*b7720*/  STL [R1+0x288], R42 ;  /* 0x0002882a01007387 */ /* 0x0001e80000100800 */
[----:B------:R-:W3:Y:S04]  /*b7730*/  LDL.LU R59, [R1+0xec0] ;  /* 0x000ec000013b7983 */ /* 0x000ee80000300800 */
[----:B------:R-:W3:Y:S01]  /*b7740*/  LDL.LU R58, [R1+0xec4] ;  /* 0x000ec400013a7983 */ /* 0x000ee20000300800 */
[----:B----4-:R-:W-:-:S02]  /*b7750*/  F2FP.SATFINITE.E4M3.F32.PACK_AB_MERGE_C R2, R4, R2, RZ ;  /* 0x000000020402723e */ /* 0x010fc400048070ff */
[----:B0-----:R-:W-:-:S03]  /*b7760*/  IADD3 R42, P6, R10, R41, RZ ;  /* 0x000000290a2a7210 */ /* 0x001fc60007fde0ff */
[----:B------:R0:W-:Y:S02]  /*b7770*/  STL [R1+0x27c], R2 ;  /* 0x00027c0201007387 */ /* 0x0001e40000100800 */
[----:B------:R-:W-:Y:S01]  /*b7780*/  IMAD.X R43, R0, 0x1, R17, P6 ;  /* 0x00000001002b7824 */ /* 0x000fe200030e0611 */
[----:B------:R-:W-:Y:S02]  /*b7790*/  F2FP.SATFINITE.E4M3.F32.PACK_AB_MERGE_C R5, R3, R5, RZ ;  /* 0x000000050305723e */ /* 0x000fe400048070ff */
[----:B------:R-:W-:Y:S02]  /*b77a0*/  F2FP.SATFINITE.E4M3.F32.PACK_AB_MERGE_C R4, R7, R6, RZ ;  /* 0x000000060704723e */ /* 0x000fe400048070ff */
[----:B0-----:R-:W-:Y:S01]  /*b77b0*/  IADD3 R2, P6, R10, R40, RZ ;  /* 0x000000280a027210 */ /* 0x001fe20007fde0ff */
[----:B------:R-:W-:Y:S04]  /*b77c0*/  STL.64 [R1+0x2860], R42 ;  /* 0x0028602a01007387 */ /* 0x000fe80000100a00 */
[----:B------:R-:W-:Y:S01]  /*b77d0*/  IMAD.X R3, R0, 0x1, R18, P6 ;  /* 0x0000000100037824 */ /* 0x000fe200030e0612 */
[----:B------:R0:W-:Y:S04]  /*b77e0*/  STL [R1+0x278], R5 ;  /* 0x0002780501007387 */ /* 0x0001e80000100800 */
[----:B------:R-:W-:Y:S04]  /*b77f0*/  STL [R1+0x2930], R4 ;  /* 0x0029300401007387 */ /* 0x000fe80000100800 */
[----:B------:R1:W-:Y:S01]  /*b7800*/  STL.64 [R1+0x2858], R2 ;  /* 0x0028580201007387 */ /* 0x0003e20000100a00 */
[----:B0-----:R-:W-:-:S02]  /*b7810*/  F2FP.SATFINITE.E4M3.F32.PACK_AB_MERGE_C R5, R49, R48, RZ ;  /* 0x000000303105723e */ /* 0x001fc400048070ff */
[----:B-1----:R-:W-:-:S03]  /*b7820*/  IADD3 R2, P6, R10, R39, RZ ;  /* 0x000000270a027210 */ /* 0x002fc60007fde0ff */
[----:B------:R-:W-:Y:S02]  /*b7830*/  STL [R1+0x2934], R5 ;  /* 0x0029340501007387 */ /* 0x000fe40000100800 */
[----:B------:R-:W-:Y:S01]  /*b7840*/  IMAD.X R3, R0, 0x1, R19, P6 ;  /* 0x0000000100037824 */ /* 0x000fe200030e0613 */
[----:B------:R-:W-:-:S05]  /*b7850*/  IADD3 R6, P6, R10, R38, RZ ;  /* 0x000000260a067210 */ /* 0x000fca0007fde0ff */
[----:B------:R-:W-:Y:S01]  /*b7860*/  IMAD.X R7, R0, 0x1, R20, P6 ;  /* 0x0000000100077824 */ /* 0x000fe200030e0614 */
[----:B--2---:R-:W-:-:S05]  /*b7870*/  F2FP.SATFINITE.E4M3.F32.PACK_AB_MERGE_C R4, R51, R50, RZ ;  /* 0x000000323304723e */ /* 0x004fca00048070ff */
[----:B------:R0:W-:Y:S04]  /*b7880*/  STL [R1+0x2a3c], R4 ;  /* 0x002a3c0401007387 */ /* 0x0001e80000100800 */
[----:B------:R1:W-:Y:S01]  /*b7890*/  STL.64 [R1+0x2850], R2 ;  /* 0x0028500201007387 */ /* 0x0003e20000100a00 */
[----:B0-----:R-:W-:Y:S02]  /*b78a0*/  F2FP.SATFINITE.E4M3.F32.PACK_AB_MERGE_C R4, R15, R14, RZ ;  /* 0x0000000e0f04723e */ /* 0x001fe400048070ff */
[----:B-1----:R-:W-:Y:S01]  /*b78b0*/  F2FP.SATFINITE.E4M3.F32.PACK_AB_MERGE_C R3, R13, R12, RZ ;  /* 0x0000000c0d03723e */ /* 0x002fe200048070ff */
[----:B------:R-:W2:Y:S04]  /*b78c0*/  LDL.LU R2, [R1+0xec8] ;  /* 0x000ec80001027983 */ /* 0x000ea80000300800 */
[----:B------:R0:W-:Y:S04]  /*b78d0*/  STL [R1+0x2a38], R4 ;  /* 0x002a380401007387 */ /* 0x0001e80000100800 */
[----:B0-----:R-:W2:Y:S04]  /*b78e0*/  LDL.LU R4, [R1+0xecc] ;  /* 0x000ecc0001047983 */ /* 0x001ea80000300800 */
[----:B------:R0:W-:Y:S04]  /*b78f0*/  STL [R1+0x2a5c], R3 ;  /* 0x002a5c0301007387 */ /* 0x0001e80000100800 */
[----:B------:R-:W4:Y:S04]  /*b7900*/  LDL.LU R14, [R1+0xeb0] ;  /* 0x000eb000010e7983 */ /* 0x000f280000300800 */
[----:B------:R-:W4:Y:S04]  /*b7910*/  LDL.LU R15, [R1+0xeb4] ;  /* 0x000eb400010f7983 */ /* 0x000f280000300800 */
[----:B------:R-:W4:Y:S04]  /*b7920*/  LDL.LU R12, [R1+0xeb8] ;  /* 0x000eb800010c7983 */ /* 0x000f280000300800 */
[----:B------:R-:W4:Y:S04]  /*b7930*/  LDL.LU R13, [R1+0xebc] ;  /* 0x000ebc00010d7983 */ /* 0x000f280000300800 */
[----:B------:R-:W4:Y:S04]  /*b7940*/  LDL.LU R51, [R1+0x1310] ;  /* 0x0013100001337983 */ /* 0x000f280000300800 */
[----:B------:R1:W-:Y:S01]  /*b7950*/  STL.64 [R1+0x2848], R6 ;  /* 0x0028480601007387 */ /* 0x0003e20000100a00 */
[----:B------:R-:W-:-:S05]  /*b7960*/  F2FP.SATFINITE.E4M3.F32.PACK_AB_MERGE_C R5, R53, R52, RZ ;  /* 0x000000343505723e */ /* 0x000fca00048070ff */
[----:B------:R-:W-:Y:S04]  /*b7970*/  STL [R1+0x2a58], R5 ;  /* 0x002a580501007387 */ /* 0x000fe80000100800 */
[----:B------:R-:W4:Y:S01]  /*b7980*/  LDL.LU R52, [R1+0x1314] ;  /* 0x0013140001347983 */ /* 0x000f220000300800 */
[----:B0-----:R-:W-:-:S05]  /*b7990*/  F2FP.SATFINITE.E4M3.F32.PACK_AB_MERGE_C R3, R61, R60, RZ ;  /* 0x0000003c3d03723e */ /* 0x001fca00048070ff */
[----:B------:R3:W-:Y:S04]  /*b79a0*/  STL [R1+0x2a7c], R3 ;  /* 0x002a7c0301007387 */ /* 0x0007e80000100800 */
[----:B------:R-:W4:Y:S04]  /*b79b0*/  LDL.LU R60, [R1+0x1318] ;  /* 0x00131800013c7983 */ /* 0x000f280000300800 */
[----:B------:R-:W4:Y:S01]  /*b79c0*/  LDL.LU R61, [R1+0x131c] ;  /* 0x00131c00013d7983 */ /* 0x000f220000300800 */
[----:B-1----:R-:W-:-:S05]  /*b79d0*/  IADD3 R6, P6, R10, R37, RZ ;  /* 0x000000250a067210 */ /* 0x002fca0007fde0ff */
[----:B------:R-:W-:Y:S01]  /*b79e0*/  IMAD.X R7, R0, 0x1, R21, P6 ;  /* 0x0000000100077824 */ /* 0x000fe200030e0615 */
[----:B------:R-:W-:-:S04]  /*b79f0*/  IADD3 R42, P6, R10, R36, RZ ;  /* 0x000000240a2a7210 */ /* 0x000fc80007fde0ff */
[----:B------:R0:W-:Y:S01]  /*b7a00*/  STL.64 [R1+0x2840], R6 ;  /* 0x0028400601007387 */ /* 0x0001e20000100a00 */
[----:B---3--:R-:W-:-:S03]  /*b7a10*/  F2FP.SATFINITE.E4M3.F32.PACK_AB_MERGE_C R3, R55, R54, RZ ;  /* 0x000000363703723e */ /* 0x008fc600048070ff */
[----:B------:R-:W3:Y:S01]  /*b7a20*/  LDL.LU R5, [R1+0x1700] ;  /* 0x0017000001057983 */ /* 0x000ee20000300800 */
[----:B------:R-:W-:-:S03]  /*b7a30*/  IMAD.X R43, R0, 0x1, R22, P6 ;  /* 0x00000001002b7824 */ /* 0x000fc600030e0616 */
[----:B------:R1:W-:Y:S01]  /*b7a40*/  STL [R1+0x2a78], R3 ;  /* 0x002a780301007387 */ /* 0x0003e20000100800 */
[----:B0-----:R-:W-:-:S03]  /*b7a50*/  F2FP.SATFINITE.E4M3.F32.PACK_AB_MERGE_C R6, R58, R59, RZ ;  /* 0x0000003b3a06723e */ /* 0x001fc600048070ff */
[----:B-1----:R-:W3:Y:S04]  /*b7a60*/  LDL.LU R3, [R1+0x1704] ;  /* 0x0017040001037983 */ /* 0x002ee80000300800 */
[----:B------:R0:W-:Y:S04]  /*b7a70*/  STL [R1+0x2a8c], R6 ;  /* 0x002a8c0601007387 */ /* 0x0001e80000100800 */
[----:B0-----:R-:W3:Y:S04]  /*b7a80*/  LDL.LU R6, [R1+0x1708] ;  /* 0x0017080001067983 */ /* 0x001ee80000300800 */
[----:B------:R-:W3:Y:S04]  /*b7a90*/  LDL.LU R7, [R1+0x170c] ;  /* 0x00170c0001077983 */ /* 0x000ee80000300800 */
[----:B------:R-:W3:Y:S04]  /*b7aa0*/  LDL.LU R48, [R1+0x16f0] ;  /* 0x0016f00001307983 */ /* 0x000ee80000300800 */
[----:B------:R-:W3:Y:S04]  /*b7ab0*/  LDL.LU R49, [R1+0x16f4] ;  /* 0x0016f40001317983 */ /* 0x000ee80000300800 */
[----:B------:R-:W3:Y:S04]  /*b7ac0*/  LDL.LU R50, [R1+0x16f8] ;  /* 0x0016f80001327983 */ /* 0x000ee80000300800 */
[----:B------:R0:W-:Y:S04]  /*b7ad0*/  STL.64 [R1+0x2838], R42 ;  /* 0x0028382a01007387 */ /* 0x0001e80000100a00 */
[----:B------:R-:W3:Y:S04]  /*b7ae0*/  LDL.LU R54, [R1+0x16fc] ;  /* 0x0016fc0001367983 */ /* 0x000ee80000300800 */
[----:B------:R-:W3:Y:S04]  /*b7af0*/  LDL.LU R53, [R1+0x16e0] ;  /* 0x0016e00001357983 */ /* 0x000ee80000300800 */
[----:B------:R-:W3:Y:S01]  /*b7b00*/  LDL.LU R55, [R1+0x16e4] ;  /* 0x0016e40001377983 */ /* 0x000ee20000300800 */
[----:B0-----:R-:W-:-:S03]  /*b7b10*/  IADD3 R42, P6, R10, R35, RZ ;  /* 0x000000230a2a7210 */ /* 0x001fc60007fde0ff */
[----:B------:R-:W3:Y:S02]  /*b7b20*/  LDL.LU R59, [R1+0x16e8] ;  /* 0x0016e800013b7983 */ /* 0x000ee40000300800 */
[----:B------:R-:W-:Y:S02]  /*b7b30*/  IMAD.X R43, R0, 0x1, R23, P6 ;  /* 0x00000001002b7824 */ /* 0x000fe400030e0617 */
[----:B------:R-:W3:Y:S04]  /*b7b40*/  LDL.LU R58, [R1+0x16ec] ;  /* 0x0016ec00013a7983 */ /* 0x000ee80000300800 */
[----:B------:R0:W-:Y:S01]  /*b7b50*/  STL.64 [R1+0x2830], R42 ;  /* 0x0028302a01007387 */ /* 0x0001e20000100a00 */
[----:B------:R-:W-:Y:S02]  /*b7b60*/  SHF.R.S32.HI R10, RZ, 0x1f, R8 ;  /* 0x0000001fff0a7819 */ /* 0x000fe40000011408 */
[----:B0-----:R-:W-:-:S05]  /*b7b70*/  IADD3 R42, P6, R8, R34, RZ ;  /* 0x00000022082a7210 */ /* 0x001fca0007fde0ff */
[----:B------:R-:W-:Y:S01]  /*b7b80*/  IMAD.X R43, R10, 0x1, R31, P6 ;  /* 0x000000010a2b7824 */ /* 0x000fe200030e061f */
[----:B--2---:R-:W-:-:S05]  /*b7b90*/  F2FP.SATFINITE.E4M3.F32.PACK_AB_MERGE_C R4, R4, R2, RZ ;  /* 0x000000020404723e */ /* 0x004fca00048070ff */
[----:B------:R-:W-:Y:S01]  /*b7ba0*/  STL [R1+0x2a88], R4 ;  /* 0x002a880401007387 */ /* 0x000fe20000100800 */
[----:B----4-:R-:W-:-:S03]  /*b7bb0*/  F2FP.SATFINITE.E4M3.F32.PACK_AB_MERGE_C R2, R15, R14, RZ ;  /* 0x0000000e0f02723e */ /* 0x010fc600048070ff */
[----:B------:R-:W2:Y:S04]  /*b7bc0*/  LDL.LU R14, [R1+0x16d0] ;  /* 0x0016d000010e7983 */ /* 0x000ea80000300800 */
[----:B------:R0:W-:Y:S01]  /*b7bd0*/  STL [R1+0x2a9c], R2 ;  /* 0x002a9c0201007387 */ /* 0x0001e20000100800 */
[----:B------:R-:W-:-:S03]  /*b7be0*/  F2FP.SATFINITE.E4M3.F32.PACK_AB_MERGE_C R0, R13, R12, RZ ;  /* 0x0000000c0d00723e */ /* 0x000fc600048070ff */
[----:B------:R-:W2:Y:S04]  /*b7bf0*/  LDL.LU R15, [R1+0x16d4] ;  /* 0x0016d400010f7983 */ /* 0x000ea80000300800 */
[----:B------:R1:W-:Y:S04]  /*b7c00*/  STL [R1+0x2a98], R0 ;  /* 0x002a980001007387 */ /* 0x0003e80000100800 */
[----:B------:R-:W4:Y:S04]  /*b7c10*/  LDL.LU R12, [R1+0x16d8] ;  /* 0x0016d800010c7983 */ /* 0x000f280000300800 */
[----:B------:R-:W4:Y:S01]  /*b7c20*/  LDL.LU R13, [R1+0x16dc] ;  /* 0x0016dc00010d7983 */ /* 0x000f220000300800 */
[----:B0-----:R-:W-:-:S03]  /*b7c30*/  F2FP.SATFINITE.E4M3.F32.PACK_AB_MERGE_C R2, R52, R51, RZ ;  /* 0x000000333402723e */ /* 0x001fc600048070ff */
[----:B------:R-:W4:Y:S04]  /*b7c40*/  LDL.LU R51, [R1+0xea0] ;  /* 0x000ea00001337983 */ /* 0x000f280000300800 */
[----:B------:R0:W-:Y:S04]  /*b7c50*/  STL.64 [R1+0x2828], R42 ;  /* 0x0028282a01007387 */ /* 0x0001e80000100a00 */
[----:B------:R0:W-:Y:S04]  /*b7c60*/  STL [R1+0x2aac], R2 ;  /* 0x002aac0201007387 */ /* 0x0001e80000100800 */
[----:B------:R-:W4:Y:S01]  /*b7c70*/  LDL.LU R52, [R1+0xea4] ;  /* 0x000ea40001347983 */ /* 0x000f220000300800 */
[----:B-1----:R-:W-:-:S05]  /*b7c80*/  F2FP.SATFINITE.E4M3.F32.PACK_AB_MERGE_C R0, R61, R60, RZ ;  /* 0x0000003c3d00723e */ /* 0x002fca00048070ff */
[----:B------:R1:W-:Y:S04]  /*b7c90*/  STL [R1+0x2aa8], R0 ;  /* 0x002aa80001007387 */ /* 0x0003e80000100800 */
[----:B------:R-:W4:Y:S04]  /*b7ca0*/  LDL.LU R60, [R1+0xea8] ;  /* 0x000ea800013c7983 */ /* 0x000f280000300800 */
[----:B------:R-:W4:Y:S01]  /*b7cb0*/  LDL.LU R61, [R1+0xeac] ;  /* 0x000eac00013d7983 */ /* 0x000f220000300800 */
[----:B0-----:R-:W-:-:S05]  /*b7cc0*/  IADD3 R42, P6, R8, R33, RZ ;  /* 0x00000021082a7210 */ /* 0x001fca0007fde0ff */
[----:B------:R-:W-:Y:S01]  /*b7cd0*/  IMAD.X R43, R10, 0x1, R32, P6 ;  /* 0x000000010a2b7824 */ /* 0x000fe200030e0620 */
[----:B------:R-:W-:-:S04]  /*b7ce0*/  IADD3 R2, P6, R8, R56, RZ ;  /* 0x0000003808027210 */ /* 0x000fc80007fde0ff */
[----:B------:R-:W-:Y:S01]  /*b7cf0*/  STL.64 [R1+0x2820], R42 ;  /* 0x0028202a01007387 */ /* 0x000fe20000100a00 */
[----:B---3--:R-:W-:Y:S01]  /*b7d00*/  F2FP.SATFINITE.E4M3.F32.PACK_AB_MERGE_C R4, R3, R5, RZ ;  /* 0x000000050304723e */ /* 0x008fe200048070ff */
[----:B------:R-:W-:-:S04]  /*b7d10*/  IMAD.X R3, R10, 0x1, R29, P6 ;  /* 0x000000010a037824 */ /* 0x000fc800030e061d */
[----:B------:R-:W-:Y:S04]  /*b7d20*/  STL [R1+0x2928], R4 ;  /* 0x0029280401007387 */ /* 0x000fe80000100800 */
[----:B------:R-:W-:Y:S01]  /*b7d30*/  STL.64 [R1+0x5360], R56 ;  /* 0x0053603801007387 */ /* 0x000fe20000100a00 */
[----:B-1----:R-:W-:-:S05]  /*b7d40*/  F2FP.SATFINITE.E4M3.F32.PACK_AB_MERGE_C R0, R7, R6, RZ ;  /* 0x000000060700723e */ /* 0x002fca00048070ff */
[----:B------:R0:W-:Y:S01]  /*b7d50*/  STL [R1+0x292c], R0 ;  /* 0x00292c0001007387 */ /* 0x0001e20000100800 */
[----:B------:R-:W-:-:S05]  /*b7d60*/  F2FP.SATFINITE.E4M3.F32.PACK_AB_MERGE_C R54, R54, R50, RZ ;  /* 0x000000323636723e */ /* 0x000fca00048070ff */
[----:B------:R-:W-:Y:S04]  /*b7d70*/  STL [R1+0x4f88], R54 ;  /* 0x004f883601007387 */ /* 0x000fe80000100800 */
[----:B------:R1:W-:Y:S01]  /*b7d80*/  STL.64 [R1+0x2818], R2 ;  /* 0x0028180201007387 */ /* 0x0003e20000100a00 */
[----:B0-----:R-:W-:Y:S02]  /*b7d90*/  F2FP.SATFINITE.E4M3.F32.PACK_AB_MERGE_C R0, R49, R48, RZ ;  /* 0x000000303100723e */ /* 0x001fe400048070ff */
[----:B-1----:R-:W-:-:S03]  /*b7da0*/  IADD3 R2, P6, R8, R47, RZ ;  /* 0x0000002f08027210 */ /* 0x002fc60007fde0ff */
[----:B------:R0:W-:Y:S02]  /*b7db0*/  STL [R1+0x2a2c], R0 ;  /* 0x002a2c0001007387 */ /* 0x0001e40000100800 */
[----:B------:R-:W-:-:S05]  /*b7dc0*/  IMAD.X R3, R10, 0x1, R30, P6 ;  /* 0x000000010a037824 */ /* 0x000fca00030e061e */
[----:B------:R1:W-:Y:S01]  /*b7dd0*/  STL.64 [R1+0x2810], R2 ;  /* 0x0028100201007387 */ /* 0x0003e20000100a00 */
[----:B0-----:R-:W-:-:S03]  /*b7de0*/  F2FP.SATFINITE.E4M3.F32.PACK_AB_MERGE_C R0, R58, R59, RZ ;  /* 0x0000003b3a00723e */ /* 0x001fc600048070ff */
[----:B------:R-:W3:Y:S01]  /*b7df0*/  LDL.LU R56, [R1+0xe90] ;  /* 0x000e900001387983 */ /* 0x000ee20000300800 */
[----:B-1----:R-:W-:-:S05]  /*b7e00*/  F2FP.SATFINITE.E4M3.F32.PACK_AB_MERGE_C R2, R55, R53, RZ ;  /* 0x000000353702723e */ /* 0x002fca00048070ff */
[----:B------:R0:W-:Y:S04]  /*b7e10*/  STL [R1+0x2a4c], R2 ;  /* 0x002a4c0201007387 */ /* 0x0001e80000100800 */
[----:B------:R-:W3:Y:S01]  /*b7e20*/  LDL.LU R57, [R1+0xe94] ;  /* 0x000e940001397983 */ /* 0x000ee20000300800 */
[----:B0-----:R-:W-:-:S03]  /*b7e30*/  IADD3 R2, P6, R8, R46, RZ ;  /* 0x0000002e08027210 */ /* 0x001fc60007fde0ff */
[----:B------:R-:W-:Y:S02]  /*b7e40*/  STL [R1+0x2a48], R0 ;  /* 0x002a480001007387 */ /* 0x000fe40000100800 */
[----:B------:R-:W-:Y:S02]  /*b7e50*/  IMAD.X R3, R10, 0x1, R27, P6 ;  /* 0x000000010a037824 */ /* 0x000fe400030e061b */
[----:B------:R-:W3:Y:S04]  /*b7e60*/  LDL.LU R53, [R1+0xe98] ;  /* 0x000e980001357983 */ /* 0x000ee80000300800 */
[----:B------:R-:W3:Y:S04]  /*b7e70*/  LDL.LU R55, [R1+0xe9c] ;  /* 0x000e9c0001377983 */ /* 0x000ee80000300800 */
[----:B------:R-:W3:Y:S04]  /*b7e80*/  LDL.LU R59, [R1+0x1300] ;  /* 0x00130000013b7983 */ /* 0x000ee80000300800 */
[----:B------:R-:W3:Y:S04]  /*b7e90*/  LDL.LU R58, [R1+0x1304] ;  /* 0x00130400013a7983 */ /* 0x000ee80000300800 */
[----:B------:R2:W-:Y:S02]  /*b7ea0*/  STL.64 [R1+0x2808], R2 ;  /* 0x0028080201007387 */ /* 0x0005e40000100a00 */
[----:B--2---:R-:W-:-:S02]  /*b7eb0*/  F2FP.SATFINITE.E4M3.F32.PACK_AB_MERGE_C R2, R15, R14, RZ ;  /* 0x0000000e0f02723e */ /* 0x004fc400048070ff */
[----:B------:R-:W2:Y:S04]  /*b7ec0*/  LDL.LU R14, [R1+0x1308] ;  /* 0x00130800010e7983 */ /* 0x000ea80000300800 */
[----:B------:R0:W-:Y:S04]  /*b7ed0*/  STL [R1+0x2a6c], R2 ;  /* 0x002a6c0201007387 */ /* 0x0001e80000100800 */
[----:B------:R-:W2:Y:S01]  /*b7ee0*/  LDL.LU R15, [R1+0x130c] ;  /* 0x00130c00010f7983 */ /* 0x000ea20000300800 */
[----:B----4-:R-:W-:Y:S02]  /*b7ef0*/  F2FP.SATFINITE.E4M3.F32.PACK_AB_MERGE_C R0, R13, R12, RZ ;  /* 0x0000000c0d00723e */ /* 0x010fe400048070ff */
[----:B0-----:R-:W-:-:S03]  /*b7f00*/  IADD3 R2, P6, R8, R45, RZ ;  /* 0x0000002d08027210 */ /* 0x001fc60007fde0ff */
[----:B------:R0:W-:Y:S02]  /*b7f10*/  STL [R1+0x2a68], R0 ;  /* 0x002a680001007387 */ /* 0x0001e40000100800 */
[----:B------:R-:W-:Y:S02]  /*b7f20*/  IMAD.X R3, R10, 0x1, R28, P6 ;  /* 0x000000010a037824 */ /* 0x000fe400030e061c */
[----:B------:R-:W4:Y:S04]  /*b7f30*/  LDL.LU R12, [R1+0x16c0] ;  /* 0x0016c000010c7983 */ /* 0x000f280000300800 */
[----:B------:R-:W4:Y:S04]  /*b7f40*/  LDL.LU R13, [R1+0x16c4] ;  /* 0x0016c400010d7983 */ /* 0x000f280000300800 */
[----:B------:R1:W-:Y:S04]  /*b7f50*/  STL.64 [R1+0x2800], R2 ;  /* 0x0028000201007387 */ /* 0x0003e80000100a00 */
[----:B0-----:R-:W4:Y:S01]  /*b7f60*/  LDL.LU R0, [R1+0x16c8] ;  /* 0x0016c80001007983 */ /* 0x001f220000300800 */
[----:B------:R-:W-:-:S05]  /*b7f70*/  IADD3 R42, P6, R8, R44, RZ ;  /* 0x0000002c082a7210 */ /* 0x000fca0007fde0ff */
[----:B------:R-:W-:Y:S01]  /*b7f80*/  IMAD.X R43, R10, 0x1, R26, P6 ;  /* 0x000000010a2b7824 */ /* 0x000fe200030e061a */
[----:B-1----:R-:W-:-:S05]  /*b7f90*/  F2FP.SATFINITE.E4M3.F32.PACK_AB_MERGE_C R2, R52, R51, RZ ;  /* 0x000000333402723e */ /* 0x002fca00048070ff */
[----:B------:R0:W-:Y:S01]  /*b7fa0*/  STL [R1+0x2a84], R2 ;  /* 0x002a840201007387 */ /* 0x0001e20000100800 */
[----:B------:R-:W-:-:S03]  /*b7fb0*/  F2FP.SATFINITE.E4M3.F32.PACK_AB_MERGE_C R3, R61, R60, RZ ;  /* 0x0000003c3d03723e */ /* 0x000fc600048070ff */
[----:B0-----:R-:W4:Y:S04]  /*b7fc0*/  LDL.LU R2, [R1+0x16cc] ;  /* 0x0016cc0001027983 */ /* 0x001f280000300800 */
[----:B------:R0:W-:Y:S04]  /*b7fd0*/  STL [R1+0x2a80], R3 ;  /* 0x002a800301007387 */ /* 0x0001e80000100800 */
[----:B------:R-:W4:Y:S04]  /*b7fe0*/  LDL.LU R4, [R1+0x16b0] ;  /* 0x0016b00001047983 */ /* 0x000f280000300800 */
[----:B------:R-:W4:Y:S04]  /*b7ff0*/  LDL.LU R5, [R1+0x16b4] ;  /* 0x0016b40001057983 */ /* 0x000f280000300800 */
        /* <DEDUP_REMOVED lines=10> */
[----:B------:R0:W-:Y:S04]  /*b80a0*/  STL.64 [R1+0x27f8], R42 ;  /* 0x0027f82a01007387 */ /* 0x0001e80000100a00 */
[----:B0-----:R-:W2:Y:S01]  /*b80b0*/  LDL.LU.64 R42, [R1+0x5368] ;  /* 0x00536800012a7983 */ /* 0x001ea20000300a00 */
[----:B---3--:R-:W-:-:S05]  /*b80c0*/  F2FP.SATFINITE.E4M3.F32.PACK_AB_MERGE_C R56, R57, R56, RZ ;  /* 0x000000383938723e */ /* 0x008fca00048070ff */
[----:B------:R-:W-:Y:S01]  /*b80d0*/  STL [R1+0x2a94], R56 ;  /* 0x002a943801007387 */ /* 0x000fe20000100800 */
[----:B------:R-:W-:-:S05]  /*b80e0*/  F2FP.SATFINITE.E4M3.F32.PACK_AB_MERGE_C R53, R55, R53, RZ ;  /* 0x000000353735723e */ /* 0x000fca00048070ff */
[----:B------:R0:W-:Y:S01]  /*b80f0*/  STL [R1+0x2a90], R53 ;  /* 0x002a903501007387 */ /* 0x0001e20000100800 */
[----:B------:R-:W-:Y:S01]  /*b8100*/  NOP ;  /* 0x0000000000007918 */ /* 0x000fe20000000000 */
[----:B--2---:R-:W-:-:S05]  /*b8110*/  IADD3 R54, P6, R8, R43, RZ ;  /* 0x0000002b08367210 */ /* 0x004fca0007fde0ff */
[----:B------:R-:W-:-:S05]  /*b8120*/  IMAD.X R55, R10, 0x1, R24, P6 ;  /* 0x000000010a377824 */ /* 0x000fca00030e0618 */
[----:B------:R1:W-:Y:S04]  /*b8130*/  STL.64 [R1+0x27f0], R54 ;  /* 0x0027f03601007387 */ /* 0x0003e80000100a00 */
[----:B0-----:R-:W2:Y:S01]  /*b8140*/  LDL.LU R53, [R1+0x1680] ;  /* 0x0016800001357983 */ /* 0x001ea20000300800 */
[----:B-1----:R-:W-:-:S03]  /*b8150*/  F2FP.SATFINITE.E4M3.F32.PACK_AB_MERGE_C R54, R58, R59, RZ ;  /* 0x0000003b3a36723e */ /* 0x002fc600048070ff */
[----:B------:R-:W2:Y:S04]  /*b8160*/  LDL.LU R55, [R1+0x1684] ;  /* 0x0016840001377983 */ /* 0x000ea80000300800 */
[----:B------:R0:W-:Y:S04]  /*b8170*/  STL [R1+0x2aa4], R54 ;  /* 0x002aa43601007387 */ /* 0x0001e80000100800 */
[----:B------:R-:W3:Y:S04]  /*b8180*/  LDL.LU R59, [R1+0x1688] ;  /* 0x00168800013b7983 */ /* 0x000ee80000300800 */
[----:B------:R-:W3:Y:S01]  /*b8190*/  LDL.LU R58, [R1+0x168c] ;  /* 0x00168c00013a7983 */ /* 0x000ee20000300800 */
[----:B0-----:R-:W-:-:S02]  /*b81a0*/  F2FP.SATFINITE.E4M3.F32.PACK_AB_MERGE_C R54, R15, R14, RZ ;  /* 0x0000000e0f36723e */ /* 0x001fc400048070ff */
[----:B------:R-:W-:Y:S02]  /*b81b0*/  IADD3 R14, P6, R8, R42, RZ ;  /* 0x0000002a080e7210 */ /* 0x000fe40007fde0ff */
[----:B----4-:R-:W-:-:S03]  /*b81c0*/  F2FP.SATFINITE.E4M3.F32.PACK_AB_MERGE_C R12, R13, R12, RZ ;  /* 0x0000000c0d0c723e */ /* 0x010fc600048070ff */
[----:B------:R-:W-:Y:S01]  /*b81d0*/  IMAD.X R15, R10, 0x1, R25, P6 ;  /* 0x000000010a0f7824 */ /* 0x000fe200030e0619 */
[----:B------:R-:W-:Y:S01]  /*b81e0*/  IADD3 R56, P6, R8, R41, RZ ;  /* 0x0000002908387210 */ /* 0x000fe20007fde0ff */
[----:B------:R-:W-:Y:S01]  /*b81f0*/  STL [R1+0x2aa0], R54 ;  /* 0x002aa03601007387 */ /* 0x000fe20000100800 */
[----:B------:R-:W-:-:S03]  /*b8200*/  F2FP.SATFINITE.E4M3.F32.PACK_AB_MERGE_C R0, R2, R0, RZ ;  /* 0x000000000200723e */ /* 0x000fc600048070ff */
[----:B------:R0:W-:Y:S01]  /*b8210*/  STL.64 [R1+0x27e8], R14 ;  /* 0x0027e80e01007387 */ /* 0x0001e20000100a00 */
[----:B------:R-:W-:Y:S01]  /*b8220*/  IMAD.X R57, R10, 0x1, R17, P6 ;  /* 0x000000010a397824 */ /* 0x000fe200030e0611 */
[----:B------:R-:W-:Y:S02]  /*b8230*/  IADD3 R2, P6, R8, R40, RZ ;  /* 0x0000002808027210 */ /* 0x000fe40007fde0ff */
[----:B------:R-:W-:Y:S01]  /*b8240*/  F2FP.SATFINITE.E4M3.F32.PACK_AB_MERGE_C R4, R5, R4, RZ ;  /* 0x000000040504723e */ /* 0x000fe200048070ff */
[----:B0-----:R-:W4:Y:S04]  /*b8250*/  LDL.LU R14, [R1+0xe80] ;  /* 0x000e8000010e7983 */ /* 0x001f280000300800 */
[----:B------:R-:W4:Y:S04]  /*b8260*/  LDL.LU R15, [R1+0xe84] ;  /* 0x000e8400010f7983 */ /* 0x000f280000300800 */
[----:B------:R0:W-:Y:S04]  /*b8270*/  STL [R1+0xecc], R12 ;  /* 0x000ecc0c01007387 */ /* 0x0001e80000100800 */
[----:B0-----:R-:W4:Y:S04]  /*b8280*/  LDL.LU R12, [R1+0xe88] ;  /* 0x000e8800010c7983 */ /* 0x001f280000300800 */
[----:B------:R-:W4:Y:S04]  /*b8290*/  LDL.LU R13, [R1+0xe8c] ;  /* 0x000e8c00010d7983 */ /* 0x000f280000300800 */
[----:B------:R0:W-:Y:S04]  /*b82a0*/  STL [R1+0xee0], R0 ;  /* 0x000ee00001007387 */ /* 0x0001e80000100800 */
[----:B------:R-:W-:Y:S01]  /*b82b0*/  STL.64 [R1+0x27e0], R56 ;  /* 0x0027e03801007387 */ /* 0x000fe20000100a00 */
[----:B0-----:R-:W-:Y:S01]  /*b82c0*/  F2FP.SATFINITE.E4M3.F32.PACK_AB_MERGE_C R0, R6, R3, RZ ;  /* 0x000000030600723e */ /* 0x001fe200048070ff */
[----:B------:R-:W-:-:S02]  /*b82d0*/  IMAD.X R3, R10, 0x1, R18, P6 ;  /* 0x000000010a037824 */ /* 0x000fc400030e0612 */
[----:B------:R0:W-:Y:S04]  /*b82e0*/  STL [R1+0xe98], R4 ;  /* 0x000e980401007387 */ /* 0x0001e80000100800 */
[----:B------:R1:W-:Y:S04]  /*b82f0*/  STL [R1+0xe9c], R0 ;  /* 0x000e9c0001007387 */ /* 0x0003e80000100800 */
[----:B------:R1:W-:Y:S01]  /*b8300*/  STL.64 [R1+0x27d8], R2 ;  /* 0x0027d80201007387 */ /* 0x0003e20000100a00 */
[----:B0-----:R-:W-:Y:S02]  /*b8310*/  F2FP.SATFINITE.E4M3.F32.PACK_AB_MERGE_C R4, R48, R7, RZ ;  /* 0x000000073004723e */ /* 0x001fe400048070ff */
[----:B-1----:R-:W-:-:S02]  /*b8320*/  F2FP.SATFINITE.E4M3.F32.PACK_AB_MERGE_C R0, R50, R49, RZ ;  /* 0x000000313200723e */ /* 0x002fc400048070ff */
[----:B------:R-:W-:Y:S01]  /*b8330*/  IADD3 R2, P6, R8, R39, RZ ;  /* 0x0000002708027210 */ /* 0x000fe20007fde0ff */
[----:B------:R0:W-:Y:S04]  /*b8340*/  STL [R1+0x295c], R4 ;  /* 0x00295c0401007387 */ /* 0x0001e80000100800 */
[----:B------:R-:W-:Y:S01]  /*b8350*/  IMAD.X R3, R10, 0x1, R19, P6 ;  /* 0x000000010a037824 */ /* 0x000fe200030e0613 */
[----:B------:R1:W-:Y:S04]  /*b8360*/  STL [R1+0x2970], R0 ;  /* 0x0029700001007387 */ /* 0x0003e80000100800 */
[----:B------:R1:W-:Y:S01]  /*b8370*/  STL.64 [R1+0x27c8], R2 ;  /* 0x0027c80201007387 */ /* 0x0003e20000100a00 */
[----:B0-----:R-:W-:-:S03]  /*b8380*/  IADD3 R4, P6, R8, R38, RZ ;  /* 0x0000002608047210 */ /* 0x001fc60007fde0ff */
[----:B-1----:R-:W4:Y:S01]  /*b8390*/  LDL.LU R0, [R1+0xe70] ;  /* 0x000e700001007983 */ /* 0x002f220000300800 */
[----:B------:R-:W-:Y:S02]  /*b83a0*/  F2FP.SATFINITE.E4M3.F32.PACK_AB_MERGE_C R2, R52, R51, RZ ;  /* 0x000000333402723e */ /* 0x000fe400048070ff */
[----:B------:R-:W-:-:S03]  /*b83b0*/  F2FP.SATFINITE.E4M3.F32.PACK_AB_MERGE_C R3, R61, R60, RZ ;  /* 0x0000003c3d03723e */ /* 0x000fc600048070ff */
[----:B------:R0:W-:Y:S01]  /*b83c0*/  STL [R1+0xe90], R2 ;  /* 0x000e900201007387 */ /* 0x0001e20000100800 */
[----:B------:R-:W-:-:S03]  /*b83d0*/  IMAD.X R5, R10, 0x1, R20, P6 ;  /* 0x000000010a057824 */ /* 0x000fc600030e0614 */
[----:B0-----:R-:W4:Y:S04]  /*b83e0*/  LDL.LU R2, [R1+0xe74] ;  /* 0x000e740001027983 */ /* 0x001f280000300800 */
[----:B------:R-:W-:Y:S04]  /*b83f0*/  STL [R1+0xe94], R3 ;  /* 0x000e940301007387 */ /* 0x000fe80000100800 */
[----:B------:R-:W4:Y:S04]  /*b8400*/  LDL.LU R51, [R1+0xe78] ;  /* 0x000e780001337983 */ /* 0x000f280000300800 */
[----:B------:R-:W4:Y:S04]  /*b8410*/  LDL.LU R52, [R1+0xe7c] ;  /* 0x000e7c0001347983 */ /* 0x000f280000300800 */
[----:B------:R-:W4:Y:S04]  /*b8420*/  LDL.LU R60, [R1+0x12f0] ;  /* 0x0012f000013c7983 */ /* 0x000f280000300800 */
[----:B------:R-:W4:Y:S04]  /*b8430*/  LDL.LU R61, [R1+0x12f4] ;  /* 0x0012f400013d7983 */ /* 0x000f280000300800 */
[----:B------:R2:W-:Y:S02]  /*b8440*/  STL.64 [R1+0x27d0], R4 ;  /* 0x0027d00401007387 */ /* 0x0005e40000100a00 */
[----:B--2---:R-:W-:-:S02]  /*b8450*/  F2FP.SATFINITE.E4M3.F32.PACK_AB_MERGE_C R4, R55, R53, RZ ;  /* 0x000000353704723e */ /* 0x004fc400048070ff */
[----:B------:R-:W2:Y:S04]  /*b8460*/  LDL.LU R53, [R1+0x12f8] ;  /* 0x0012f80001357983 */ /* 0x000ea80000300800 */
[----:B------:R0:W-:Y:S04]  /*b8470*/  STL [R1+0x300], R4 ;  /* 0x0003000401007387 */ /* 0x0001e80000100800 */
[----:B------:R-:W2:Y:S01]  /*b8480*/  LDL.LU R55, [R1+0x12fc] ;  /* 0x0012fc0001377983 */ /* 0x000ea20000300800 */
[----:B---3--:R-:W-:-:S05]  /*b8490*/  F2FP.SATFINITE.E4M3.F32.PACK_AB_MERGE_C R3, R58, R59, RZ ;  /* 0x0000003b3a03723e */ /* 0x008fca00048070ff */
[----:B------:R-:W-:Y:S04]  /*b84a0*/  STL [R1+0x320], R3 ;  /* 0x0003200301007387 */ /* 0x000fe80000100800 */
[----:B------:R-:W3:Y:S04]  /*b84b0*/  LDL.LU R59, [R1+0x1670] ;  /* 0x00167000013b7983 */ /* 0x000ee80000300800 */
[----:B------:R-:W3:Y:S01]  /*b84c0*/  LDL.LU R58, [R1+0x1674] ;  /* 0x00167400013a7983 */ /* 0x000ee20000300800 */
[----:B0-----:R-:W-:-:S05]  /*b84d0*/  IADD3 R4, P6, R8, R37, RZ ;  /* 0x0000002508047210 */ /* 0x001fca0007fde0ff */
[----:B------:R-:W-:-:S05]  /*b84e0*/  IMAD.X R5, R10, 0x1, R21, P6 ;  /* 0x000000010a057824 */ /* 0x000fca00030e0615 */
[----:B------:R4:W-:Y:S02]  /*b84f0*/  STL.64 [R1+0x27c0], R4 ;  /* 0x0027c00401007387 */ /* 0x0009e40000100a00 */
[----:B----4-:R-:W-:Y:S02]  /*b8500*/  F2FP.SATFINITE.E4M3.F32.PACK_AB_MERGE_C R5, R15, R14, RZ ;  /* 0x0000000e0f05723e */ /* 0x010fe400048070ff */
[----:B------:R-:W4:Y:S04]  /*b8510*/  LDL.LU R4, [R1+0x1678] ;  /* 0x0016780001047983 */ /* 0x000f280000300800 */
[----:B------:R0:W-:Y:S01]  /*b8520*/  STL [R1+0x270], R5 ;  /* 0x0002700501007387 */ /* 0x0001e20000100800 */
[----:B------:R-:W-:Y:S02]  /*b8530*/  F2FP.SATFINITE.E4M3.F32.PACK_AB_MERGE_C R3, R13, R12, RZ ;  /* 0x0000000c0d03723e */ /* 0x000fe400048070ff */
[----:B------:R-:W-:Y:S01]  /*b8540*/  IADD3 R12, P6, R8, R36, RZ ;  /* 0x00000024080c7210 */ /* 0x000fe20007fde0ff */
[----:B0-----:R-:W4:Y:S04]  /*b8550*/  LDL.LU R5, [R1+0x167c] ;  /* 0x00167c0001057983 */ /* 0x001f280000300800 */
[----:B------:R0:W-:Y:S01]  /*b8560*/  STL [R1+0x274], R3 ;  /* 0x0002740301007387 */ /* 0x0001e20000100800 */
[----:B------:R-:W-:Y:S01]  /*b8570*/  IMAD.X R13, R10, 0x1, R22, P6 ;  /* 0x000000010a0d7824 */ /* 0x000fe200030e0616 */
[----:B------:R-:W-:-:S02]  /*b8580*/  IADD3 R56, P6, R8, R35, RZ ;  /* 0x0000002308387210 */ /* 0x000fc40007fde0ff */
[----:B0-----:R-:W4:Y:S04]  /*b8590*/  LDL.LU R3, [R1+0x1660] ;  /* 0x0016600001037983 */ /* 0x001f280000300800 */
[----:B------:R-:W4:Y:S04]  /*b85a0*/  LDL.LU R6, [R1+0x1664] ;  /* 0x0016640001067983 */ /* 0x000f280000300800 */
[----:B------:R-:W4:Y:S01]  /*b85b0*/  LDL.LU R7, [R1+0x1668] ;  /* 0x0016680001077983 */ /* 0x000f220000300800 */
[----:B------:R-:W-:-:S03]  /*b85c0*/  IMAD.X R57, R10, 0x1, R23, P6 ;  /* 0x000000010a397824 */ /* 0x000fc600030e0617 */
[----:B------:R-:W4:Y:S04]  /*b85d0*/  LDL.LU R48, [R1+0x166c] ;  /* 0x00166c0001307983 */ /* 0x000f280000300800 */
[----:B------:R-:W4:Y:S04]  /*b85e0*/  LDL.LU R49, [R1+0x1650] ;  /* 0x0016500001317983 */ /* 0x000f280000300800 */
[----:B------:R0:W-:Y:S04]  /*b85f0*/  STL.64 [R1+0x27b0], R12 ;  /* 0x0027b00c01007387 */ /* 0x0001e80000100a00 */
[----:B------:R-:W4:Y:S04]  /*b8600*/  LDL.LU R50, [R1+0x1654] ;  /* 0x0016540001327983 */ /* 0x000f280000300800 */
[----:B------:R-:W4:Y:S04]  /*b8610*/  LDL.LU R14, [R1+0x1658] ;  /* 0x00165800010e7983 */ /* 0x000f280000300800 */
[----:B------:R-:W4:Y:S04]  /*b8620*/  LDL.LU R15, [R1+0x165c] ;  /* 0x00165c00010f7983 */ /* 0x000f280000300800 */
[----:B0-----:R-:W4:Y:S04]  /*b8630*/  LDL.LU R12, [R1+0x1640] ;  /* 0x00164000010c7983 */ /* 0x001f280000300800 */
[----:B------:R-:W4:Y:S04]  /*b8640*/  LDL.LU R13, [R1+0x1644] ;  /* 0x00164400010d7983 */ /* 0x000f280000300800 */
[----:B------:R0:W-:Y:S01]  /*b8650*/  STL.64 [R1+0x27b8], R56 ;  /* 0x0027b83801007387 */ /* 0x0001e20000100a00 */
[----:B------:R-:W-:-:S02]  /*b8660*/  F2FP.SATFINITE.E4M3.F32.PACK_AB_MERGE_C R8, R2, R0, RZ ;  /* 0x000000000208723e */ /* 0x000fc400048070ff */
[----:B0-----:R-:W-:-:S03]  /*b8670*/  IADD3 R56, P6, R9, R34, RZ ;  /* 0x0000002209387210 */ /* 0x001fc60007fde0ff */
[----:B------:R0:W-:Y:S01]  /*b8680*/  STL [R1+0x260], R8 ;  /* 0x0002600801007387 */ /* 0x0001e20000100800 */
[----:B------:R-:W-:-:S03]  /*b8690*/  F2FP.SATFINITE.E4M3.F32.PACK_AB_MERGE_C R2, R52, R51, RZ ;  /* 0x000000333402723e */ /* 0x000fc600048070ff */
[----:B------:R-:W4:Y:S01]  /*b86a0*/  LDL.LU R51, [R1+0x1648] ;  /* 0x0016480001337983 */ /* 0x000f220000300800 */
[----:B0-----:R-:W-:Y:S02]  /*b86b0*/  SHF.R.S32.HI R8, RZ, 0x1f, R9 ;  /* 0x0000001fff087819 */ /* 0x001fe40000011409 */
[----:B------:R-:W-:Y:S01]  /*b86c0*/  F2FP.SATFINITE.E4M3.F32.PACK_AB_MERGE_C R0, R61, R60, RZ ;  /* 0x0000003c3d00723e */ /* 0x000fe200048070ff */
[----:B------:R2:W-:Y:S02]  /*b86d0*/  STL [R1+0x25c], R2 ;  /* 0x00025c0201007387 */ /* 0x0005e40000100800 */
[----:B------:R-:W-:Y:S02]  /*b86e0*/  IMAD.X R57, R8, 0x1, R31, P6 ;  /* 0x0000000108397824 */ /* 0x000fe400030e061f */
[----:B------:R-:W4:Y:S04]  /*b86f0*/  LDL.LU R52, [R1+0x164c] ;  /* 0x00164c0001347983 */ /* 0x000f280000300800 */
[----:B------:R3:W-:Y:S04]  /*b8700*/  STL [R1+0x240], R0 ;  /* 0x0002400001007387 */ /* 0x0007e80000100800 */
[----:B------:R-:W4:Y:S04]  /*b8710*/  LDL.LU R60, [R1+0x1630] ;  /* 0x00163000013c7983 */ /* 0x000f280000300800 */
[----:B------:R-:W4:Y:S01]  /*b8720*/  LDL.LU R61, [R1+0x1634] ;  /* 0x00163400013d7983 */ /* 0x000f220000300800 */
[----:B--2---:R-:W-:-:S03]  /*b8730*/  F2FP.SATFINITE.E4M3.F32.PACK_AB_MERGE_C R2, R55, R53, RZ ;  /* 0x000000353702723e */ /* 0x004fc600048070ff */
[----:B------:R-:W2:Y:S04]  /*b8740*/  LDL.LU R53, [R1+0x1638] ;  /* 0x0016380001357983 */ /* 0x000ea80000300800 */
[----:B------:R0:W-:Y:S04]  /*b8750*/  STL.64 [R1+0x27a8], R56 ;  /* 0x0027a83801007387 */ /* 0x0001e80000100a00 */
[----:B------:R-:W-:Y:S04]  /*b8760*/  STL [R1+0x23c], R2 ;  /* 0x00023c0201007387 */ /* 0x000fe80000100800 */
[----:B------:R-:W2:Y:S01]  /*b8770*/  LDL.LU R55, [R1+0x163c] ;  /* 0x00163c0001377983 */ /* 0x000ea20000300800 */
[----:B---3--:R-:W-:-:S02]  /*b8780*/  F2FP.SATFINITE.E4M3.F32.PACK_AB_MERGE_C R0, R58, R59, RZ ;  /* 0x0000003b3a00723e */ /* 0x008fc400048070ff */
[----:B0-----:R-:W-:-:S03]  /*b8790*/  IADD3 R56, P6, R9, R33, RZ ;  /* 0x0000002109387210 */ /* 0x001fc60007fde0ff */
[----:B------:R-:W-:Y:S02]  /*b87a0*/  STL [R1+0xedc], R0 ;  /* 0x000edc0001007387 */ /* 0x000fe40000100800 */
[----:B------:R-:W-:Y:S02]  /*b87b0*/  IMAD.X R57, R8, 0x1, R32, P6 ;  /* 0x0000000108397824 */ /* 0x000fe400030e0620 */
[----:B------:R-:W3:Y:S04]  /*b87c0*/  LDL.LU R59, [R1+0xe60] ;  /* 0x000e6000013b7983 */ /* 0x000ee80000300800 */
[----:B------:R-:W3:Y:S04]  /*b87d0*/  LDL.LU R58, [R1+0xe64] ;  /* 0x000e6400013a7983 */ /* 0x000ee80000300800 */
[----:B------:R0:W-:Y:S04]  /*b87e0*/  STL.64 [R1+0x27a0], R56 ;  /* 0x0027a03801007387 */ /* 0x0001e80000100a00 */
[----:B0-----:R-:W2:Y:S01]  /*b87f0*/  LDL.LU.64 R56, [R1+0x5360] ;  /* 0x0053600001387983 */ /* 0x001ea20000300a00 */
[----:B----4-:R-:W-:-:S05]  /*b8800*/  F2FP.SATFINITE.E4M3.F32.PACK_AB_MERGE_C R4, R5, R4, RZ ;  /* 0x000000040504723e */ /* 0x010fca00048070ff */
[----:B------:R0:W-:Y:S01]  /*b8810*/  STL [R1+0xee4], R4 ;  /* 0x000ee40401007387 */ /* 0x0001e20000100800 */
[----:B------:R-:W-:Y:S02]  /*b8820*/  F2FP.SATFINITE.E4M3.F32.PACK_AB_MERGE_C R0, R6, R3, RZ ;  /* 0x000000030600723e */ /* 0x000fe400048070ff */
[----:B0-----:R-:W-:Y:S02]  /*b8830*/  F2FP.SATFINITE.E4M3.F32.PACK_AB_MERGE_C R4, R48, R7, RZ ;  /* 0x000000073004723e */ /* 0x001fe400048070ff */
[----:B--2---:R-:W-:Y:S01]  /*b8840*/  IADD3 R2, P6, R9, R56, RZ ;  /* 0x0000003809027210 */ /* 0x004fe20007fde0ff */
[----:B------:R-:W-:Y:S04]  /*b8850*/  STL.64 [R1+0x5358], R56 ;  /* 0x0053583801007387 */ /* 0x000fe80000100a00 */
[----:B------:R-:W-:Y:S01]  /*b8860*/  IMAD.X R3, R8, 0x1, R29, P6 ;  /* 0x0000000108037824 */ /* 0x000fe200030e061d */
[----:B------:R0:W-:Y:S04]  /*b8870*/  STL [R1+0xe78], R0 ;  /* 0x000e780001007387 */ /* 0x0001e80000100800 */
[----:B------:R1:W-:Y:S01]  /*b8880*/  STL.64 [R1+0x2798], R2 ;  /* 0x0027980201007387 */ /* 0x0003e20000100a00 */
[----:B0-----:R-:W-:-:S02]  /*b8890*/  F2FP.SATFINITE.E4M3.F32.PACK_AB_MERGE_C R0, R50, R49, RZ ;  /* 0x000000313200723e */ /* 0x001fc400048070ff */
[----:B-1----:R-:W-:Y:S01]  /*b88a0*/  IADD3 R2, P6, R9, R47, RZ ;  /* 0x0000002f09027210 */ /* 0x002fe20007fde0ff */
[----:B------:R-:W-:Y:S04]  /*b88b0*/  STL [R1+0xe7c], R4 ;  /* 0x000e7c0401007387 */ /* 0x000fe80000100800 */
[----:B------:R-:W-:Y:S01]  /*b88c0*/  IMAD.X R3, R8, 0x1, R30, P6 ;  /* 0x0000000108037824 */ /* 0x000fe200030e061e */
[----:B------:R0:W-:Y:S04]  /*b88d0*/  STL [R1+0x2968], R0 ;  /* 0x0029680001007387 */ /* 0x0001e80000100800 */
[----:B------:R1:W-:Y:S04]  /*b88e0*/  STL.64 [R1+0x2790], R2 ;  /* 0x0027900201007387 */ /* 0x0003e80000100a00 */
[----:B------:R-:W2:Y:S01]  /*b88f0*/  LDL.LU R10, [R1+0xe68] ;  /* 0x000e6800010a7983 */ /* 0x000ea20000300800 */
[----:B0-----:R-:W-:-:S02]  /*b8900*/  F2FP.SATFINITE.E4M3.F32.PACK_AB_MERGE_C R0, R13, R12, RZ ;  /* 0x0000000c0d00723e */ /* 0x001fc400048070ff */
[----:B-1----:R-:W-:-:S05]  /*b8910*/  F2FP.SATFINITE.E4M3.F32.PACK_AB_MERGE_C R2, R15, R14, RZ ;  /* 0x0000000e0f02723e */ /* 0x002fca00048070ff */
[----:B------:R0:W-:Y:S04]  /*b8920*/  STL [R1+0x2990], R2 ;  /* 0x0029900201007387 */ /* 0x0001e80000100800 */
[----:B------:R-:W2:Y:S04]  /*b8930*/  LDL.LU R54, [R1+0xe6c] ;  /* 0x000e6c0001367983 */ /* 0x000ea80000300800 */
[----:B------:R1:W-:Y:S04]  /*b8940*/  STL [R1+0xe70], R0 ;  /* 0x000e700001007387 */ /* 0x0003e80000100800 */
[----:B------:R-:W4:Y:S04]  /*b8950*/  LDL.LU R14, [R1+0xe50] ;  /* 0x000e5000010e7983 */ /* 0x000f280000300800 */
[----:B------:R-:W4:Y:S04]  /*b8960*/  LDL.LU R15, [R1+0xe54] ;  /* 0x000e5400010f7983 */ /* 0x000f280000300800 */
[----:B------:R-:W4:Y:S04]  /*b8970*/  LDL.LU R12, [R1+0xe58] ;  /* 0x000e5800010c7983 */ /* 0x000f280000300800 */
[----:B------:R-:W4:Y:S01]  /*b8980*/  LDL.LU R13, [R1+0xe5c] ;  /* 0x000e5c00010d7983 */ /* 0x000f220000300800 */
[----:B0-----:R-:W-:-:S05]  /*b8990*/  IADD3 R2, P6, R9, R46, RZ ;  /* 0x0000002e09027210 */ /* 0x001fca0007fde0ff */
[----:B------:R-:W-:-:S05]  /*b89a0*/  IMAD.X R3, R8, 0x1, R27, P6 ;  /* 0x0000000108037824 */ /* 0x000fca00030e061b */
[----:B------:R0:W-:Y:S01]  /*b89b0*/  STL.64 [R1+0x2788], R2 ;  /* 0x0027880201007387 */ /* 0x0001e20000100a00 */
[----:B-1----:R-:W-:Y:S02]  /*b89c0*/  F2FP.SATFINITE.E4M3.F32.PACK_AB_MERGE_C R0, R61, R60, RZ ;  /* 0x0000003c3d00723e */ /* 0x002fe400048070ff */
[----:B0-----:R-:W-:Y:S02]  /*b89d0*/  F2FP.SATFINITE.E4M3.F32.PACK_AB_MERGE_C R2, R52, R51, RZ ;  /* 0x000000333402723e */ /* 0x001fe400048070ff */
[----:B------:R-:W4:Y:S04]  /*b89e0*/  LDL.LU R51, [R1+0x12e0] ;  /* 0x0012e00001337983 */ /* 0x000f280000300800 */
[----:B------:R0:W-:Y:S04]  /*b89f0*/  STL [R1+0xe74], R2 ;  /* 0x000e740201007387 */ /* 0x0001e80000100800 */
[----:B------:R-:W4:Y:S01]  /*b8a00*/  LDL.LU R52, [R1+0x12e4] ;  /* 0x0012e40001347983 */ /* 0x000f220000300800 */
[----:B0-----:R-:W-:-:S03]  /*b8a10*/  IADD3 R2, P6, R9, R45, RZ ;  /* 0x0000002d09027210 */ /* 0x001fc60007fde0ff */
[----:B------:R0:W-:Y:S02]  /*b8a20*/  STL [R1+0x2fc], R0 ;  /* 0x0002fc0001007387 */ /* 0x0001e40000100800 */
[----:B------:R-:W-:Y:S02]  /*b8a30*/  IMAD.X R3, R8, 0x1, R28, P6 ;  /* 0x0000000108037824 */ /* 0x000fe400030e061c */
[----:B------:R-:W4:Y:S04]  /*b8a40*/  LDL.LU R60, [R1+0x12e8] ;  /* 0x0012e800013c7983 */ /* 0x000f280000300800 */
[----:B------:R-:W4:Y:S04]  /*b8a50*/  LDL.LU R61, [R1+0x12ec] ;  /* 0x0012ec00013d7983 */ /* 0x000f280000300800 */
[----:B------:R1:W-:Y:S04]  /*b8a60*/  STL.64 [R1+0x2780], R2 ;  /* 0x0027800201007387 */ /* 0x0003e80000100a00 */
[----:B0-----:R-:W4:Y:S01]  /*b8a70*/  LDL.LU R0, [R1+0x1620] ;  /* 0x0016200001007983 */ /* 0x001f220000300800 */
[----:B-1----:R-:W-:-:S02]  /*b8a80*/  F2FP.SATFINITE.E4M3.F32.PACK_AB_MERGE_C R2, R55, R53, RZ ;  /* 0x000000353702723e */ /* 0x002fc400048070ff */
[----:B---3--:R-:W-:-:S03]  /*b8a90*/  F2FP.SATFINITE.E4M3.F32.PACK_AB_MERGE_C R3, R58, R59, RZ ;  /* 0x0000003b3a03723e */ /* 0x008fc600048070ff */
[----:B------:R0:W-:Y:S04]  /*b8aa0*/  STL [R1+0x2998], R2 ;  /* 0x0029980201007387 */ /* 0x0001e80000100800 */
[----:B0-----:R-:W3:Y:S04]  /*b8ab0*/  LDL.LU R2, [R1+0x1624] ;  /* 0x0016240001027983 */ /* 0x001ee80000300800 */
[----:B------:R0:W-:Y:S04]  /*b8ac0*/  STL [R1+0x268], R3 ;  /* 0x0002680301007387 */ /* 0x0001e80000100800 */
[----:B------:R-:W3:Y:S04]  /*b8ad0*/  LDL.LU R4, [R1+0x1628] ;  /* 0x0016280001047983 */ /* 0x000ee80000300800 */
[----:B------:R-:W3:Y:S04]  /*b8ae0*/  LDL.LU R5, [R1+0x162c] ;  /* 0x00162c0001057983 */ /* 0x000ee80000300800 */
[----:B0-----:R-:W3:Y:S04]  /*b8af0*/  LDL.LU R3, [R1+0x1610] ;  /* 0x0016100001037983 */ /* 0x001ee80000300800 */
[----:B------:R-:W3:Y:S04]  /*b8b00*/  LDL.LU R6, [R1+0x1614] ;  /* 0x0016140001067983 */ /* 0x000ee80000300800 */
[----:B------:R-:W3:Y:S04]  /*b8b10*/  LDL.LU R7, [R1+0x1618] ;  /* 0x0016180001077983 */ /* 0x000ee80000300800 */
[----:B------:R-:W3:Y:S04]  /*b8b20*/  LDL.LU R48, [R1+0x161c] ;  /* 0x00161c0001307983 */ /* 0x000ee80000300800 */
[----:B------:R-:W3:Y:S04]  /*b8b30*/  LDL.LU R49, [R1+0x1600] ;  /* 0x0016000001317983 */ /* 0x000ee80000300800 */
[----:B------:R-:W3:Y:S01]  /*b8b40*/  LDL.LU R50, [R1+0x1604] ;  /* 0x0016040001327983 */ /* 0x000ee20000300800 */
[----:B------:R-:W-:-:S03]  /*b8b50*/  IADD3 R56, P6, R9, R44, RZ ;  /* 0x0000002c09387210 */ /* 0x000fc60007fde0ff */
[----:B------:R-:W3:Y:S02]  /*b8b60*/  LDL.LU R53, [R1+0x1608] ;  /* 0x0016080001357983 */ /* 0x000ee40000300800 */
[----:B------:R-:W-:Y:S02]  /*b8b70*/  IMAD.X R57, R8, 0x1, R26, P6 ;  /* 0x0000000108397824 */ /* 0x000fe400030e061a */
[----:B------:R-:W3:Y:S04]  /*b8b80*/  LDL.LU R55, [R1+0x160c] ;  /* 0x00160c0001377983 */ /* 0x000ee80000300800 */
[----:B------:R-:W3:Y:S04]  /*b8b90*/  LDL.LU R59, [R1+0x15f0] ;  /* 0x0015f000013b7983 */ /* 0x000ee80000300800 */
[----:B------:R-:W3:Y:S04]  /*b8ba0*/  LDL.LU R58, [R1+0x15f4] ;  /* 0x0015f400013a7983 */ /* 0x000ee80000300800 */
[----:B------:R-:W-:Y:S01]  /*b8bb0*/  STL.64 [R1+0x2770], R56 ;  /* 0x0027703801007387 */ /* 0x000fe20000100a00 */
[----:B--2---:R-:W-:-:S05]  /*b8bc0*/  F2FP.SATFINITE.E4M3.F32.PACK_AB_MERGE_C R54, R54, R10, RZ ;  /* 0x0000000a3636723e */ /* 0x004fca00048070ff */
[----:B------:R-:W-:Y:S01]  /*b8bd0*/  STL [R1+0x29b0], R54 ;  /* 0x0029b03601007387 */ /* 0x000fe20000100800 */
[----:B----4-:R-:W-:Y:S02]  /*b8be0*/  F2FP.SATFINITE.E4M3.F32.PACK_AB_MERGE_C R10, R15, R14, RZ ;  /* 0x0000000e0f0a723e */ /* 0x010fe400048070ff */
[----:B------:R-:W-:-:S03]  /*b8bf0*/  IADD3 R14, P6, R9, R43, RZ ;  /* 0x0000002b090e7210 */ /* 0x000fc60007fde0ff */
[----:B------:R0:W-:Y:S02]  /*b8c00*/  STL [R1+0x24c], R10 ;  /* 0x00024c0a01007387 */ /* 0x0001e40000100800 */
[----:B------:R-:W-:-:S05]  /*b8c10*/  IMAD.X R15, R8, 0x1, R24, P6 ;  /* 0x00000001080f7824 */ /* 0x000fca00030e0618 */
[----:B------:R1:W-:Y:S01]  /*b8c20*/  STL.64 [R1+0x2778], R14 ;  /* 0x0027780e01007387 */ /* 0x0003e20000100a00 */
[----:B0-----:R-:W-:-:S03]  /*b8c30*/  F2FP.SATFINITE.E4M3.F32.PACK_AB_MERGE_C R10, R13, R12, RZ ;  /* 0x0000000c0d0a723e */ /* 0x001fc600048070ff */
[----:B-1----:R-:W2:Y:S04]  /*b8c40*/  LDL.LU R14, [R1+0x15f8] ;  /* 0x0015f800010e7983 */ /* 0x002ea80000300800 */
[----:B------:R-:W2:Y:S04]  /*b8c50*/  LDL.LU R15, [R1+0x15fc] ;  /* 0x0015fc00010f7983 */ /* 0x000ea80000300800 */
[----:B------:R0:W-:Y:S04]  /*b8c60*/  STL [R1+0x29b8], R10 ;  /* 0x0029b80a01007387 */ /* 0x0001e80000100800 */
[----:B------:R-:W4:Y:S04]  /*b8c70*/  LDL.LU R12, [R1+0x15e0] ;  /* 0x0015e000010c7983 */ /* 0x000f280000300800 */
[----:B------:R-:W4:Y:S01]  /*b8c80*/  LDL.LU R13, [R1+0x15e4] ;  /* 0x0015e400010d7983 */ /* 0x000f220000300800 */
[----:B------:R-:W-:-:S02]  /*b8c90*/  IADD3 R56, P6, R9, R42, RZ ;  /* 0x0000002a09387210 */ /* 0x000fc40007fde0ff */
[----:B0-----:R-:W-:-:S03]  /*b8ca0*/  F2FP.SATFINITE.E4M3.F32.PACK_AB_MERGE_C R10, R52, R51, RZ ;  /* 0x00000033340a723e */ /* 0x001fc600048070ff */
[----:B------:R-:W-:Y:S02]  /*b8cb0*/  IMAD.X R57, R8, 0x1, R25, P6 ;  /* 0x0000000108397824 */ /* 0x000fe400030e0619 */
[----:B------:R0:W-:Y:S04]  /*b8cc0*/  STL [R1+0x22c], R10 ;  /* 0x00022c0a01007387 */ /* 0x0001e80000100800 */
[----:B------:R-:W4:Y:S04]  /*b8cd0*/  LDL.LU R51, [R1+0x15e8] ;  /* 0x0015e80001337983 */ /* 0x000f280000300800 */
[----:B------:R-:W4:Y:S01]  /*b8ce0*/  LDL.LU R52, [R1+0x15ec] ;  /* 0x0015ec0001347983 */ /* 0x000f220000300800 */
[----:B0-----:R-:W-:-:S03]  /*b8cf0*/  F2FP.SATFINITE.E4M3.F32.PACK_AB_MERGE_C R10, R61, R60, RZ ;  /* 0x0000003c3d0a723e */ /* 0x001fc600048070ff */
[----:B------:R0:W-:Y:S04]  /*b8d00*/  STL.64 [R1+0x2768], R56 ;  /* 0x0027683801007387 */ /* 0x0001e80000100a00 */
[----:B------:R-:W-:Y:S04]  /*b8d10*/  STL [R1+0x29c4], R10 ;  /* 0x0029c40a01007387 */ /* 0x000fe80000100800 */
[----:B------:R-:W4:Y:S01]  /*b8d20*/  LDL.LU R60, [R1+0xe40] ;  /* 0x000e4000013c7983 */ /* 0x000f220000300800 */
[----:B0-----:R-:W-:-:S03]  /*b8d30*/  IADD3 R56, P6, R9, R41, RZ ;  /* 0x0000002909387210 */ /* 0x001fc60007fde0ff */
[----:B------:R-:W4:Y:S02]  /*b8d40*/  LDL.LU R61, [R1+0xe44] ;  /* 0x000e4400013d7983 */ /* 0x000f240000300800 */
[----:B------:R-:W-:Y:S01]  /*b8d50*/  IMAD.X R57, R8, 0x1, R17, P6 ;  /* 0x0000000108397824 */ /* 0x000fe200030e0611 */
[----:B---3--:R-:W-:Y:S02]  /*b8d60*/  F2FP.SATFINITE.E4M3.F32.PACK_AB_MERGE_C R0, R2, R0, RZ ;  /* 0x000000000200723e */ /* 0x008fe400048070ff */
[----:B------:R-:W-:-:S03]  /*b8d70*/  IADD3 R2, P6, R9, R40, RZ ;  /* 0x0000002809027210 */ /* 0x000fc60007fde0ff */
[----:B------:R0:W-:Y:S01]  /*b8d80*/  STL [R1+0xe80], R0 ;  /* 0x000e800001007387 */ /* 0x0001e20000100800 */
[----:B------:R-:W-:-:S03]  /*b8d90*/  F2FP.SATFINITE.E4M3.F32.PACK_AB_MERGE_C R4, R5, R4, RZ ;  /* 0x000000040504723e */ /* 0x000fc600048070ff */
[----:B------:R-:W-:Y:S01]  /*b8da0*/  STL.64 [R1+0x2760], R56 ;  /* 0x0027603801007387 */ /* 0x000fe20000100a00 */
[----:B0-----:R-:W-:Y:S01]  /*b8db0*/  F2FP.SATFINITE.E4M3.F32.PACK_AB_MERGE_C R0, R6, R3, RZ ;  /* 0x000000030600723e */ /* 0x001fe200048070ff */
[----:B------:R-:W-:Y:S02]  /*b8dc0*/  IMAD.X R3, R8, 0x1, R18, P6 ;  /* 0x0000000108037824 */ /* 0x000fe400030e0612 */
[----:B------:R0:W-:Y:S04]  /*b8dd0*/  STL [R1+0xe88], R4 ;  /* 0x000e880401007387 */ /* 0x0001e80000100800 */
[----:B------:R1:W-:Y:S04]  /*b8de0*/  STL [R1+0xe50], R0 ;  /* 0x000e500001007387 */ /* 0x0003e80000100800 */
[----:B------:R3:W-:Y:S01]  /*b8df0*/  STL.64 [R1+0x2750], R2 ;  /* 0x0027500201007387 */ /* 0x0007e20000100a00 */
[----:B0-----:R-:W-:-:S02]  /*b8e00*/  F2FP.SATFINITE.E4M3.F32.PACK_AB_MERGE_C R4, R48, R7, RZ ;  /* 0x000000073004723e */ /* 0x001fc400048070ff */
[----:B-1----:R-:W-:Y:S02]  /*b8e10*/  F2FP.SATFINITE.E4M3.F32.PACK_AB_MERGE_C R0, R50, R49, RZ ;  /* 0x000000313200723e */ /* 0x002fe400048070ff */
[C---:B---3--:R-:W-:Y:S01]  /*b8e20*/  IADD3 R2, P6, R9.reuse, R39, RZ ;  /* 0x0000002709027210 */ /* 0x048fe20007fde0ff */
[----:B------:R0:W-:Y:S04]  /*b8e30*/  STL [R1+0xe54], R4 ;  /* 0x000e540401007387 */ /* 0x0001e80000100800 */
[----:B------:R-:W-:Y:S01]  /*b8e40*/  IMAD.X R3, R8, 0x1, R19, P6 ;  /* 0x0000000108037824 */ /* 0x000fe200030e0613 */
[----:B------:R1:W-:Y:S04]  /*b8e50*/  STL [R1+0x294c], R0 ;  /* 0x00294c0001007387 */ /* 0x0003e80000100800 */
[----:B------:R3:W-:Y:S01]  /*b8e60*/  STL.64 [R1+0x2758], R2 ;  /* 0x0027580201007387 */ /* 0x0007e20000100a00 */
[----:B0-----:R-:W-:-:S03]  /*b8e70*/  IADD3 R4, P6, R9, R38, RZ ;  /* 0x0000002609047210 */ /* 0x001fc60007fde0ff */
[----:B-1----:R-:W4:Y:S01]  /*b8e80*/  LDL.LU R0, [R1+0xe48] ;  /* 0x000e480001007983 */ /* 0x002f220000300800 */
[----:B---3--:R-:W-:Y:S02]  /*b8e90*/  F2FP.SATFINITE.E4M3.F32.PACK_AB_MERGE_C R2, R55, R53, RZ ;  /* 0x000000353702723e */ /* 0x008fe400048070ff */
[----:B------:R-:W-:-:S03]  /*b8ea0*/  F2FP.SATFINITE.E4M3.F32.PACK_AB_MERGE_C R3, R58, R59, RZ ;  /* 0x0000003b3a03723e */ /* 0x000fc600048070ff */
[----:B------:R0:W-:Y:S01]  /*b8eb0*/  STL [R1+0x2954], R2 ;  /* 0x0029540201007387 */ /* 0x0001e20000100800 */
[----:B------:R-:W-:-:S03]  /*b8ec0*/  IMAD.X R5, R8, 0x1, R20, P6 ;  /* 0x0000000108057824 */ /* 0x000fc600030e0614 */
[----:B0-----:R-:W3:Y:S04]  /*b8ed0*/  LDL.LU R2, [R1+0xe4c] ;  /* 0x000e4c0001027983 */ /* 0x001ee80000300800 */
[----:B------:R-:W-:Y:S04]  /*b8ee0*/  STL [R1+0x5f8], R3 ;  /* 0x0005f80301007387 */ /* 0x000fe80000100800 */
        /* <DEDUP_REMOVED lines=9> */
[----:B----4-:R-:W-:-:S05]  /*b8f80*/  F2FP.SATFINITE.E4M3.F32.PACK_AB_MERGE_C R3, R13, R12, RZ ;  /* 0x0000000c0d03723e */ /* 0x010fca00048070ff */
[----:B------:R1:W-:Y:S04]  /*b8f90*/  STL [R1+0x26c], R3 ;  /* 0x00026c0301007387 */ /* 0x0003e80000100800 */
[----:B------:R-:W4:Y:S04]  /*b8fa0*/  LDL.LU R12, [R1+0x12d8] ;  /* 0x0012d800010c7983 */ /* 0x000f280000300800 */
[----:B------:R-:W4:Y:S01]  /*b8fb0*/  LDL.LU R13, [R1+0x12dc] ;  /* 0x0012dc00010d7983 */ /* 0x000f220000300800 */
[----:B0-----:R-:W-:-:S05]  /*b8fc0*/  IADD3 R4, P6, R9, R37, RZ ;  /* 0x0000002509047210 */ /* 0x001fca0007fde0ff */
[----:B------:R-:W-:-:S05]  /*b8fd0*/  IMAD.X R5, R8, 0x1, R21, P6 ;  /* 0x0000000108057824 */ /* 0x000fca00030e0615 */
[----:B------:R0:W-:Y:S01]  /*b8fe0*/  STL.64 [R1+0x2740], R4 ;  /* 0x0027400401007387 */ /* 0x0001e20000100a00 */
[----:B------:R-:W-:Y:S02]  /*b8ff0*/  IADD3 R56, P6, R9, R36, RZ ;  /* 0x0000002409387210 */ /* 0x000fe40007fde0ff */
[----:B-1----:R-:W-:Y:S02]  /*b9000*/  F2FP.SATFINITE.E4M3.F32.PACK_AB_MERGE_C R3, R61, R60, RZ ;  /* 0x0000003c3d03723e */ /* 0x002fe400048070ff */
[----:B0-----:R-:W-:Y:S01]  /*b9010*/  F2FP.SATFINITE.E4M3.F32.PACK_AB_MERGE_C R5, R52, R51, RZ ;  /* 0x000000333405723e */ /* 0x001fe200048070ff */
[----:B------:R-:W4:Y:S04]  /*b9020*/  LDL.LU R4, [R1+0x15d0] ;  /* 0x0015d00001047983 */ /* 0x000f280000300800 */
[----:B------:R0:W-:Y:S01]  /*b9030*/  STL [R1+0x2e4], R5 ;  /* 0x0002e40501007387 */ /* 0x0001e20000100800 */
[----:B------:R-:W-:-:S03]  /*b9040*/  IMAD.X R57, R8, 0x1, R22, P6 ;  /* 0x0000000108397824 */ /* 0x000fc600030e0616 */
[----:B0-----:R-:W4:Y:S04]  /*b9050*/  LDL.LU R5, [R1+0x15d4] ;  /* 0x0015d40001057983 */ /* 0x001f280000300800 */
[----:B------:R0:W-:Y:S04]  /*b9060*/  STL [R1+0x250], R3 ;  /* 0x0002500301007387 */ /* 0x0001e80000100800 */
        /* <DEDUP_REMOVED lines=10> */
[----:B------:R0:W-:Y:S02]  /*b9110*/  STL.64 [R1+0x2730], R56 ;  /* 0x0027303801007387 */ /* 0x0001e40000100a00 */
[----:B0-----:R-:W-:-:S05]  /*b9120*/  IADD3 R56, P6, R9, R35, RZ ;  /* 0x0000002309387210 */ /* 0x001fca0007fde0ff */
[----:B------:R-:W-:Y:S01]  /*b9130*/  IMAD.X R57, R8, 0x1, R23, P6 ;  /* 0x0000000108397824 */ /* 0x000fe200030e0617 */
[----:B---3--:R-:W-:-:S04]  /*b9140*/  F2FP.SATFINITE.E4M3.F32.PACK_AB_MERGE_C R8, R2, R0, RZ ;  /* 0x000000000208723e */ /* 0x008fc800048070ff */
[----:B------:R0:W-:Y:S04]  /*b9150*/  STL.64 [R1+0x2738], R56 ;  /* 0x0027383801007387 */ /* 0x0001e80000100a00 */
[----:B------:R1:W-:Y:S01]  /*b9160*/  STL [R1+0x258], R8 ;  /* 0x0002580801007387 */ /* 0x0003e20000100800 */
[----:B------:R-:W-:Y:S02]  /*b9170*/  F2FP.SATFINITE.E4M3.F32.PACK_AB_MERGE_C R2, R55, R53, RZ ;  /* 0x000000353702723e */ /* 0x000fe400048070ff */
[----:B0-----:R-:W-:Y:S01]  /*b9180*/  IADD3 R56, P6, R11, R34, RZ ;  /* 0x000000220b387210 */ /* 0x001fe20007fde0ff */
[----:B------:R-:W3:Y:S01]  /*b9190*/  LDL.LU R53, [R1+0x15a0] ;  /* 0x0015a00001357983 */ /* 0x000ee20000300800 */
[----:B-1----:R-:W-:Y:S02]  /*b91a0*/  SHF.R.S32.HI R8, RZ, 0x1f, R11 ;  /* 0x0000001fff087819 */ /* 0x002fe4000001140b */
[----:B------:R-:W-:Y:S01]  /*b91b0*/  F2FP.SATFINITE.E4M3.F32.PACK_AB_MERGE_C R0, R58, R59, RZ ;  /* 0x0000003b3a00723e */ /* 0x000fe200048070ff */
[----:B------:R-:W-:Y:S02]  /*b91c0*/  STL [R1+0x234], R2 ;  /* 0x0002340201007387 */ /* 0x000fe40000100800 */
[----:B------:R-:W-:-:S02]  /*b91d0*/  IMAD.X R57, R8, 0x1, R31, P6 ;  /* 0x0000000108397824 */ /* 0x000fc400030e061f */
[----:B------:R-:W3:Y:S04]  /*b91e0*/  LDL.LU R55, [R1+0x15a4] ;  /* 0x0015a40001377983 */ /* 0x000ee80000300800 */
[----:B------:R-:W-:Y:S04]  /*b91f0*/  STL [R1+0x230], R0 ;  /* 0x0002300001007387 */ /* 0x000fe80000100800 */
[----:B------:R-:W3:Y:S04]  /*b9200*/  LDL.LU R59, [R1+0x15a8] ;  /* 0x0015a800013b7983 */ /* 0x000ee80000300800 */
[----:B------:R-:W3:Y:S04]  /*b9210*/  LDL.LU R58, [R1+0x15ac] ;  /* 0x0015ac00013a7983 */ /* 0x000ee80000300800 */
[----:B------:R0:W-:Y:S02]  /*b9220*/  STL.64 [R1+0x2728], R56 ;  /* 0x0027283801007387 */ /* 0x0001e40000100a00 */
[----:B0-----:R-:W-:-:S05]  /*b9230*/  IADD3 R56, P6, R11, R33, RZ ;  /* 0x000000210b387210 */ /* 0x001fca0007fde0ff */
[----:B------:R-:W-:Y:S01]  /*b9240*/  IMAD.X R57, R8, 0x1, R32, P6 ;  /* 0x0000000108397824 */ /* 0x000fe200030e0620 */
[----:B--2---:R-:W-:Y:S02]  /*b9250*/  F2FP.SATFINITE.E4M3.F32.PACK_AB_MERGE_C R2, R15, R14, RZ ;  /* 0x0000000e0f02723e */ /* 0x004fe400048070ff */
[----:B------:R-:W2:Y:S04]  /*b9260*/  LDL.LU R14, [R1+0x1590] ;  /* 0x00159000010e7983 */ /* 0x000ea80000300800 */
[----:B------:R-:W-:Y:S04]  /*b9270*/  STL [R1+0x1dc], R2 ;  /* 0x0001dc0201007387 */ /* 0x000fe80000100800 */
[----:B------:R-:W2:Y:S01]  /*b9280*/  LDL.LU R15, [R1+0x1594] ;  /* 0x00159400010f7983 */ /* 0x000ea20000300800 */
[----:B----4-:R-:W-:-:S05]  /*b9290*/  F2FP.SATFINITE.E4M3.F32.PACK_AB_MERGE_C R0, R13, R12, RZ ;  /* 0x0000000c0d00723e */ /* 0x010fca00048070ff */
[----:B------:R-:W-:Y:S04]  /*b92a0*/  STL [R1+0x1d4], R0 ;  /* 0x0001d40001007387 */ /* 0x000fe80000100800 */
[----:B------:R-:W4:Y:S04]  /*b92b0*/  LDL.LU R12, [R1+0x1598] ;  /* 0x00159800010c7983 */ /* 0x000f280000300800 */
[----:B------:R-:W4:Y:S04]  /*b92c0*/  LDL.LU R13, [R1+0x159c] ;  /* 0x00159c00010d7983 */ /* 0x000f280000300800 */
[----:B------:R0:W-:Y:S04]  /*b92d0*/  STL.64 [R1+0x2720], R56 ;  /* 0x0027203801007387 */ /* 0x0001e80000100a00 */
[----:B0-----:R-:W2:Y:S01]  /*b92e0*/  LDL.LU.64 R56, [R1+0x5358] ;  /* 0x0053580001387983 */ /* 0x001ea20000300a00 */
[----:B------:R-:W-:-:S05]  /*b92f0*/  F2FP.SATFINITE.E4M3.F32.PACK_AB_MERGE_C R4, R5, R4, RZ ;  /* 0x000000040504723e */ /* 0x000fca00048070ff */
[----:B------:R0:W-:Y:S01]  /*b9300*/  STL [R1+0xe84], R4 ;  /* 0x000e840401007387 */ /* 0x0001e20000100800 */
[----:B------:R-:W-:-:S05]  /*b9310*/  F2FP.SATFINITE.E4M3.F32.PACK_AB_MERGE_C R0, R6, R3, RZ ;  /* 0x000000030600723e */ /* 0x000fca00048070ff */
[----:B------:R1:W-:Y:S01]  /*b9320*/  STL [R1+0xe8c], R0 ;  /* 0x000e8c0001007387 */ /* 0x0003e20000100800 */
[----:B0-----:R-:W-:Y:S02]  /*b9330*/  F2FP.SATFINITE.E4M3.F32.PACK_AB_MERGE_C R4, R48, R7, RZ ;  /* 0x000000073004723e */ /* 0x001fe400048070ff */
[----:B-1----:R-:W-:Y:S02]  /*b9340*/  F2FP.SATFINITE.E4M3.F32.PACK_AB_MERGE_C R0, R50, R49, RZ ;  /* 0x000000313200723e */ /* 0x002fe400048070ff */
[----:B---3--:R-:W-:Y:S02]  /*b9350*/  F2FP.SATFINITE.E4M3.F32.PACK_AB_MERGE_C R50, R55, R53, RZ ;  /* 0x000000353732723e */ /* 0x008fe400048070ff */
[----:B------:R-:W-:Y:S02]  /*b9360*/  F2FP.SATFINITE.E4M3.F32.PACK_AB_MERGE_C R6, R58, R59, RZ ;  /* 0x0000003b3a06723e */ /* 0x000fe400048070ff */
[----:B--2---:R-:W-:-:S05]  /*b9370*/  IADD3 R2, P6, R11, R56, RZ ;  /* 0x000000380b027210 */ /* 0x004fca0007fde0ff */
[----:B------:R-:W-:-:S05]  /*b9380*/  IMAD.X R3, R8, 0x1, R29, P6 ;  /* 0x0000000108037824 */ /* 0x000fca00030e061d */
[----:B------:R0:W-:Y:S04]  /*b9390*/  STL.64 [R1+0x2718], R2 ;  /* 0x0027180201007387 */ /* 0x0001e80000100a00 */
[----:B------:R1:W-:Y:S01]  /*b93a0*/  STL [R1+0xe48], R4 ;  /* 0x000e480401007387 */ /* 0x0003e20000100800 */
[----:B0-----:R-:W-:-:S03]  /*b93b0*/  IADD3 R2, P6, R11, R47, RZ ;  /* 0x0000002f0b027210 */ /* 0x001fc60007fde0ff */
[----:B------:R0:W-:Y:S02]  /*b93c0*/  STL [R1+0xe4c], R0 ;  /* 0x000e4c0001007387 */ /* 0x0001e40000100800 */
[----:B------:R-:W-:Y:S01]  /*b93d0*/  IMAD.X R3, R8, 0x1, R30, P6 ;  /* 0x0000000108037824 */ /* 0x000fe200030e061e */
[----:B-1----:R-:W-:-:S04]  /*b93e0*/  F2FP.SATFINITE.E4M3.F32.PACK_AB_MERGE_C R4, R52, R51, RZ ;  /* 0x000000333404723e */ /* 0x002fc800048070ff */
[----:B------:R1:W-:Y:S01]  /*b93f0*/  STL.64 [R1+0x2710], R2 ;  /* 0x0027100201007387 */ /* 0x0003e20000100a00 */
[----:B0-----:R-:W-:-:S03]  /*b9400*/  F2FP.SATFINITE.E4M3.F32.PACK_AB_MERGE_C R0, R61, R60, RZ ;  /* 0x0000003c3d00723e */ /* 0x001fc600048070ff */
[----:B------:R-:W-:Y:S01]  /*b9410*/  STL [R1+0x2950], R4 ;  /* 0x0029500401007387 */ /* 0x000fe20000100800 */
[----:B-1----:R-:W-:-:S03]  /*b9420*/  IADD3 R2, P6, R11, R46, RZ ;  /* 0x0000002e0b027210 */ /* 0x002fc60007fde0ff */
[----:B------:R-:W-:Y:S02]  /*b9430*/  STL [R1+0x297c], R0 ;  /* 0x00297c0001007387 */ /* 0x000fe40000100800 */
[----:B------:R-:W-:Y:S02]  /*b9440*/  IMAD.X R3, R8, 0x1, R27, P6 ;  /* 0x0000000108037824 */ /* 0x000fe400030e061b */
[----:B------:R-:W2:Y:S04]  /*b9450*/  LDL.LU R9, [R1+0xe24] ;  /* 0x000e240001097983 */ /* 0x000ea80000300800 */
[----:B------:R0:W-:Y:S04]  /*b9460*/  STL.64 [R1+0x2708], R2 ;  /* 0x0027080201007387 */ /* 0x0001e80000100a00 */
[----:B0-----:R-:W3:Y:S04]  /*b9470*/  LDL.LU R3, [R1+0xe28] ;  /* 0x000e280001037983 */ /* 0x001ee80000300800 */
[----:B------:R-:W3:Y:S04]  /*b9480*/  LDL.LU R7, [R1+0xe2c] ;  /* 0x000e2c0001077983 */ /* 0x000ee80000300800 */
[----:B------:R-:W2:Y:S04]  /*b9490*/  LDL.LU R49, [R1+0xe10] ;  /* 0x000e100001317983 */ /* 0x000ea80000300800 */
[----:B------:R-:W2:Y:S04]  /*b94a0*/  LDL.LU R51, [R1+0xe14] ;  /* 0x000e140001337983 */ /* 0x000ea80000300800 */
[----:B------:R-:W2:Y:S04]  /*b94b0*/  LDL.LU R60, [R1+0xe18] ;  /* 0x000e1800013c7983 */ /* 0x000ea80000300800 */
[----:B------:R-:W2:Y:S04]  /*b94c0*/  LDL.LU R61, [R1+0xe1c] ;  /* 0x000e1c00013d7983 */ /* 0x000ea80000300800 */
[----:B------:R0:W-:Y:S04]  /*b94d0*/  STL [R1+0x522c], R50 ;  /* 0x00522c3201007387 */ /* 0x0001e80000100800 */
[----:B0-----:R-:W2:Y:S01]  /*b94e0*/  LDL.LU R50, [R1+0xe20] ;  /* 0x000e200001327983 */ /* 0x001ea20000300800 */
[----:B------:R-:W-:-:S03]  /*b94f0*/  IADD3 R4, P6, R11, R45, RZ ;  /* 0x0000002d0b047210 */ /* 0x000fc60007fde0ff */
[----:B------:R-:W-:Y:S04]  /*b9500*/  STL [R1+0x5228], R6 ;  /* 0x0052280601007387 */ /* 0x000fe80000100800 */
[----:B------:R-:W2:Y:S01]  /*b9510*/  LDL.LU R52, [R1+0x12c0] ;  /* 0x0012c00001347983 */ /* 0x000ea20000300800 */
[----:B------:R-:W-:-:S03]  /*b9520*/  IMAD.X R5, R8, 0x1, R28, P6 ;  /* 0x0000000108057824 */ /* 0x000fc600030e061c */
[----:B------:R-:W2:Y:S01]  /*b9530*/  LDL.LU R55, [R1+0x12c4] ;  /* 0x0012c40001377983 */ /* 0x000ea20000300800 */
[----:B------:R-:W-:Y:S02]  /*b9540*/  F2FP.SATFINITE.E4M3.F32.PACK_AB_MERGE_C R2, R15, R14, RZ ;  /* 0x0000000e0f02723e */ /* 0x000fe400048070ff */
[----:B----4-:R-:W-:Y:S01]  /*b9550*/  F2FP.SATFINITE.E4M3.F32.PACK_AB_MERGE_C R0, R13, R12, RZ ;  /* 0x0000000c0d00723e */ /* 0x010fe200048070ff */
[----:B------:R0:W-:Y:S04]  /*b9560*/  STL.64 [R1+0x2700], R4 ;  /* 0x0027000401007387 */ /* 0x0001e80000100a00 */
[----:B------:R-:W4:Y:S04]  /*b9570*/  LDL.LU R12, [R1+0x12c8] ;  /* 0x0012c800010c7983 */ /* 0x000f280000300800 */
[----:B------:R-:W-:Y:S04]  /*b9580*/  STL [R1+0x264], R2 ;  /* 0x0002640201007387 */ /* 0x000fe80000100800 */
[----:B------:R-:W4:Y:S01]  /*b9590*/  LDL.LU R13, [R1+0x12cc] ;  /* 0x0012cc00010d7983 */ /* 0x000f220000300800 */
[----:B0-----:R-:W-:-:S03]  /*b95a0*/  IADD3 R4, P6, R11, R44, RZ ;  /* 0x0000002c0b047210 */ /* 0x001fc60007fde0ff */
[----:B------:R0:W-:Y:S02]  /*b95b0*/  STL [R1+0x2984], R0 ;  /* 0x0029840001007387 */ /* 0x0001e40000100800 */
[----:B------:R-:W-:Y:S02]  /*b95c0*/  IMAD.X R5, R8, 0x1, R26, P6 ;  /* 0x0000000108057824 */ /* 0x000fe400030e061a */
[----:B------:R-:W4:Y:S04]  /*b95d0*/  LDL.LU R10, [R1+0x1580] ;  /* 0x00158000010a7983 */ /* 0x000f280000300800 */
[----:B------:R-:W4:Y:S04]  /*b95e0*/  LDL.LU R54, [R1+0x1584] ;  /* 0x0015840001367983 */ /* 0x000f280000300800 */
[----:B0-----:R-:W4:Y:S04]  /*b95f0*/  LDL.LU R0, [R1+0x1588] ;  /* 0x0015880001007983 */ /* 0x001f280000300800 */
[----:B------:R0:W-:Y:S04]  /*b9600*/  STL.64 [R1+0x26f8], R4 ;  /* 0x0026f80401007387 */ /* 0x0001e80000100a00 */
        /* <DEDUP_REMOVED lines=8> */
[----:B------:R-:W4:Y:S01]  /*b9690*/  LDL.LU R15, [R1+0x156c] ;  /* 0x00156c00010f7983 */ /* 0x000f220000300800 */
[----:B------:R-:W-:-:S02]  /*b96a0*/  IADD3 R6, P6, R11, R43, RZ ;  /* 0x0000002b0b067210 */ /* 0x000fc40007fde0ff */
[----:B---3--:R-:W-:-:S03]  /*b96b0*/  F2FP.SATFINITE.E4M3.F32.PACK_AB_MERGE_C R3, R7, R3, RZ ;  /* 0x000000030703723e */ /* 0x008fc600048070ff */
[----:B------:R-:W-:Y:S01]  /*b96c0*/  IMAD.X R7, R8, 0x1, R24, P6 ;  /* 0x0000000108077824 */ /* 0x000fe200030e0618 */
[----:B--2---:R-:W-:-:S05]  /*b96d0*/  F2FP.SATFINITE.E4M3.F32.PACK_AB_MERGE_C R9, R9, R50, RZ ;  /* 0x000000320909723e */ /* 0x004fca00048070ff */
[----:B------:R-:W-:Y:S04]  /*b96e0*/  STL [R1+0x244], R9 ;  /* 0x0002440901007387 */ /* 0x000fe80000100800 */
[----:B------:R0:W-:Y:S04]  /*b96f0*/  STL [R1+0x2988], R3 ;  /* 0x0029880301007387 */ /* 0x0001e80000100800 */
[----:B------:R1:W-:Y:S01]  /*b9700*/  STL.64 [R1+0x26f0], R6 ;  /* 0x0026f00601007387 */ /* 0x0003e20000100a00 */
[----:B------:R-:W-:-:S03]  /*b9710*/  IADD3 R50, P6, R11, R42, RZ ;  /* 0x0000002a0b327210 */ /* 0x000fc60007fde0ff */
[----:B0-----:R-:W2:Y:S01]  /*b9720*/  LDL.LU R3, [R1+0x1550] ;  /* 0x0015500001037983 */ /* 0x001ea20000300800 */
[----:B-1----:R-:W-:Y:S02]  /*b9730*/  F2FP.SATFINITE.E4M3.F32.PACK_AB_MERGE_C R7, R51, R49, RZ ;  /* 0x000000313307723e */ /* 0x002fe400048070ff */
[----:B------:R-:W-:-:S03]  /*b9740*/  F2FP.SATFINITE.E4M3.F32.PACK_AB_MERGE_C R6, R61, R60, RZ ;  /* 0x0000003c3d06723e */ /* 0x000fc600048070ff */
[----:B------:R0:W-:Y:S01]  /*b9750*/  STL [R1+0x220], R7 ;  /* 0x0002200701007387 */ /* 0x0001e20000100800 */
[----:B------:R-:W-:-:S03]  /*b9760*/  IMAD.X R51, R8, 0x1, R25, P6 ;  /* 0x0000000108337824 */ /* 0x000fc600030e0619 */
[----:B0-----:R-:W2:Y:S04]  /*b9770*/  LDL.LU R7, [R1+0x1554] ;  /* 0x0015540001077983 */ /* 0x001ea80000300800 */
[----:B------:R0:W-:Y:S04]  /*b9780*/  STL [R1+0x298c], R6 ;  /* 0x00298c0601007387 */ /* 0x0001e80000100800 */
[----:B------:R-:W3:Y:S04]  /*b9790*/  LDL.LU R60, [R1+0x1558] ;  /* 0x00155800013c7983 */ /* 0x000ee80000300800 */
[----:B------:R-:W3:Y:S01]  /*b97a0*/  LDL.LU R61, [R1+0x155c] ;  /* 0x00155c00013d7983 */ /* 0x000ee20000300800 */
[----:B0-----:R-:W-:-:S03]  /*b97b0*/  F2FP.SATFINITE.E4M3.F32.PACK_AB_MERGE_C R6, R55, R52, RZ ;  /* 0x000000343706723e */ /* 0x001fc600048070ff */
[----:B------:R-:W3:Y:S04]  /*b97c0*/  LDL.LU R49, [R1+0x1540] ;  /* 0x0015400001317983 */ /* 0x000ee80000300800 */
[----:B------:R0:W-:Y:S04]  /*b97d0*/  STL.64 [R1+0x26e8], R50 ;  /* 0x0026e83201007387 */ /* 0x0001e80000100a00 */
[----:B0-----:R-:W3:Y:S04]  /*b97e0*/  LDL.LU R51, [R1+0x1544] ;  /* 0x0015440001337983 */ /* 0x001ee80000300800 */
[----:B------:R4:W-:Y:S04]  /*b97f0*/  STL [R1+0x1c8], R6 ;  /* 0x0001c80601007387 */ /* 0x0009e80000100800 */
[----:B------:R-:W3:Y:S04]  /*b9800*/  LDL.LU R52, [R1+0x1548] ;  /* 0x0015480001347983 */ /* 0x000ee80000300800 */
[----:B------:R-:W3:Y:S01]  /*b9810*/  LDL.LU R55, [R1+0x154c] ;  /* 0x00154c0001377983 */ /* 0x000ee20000300800 */
[----:B----4-:R-:W-:-:S02]  /*b9820*/  F2FP.SATFINITE.E4M3.F32.PACK_AB_MERGE_C R6, R13, R12, RZ ;  /* 0x0000000c0d06723e */ /* 0x010fc400048070ff */
[----:B------:R-:W-:-:S05]  /*b9830*/  IADD3 R12, P6, R11, R41, RZ ;  /* 0x000000290b0c7210 */ /* 0x000fca0007fde0ff */
[----:B------:R-:W-:Y:S01]  /*b9840*/  IMAD.X R13, R8, 0x1, R17, P6 ;  /* 0x00000001080d7824 */ /* 0x000fe200030e0611 */
[----:B------:R0:W-:Y:S04]  /*b9850*/  STL [R1+0x2994], R6 ;  /* 0x0029940601007387 */ /* 0x0001e80000100800 */
[----:B------:R1:W-:Y:S01]  /*b9860*/  STL.64 [R1+0x26e0], R12 ;  /* 0x0026e00c01007387 */ /* 0x0003e20000100a00 */
[----:B------:R-:W-:Y:S02]  /*b9870*/  F2FP.SATFINITE.E4M3.F32.PACK_AB_MERGE_C R0, R2, R0, RZ ;  /* 0x000000000200723e */ /* 0x000fe400048070ff */
[----:B0-----:R-:W-:Y:S01]  /*b9880*/  F2FP.SATFINITE.E4M3.F32.PACK_AB_MERGE_C R6, R54, R10, RZ ;  /* 0x0000000a3606723e */ /* 0x001fe200048070ff */
[----:B-1----:R-:W4:Y:S04]  /*b9890*/  LDL.LU.64 R12, [R1+0x5350] ;  /* 0x00535000010c7983 */ /* 0x002f280000300a00 */
[----:B------:R0:W-:Y:S01]  /*b98a0*/  STL.64 [R1+0x5348], R16 ;  /* 0x0053481001007387 */ /* 0x0001e20000100a00 */
[----:B------:R-:W-:-:S03]  /*b98b0*/  F2FP.SATFINITE.E4M3.F32.PACK_AB_MERGE_C R2, R5, R4, RZ ;  /* 0x000000040502723e */ /* 0x000fc600048070ff */
[----:B------:R-:W-:Y:S01]  /*b98c0*/  STL [R1+0xe28], R6 ;  /* 0x000e280601007387 */ /* 0x000fe20000100800 */
[----:B0-----:R-:W-:-:S03]  /*b98d0*/  IADD3 R16, P6, R11, R40, RZ ;  /* 0x000000280b107210 */ /* 0x001fc60007fde0ff */
[----:B------:R0:W-:Y:S02]  /*b98e0*/  STL [R1+0xe2c], R0 ;  /* 0x000e2c0001007387 */ /* 0x0001e40000100800 */
[C---:B------:R-:W-:Y:S01]  /*b98f0*/  IMAD.X R17, R8.reuse, 0x1, R18, P6 ;  /* 0x0000000108117824 */ /* 0x040fe200030e0612 */
[----:B------:R-:W-:Y:S02]  /*b9900*/  IADD3 R4, P6, R11, R39, RZ ;  /* 0x000000270b047210 */ /* 0x000fe40007fde0ff */
[----:B0-----:R-:W-:Y:S02]  /*b9910*/  F2FP.SATFINITE.E4M3.F32.PACK_AB_MERGE_C R0, R53, R48, RZ ;  /* 0x000000303500723e */ /* 0x001fe400048070ff */
[----:B------:R-:W-:Y:S01]  /*b9920*/  STL.64 [R1+0x26d0], R16 ;  /* 0x0026d01001007387 */ /* 0x000fe20000100a00 */
[----:B------:R-:W-:-:S03]  /*b9930*/  IMAD.X R5, R8, 0x1, R19, P6 ;  /* 0x0000000108057824 */ /* 0x000fc600030e0613 */
[----:B------:R0:W-:Y:S04]  /*b9940*/  STL [R1+0xe10], R2 ;  /* 0x000e100201007387 */ /* 0x0001e80000100800 */
[----:B------:R1:W-:Y:S04]  /*b9950*/  STL [R1+0xe14], R0 ;  /* 0x000e140001007387 */ /* 0x0003e80000100800 */
[----:B------:R-:W4:Y:S01]  /*b9960*/  LDL.LU R48, [R1+0xe00] ;  /* 0x000e000001307983 */ /* 0x000f220000300800 */
[----:B0-----:R-:W-:-:S03]  /*b9970*/  F2FP.SATFINITE.E4M3.F32.PACK_AB_MERGE_C R2, R58, R59, RZ ;  /* 0x0000003b3a02723e */ /* 0x001fc600048070ff */
[----:B------:R0:W-:Y:S01]  /*b9980*/  STL.64 [R1+0x26d8], R4 ;  /* 0x0026d80401007387 */ /* 0x0001e20000100a00 */
[----:B-1----:R-:W-:-:S03]  /*b9990*/  F2FP.SATFINITE.E4M3.F32.PACK_AB_MERGE_C R0, R15, R14, RZ ;  /* 0x0000000e0f00723e */ /* 0x002fc600048070ff */
[----:B------:R1:W-:Y:S04]  /*b99a0*/  STL [R1+0x2940], R2 ;  /* 0x0029400201007387 */ /* 0x0003e80000100800 */
[----:B------:R-:W4:Y:S04]  /*b99b0*/  LDL.LU R53, [R1+0xe04] ;  /* 0x000e040001357983 */ /* 0x000f280000300800 */
[----:B------:R2:W-:Y:S04]  /*b99c0*/  STL [R1+0x2948], R0 ;  /* 0x0029480001007387 */ /* 0x0005e80000100800 */
[----:B------:R-:W4:Y:S04]  /*b99d0*/  LDL.LU R59, [R1+0xe08] ;  /* 0x000e0800013b7983 */ /* 0x000f280000300800 */
[----:B------:R-:W4:Y:S04]  /*b99e0*/  LDL.LU R58, [R1+0xe0c] ;  /* 0x000e0c00013a7983 */ /* 0x000f280000300800 */
[----:B------:R-:W4:Y:S04]  /*b99f0*/  LDL.LU R14, [R1+0xdf0] ;  /* 0x000df000010e7983 */ /* 0x000f280000300800 */
[----:B------:R-:W4:Y:S01]  /*b9a00*/  LDL.LU R15, [R1+0xdf4] ;  /* 0x000df400010f7983 */ /* 0x000f220000300800 */
[----:B0-----:R-:W-:-:S05]  /*b9a10*/  IADD3 R4, P6, R11, R38, RZ ;  /* 0x000000260b047210 */ /* 0x001fca0007fde0ff */
[----:B------:R-:W-:Y:S01]  /*b9a20*/  IMAD.X R5, R8, 0x1, R20, P6 ;  /* 0x0000000108057824 */ /* 0x000fe200030e0614 */
[----:B-1----:R-:W-:Y:S02]  /*b9a30*/  IADD3 R2, P6, R11, R37, RZ ;  /* 0x000000250b027210 */ /* 0x002fe40007fde0ff */
[----:B--2---:R-:W-:-:S03]  /*b9a40*/  F2FP.SATFINITE.E4M3.F32.PACK_AB_MERGE_C R0, R7, R3, RZ ;  /* 0x000000030700723e */ /* 0x004fc600048070ff */
[----:B------:R-:W-:Y:S01]  /*b9a50*/  IMAD.X R3, R8, 0x1, R21, P6 ;  /* 0x0000000108037824 */ /* 0x000fe200030e0615 */
[----:B---3--:R-:W-:-:S05]  /*b9a60*/  F2FP.SATFINITE.E4M3.F32.PACK_AB_MERGE_C R50, R61, R60, RZ ;  /* 0x0000003c3d32723e */ /* 0x008fca00048070ff */
[----:B------:R-:W-:Y:S04]  /*b9a70*/  STL [R1+0x5230], R50 ;  /* 0x0052303201007387 */ /* 0x000fe80000100800 */
[----:B------:R-:W-:Y:S04]  /*b9a80*/  STL.64 [R1+0x26c8], R4 ;  /* 0x0026c80401007387 */ /* 0x000fe80000100a00 */
[----:B------:R0:W-:Y:S04]  /*b9a90*/  STL [R1+0x340], R0 ;  /* 0x0003400001007387 */ /* 0x0001e80000100800 */
[----:B------:R-:W2:Y:S04]  /*b9aa0*/  LDL.LU R60, [R1+0xdf8] ;  /* 0x000df800013c7983 */ /* 0x000ea80000300800 */
[----:B------:R-:W2:Y:S04]  /*b9ab0*/  LDL.LU R61, [R1+0xdfc] ;  /* 0x000dfc00013d7983 */ /* 0x000ea80000300800 */
[----:B------:R1:W-:Y:S04]  /*b9ac0*/  STL.64 [R1+0x26c0], R2 ;  /* 0x0026c00201007387 */ /* 0x0003e80000100a00 */
[----:B------:R-:W3:Y:S01]  /*b9ad0*/  LDL.LU R6, [R1+0x12b0] ;  /* 0x0012b00001067983 */ /* 0x000ee20000300800 */
[----:B0-----:R-:W-:-:S02]  /*b9ae0*/  F2FP.SATFINITE.E4M3.F32.PACK_AB_MERGE_C R0, R55, R52, RZ ;  /* 0x000000343700723e */ /* 0x001fc400048070ff */
[----:B-1----:R-:W-:-:S05]  /*b9af0*/  F2FP.SATFINITE.E4M3.F32.PACK_AB_MERGE_C R2, R51, R49, RZ ;  /* 0x000000313302723e */ /* 0x002fca00048070ff */
[----:B------:R-:W-:Y:S01]  /*b9b00*/  STL [R1+0x248], R2 ;  /* 0x0002480201007387 */ /* 0x000fe20000100800 */
[----:B------:R-:W-:-:S03]  /*b9b10*/  IADD3 R4, P6, R11, R36, RZ ;  /* 0x000000240b047210 */ /* 0x000fc60007fde0ff */
[----:B------:R-:W3:Y:S04]  /*b9b20*/  LDL.LU R9, [R1+0x12b4] ;  /* 0x0012b40001097983 */ /* 0x000ee80000300800 */
[----:B------:R0:W-:Y:S01]  /*b9b30*/  STL [R1+0x254], R0 ;  /* 0x0002540001007387 */ /* 0x0001e20000100800 */
[----:B------:R-:W-:-:S03]  /*b9b40*/  IMAD.X R5, R8, 0x1, R22, P6 ;  /* 0x0000000108057824 */ /* 0x000fc600030e0616 */
[----:B------:R-:W3:Y:S04]  /*b9b50*/  LDL.LU R10, [R1+0x12b8] ;  /* 0x0012b800010a7983 */ /* 0x000ee80000300800 */
[----:B------:R-:W3:Y:S04]  /*b9b60*/  LDL.LU R54, [R1+0x12bc] ;  /* 0x0012bc0001367983 */ /* 0x000ee80000300800 */
[----:B0-----:R-:W3:Y:S04]  /*b9b70*/  LDL.LU R0, [R1+0x1530] ;  /* 0x0015300001007983 */ /* 0x001ee80000300800 */
[----:B------:R-:W3:Y:S04]  /*b9b80*/  LDL.LU R2, [R1+0x1534] ;  /* 0x0015340001027983 */ /* 0x000ee80000300800 */
[----:B------:R0:W-:Y:S01]  /*b9b90*/  STL.64 [R1+0x26b0], R4 ;  /* 0x0026b00401007387 */ /* 0x0001e20000100a00 */
[----:B------:R-:W-:-:S03]  /*b9ba0*/  IADD3 R16, P6, R11, R35, RZ ;  /* 0x000000230b107210 */ /* 0x000fc60007fde0ff */
[----:B0-----:R-:W3:Y:S04]  /*b9bb0*/  LDL.LU R4, [R1+0x1538] ;  /* 0x0015380001047983 */ /* 0x001ee80000300800 */
[----:B------:R-:W3:Y:S04]  /*b9bc0*/  LDL.LU R5, [R1+0x153c] ;  /* 0x00153c0001057983 */ /* 0x000ee80000300800 */
[----:B------:R-:W3:Y:S04]  /*b9bd0*/  LDL.LU R3, [R1+0x1520] ;  /* 0x0015200001037983 */ /* 0x000ee80000300800 */
[----:B------:R-:W3:Y:S04]  /*b9be0*/  LDL.LU R7, [R1+0x1524] ;  /* 0x0015240001077983 */ /* 0x000ee80000300800 */
[----:B------:R-:W3:Y:S01]  /*b9bf0*/  LDL.LU R49, [R1+0x1528] ;  /* 0x0015280001317983 */ /* 0x000ee20000300800 */
[----:B------:R-:W-:-:S03]  /*b9c00*/  IMAD.X R17, R8, 0x1, R23, P6 ;  /* 0x0000000108117824 */ /* 0x000fc600030e0617 */
[----:B------:R-:W3:Y:S04]  /*b9c10*/  LDL.LU R51, [R1+0x152c] ;  /* 0x00152c0001337983 */ /* 0x000ee80000300800 */
[----:B------:R-:W3:Y:S04]  /*b9c20*/  LDL.LU R52, [R1+0x1510] ;  /* 0x0015100001347983 */ /* 0x000ee80000300800 */
[----:B------:R-:W3:Y:S04]  /*b9c30*/  LDL.LU R55, [R1+0x1514] ;  /* 0x0015140001377983 */ /* 0x000ee80000300800 */
[----:B------:R0:W-:Y:S01]  /*b9c40*/  STL.64 [R1+0x26b8], R16 ;  /* 0x0026b81001007387 */ /* 0x0001e20000100a00 */
[----:B----4-:R-:W-:-:S02]  /*b9c50*/  F2FP.SATFINITE.E4M3.F32.PACK_AB_MERGE_C R11, R58, R59, RZ ;  /* 0x0000003b3a0b723e */ /* 0x010fc400048070ff */
[----:B0-----:R-:W-:Y:S02]  /*b9c60*/  F2FP.SATFINITE.E4M3.F32.PACK_AB_MERGE_C R16, R53, R48, RZ ;  /* 0x000000303510723e */ /* 0x001fe400048070ff */
[----:B------:R-:W-:-:S03]  /*b9c70*/  F2FP.SATFINITE.E4M3.F32.PACK_AB_MERGE_C R8, R15, R14, RZ ;  /* 0x0000000e0f08723e */ /* 0x000fc600048070ff */
[----:B------:R0:W-:Y:S04]  /*b9c80*/  STL [R1+0x224], R16 ;  /* 0x0002241001007387 */ /* 0x0001e80000100800 */
[----:B------:R-:W4:Y:S04]  /*b9c90*/  LDL.LU R14, [R1+0x1518] ;  /* 0x00151800010e7983 */ /* 0x000f280000300800 */
[----:B------:R-:W-:Y:S04]  /*b9ca0*/  STL [R1+0x228], R11 ;  /* 0x0002280b01007387 */ /* 0x000fe80000100800 */
[----:B------:R-:W4:Y:S01]  /*b9cb0*/  LDL.LU R15, [R1+0x151c] ;  /* 0x00151c00010f7983 */ /* 0x000f220000300800 */
[----:B0-----:R-:W-:-:S03]  /*b9cc0*/  IADD3 R16, P6, R12, R34, RZ ;  /* 0x000000220c107210 */ /* 0x001fc60007fde0ff */
[----:B------:R0:W-:Y:S04]  /*b9cd0*/  STL [R1+0x1d0], R8 ;  /* 0x0001d00801007387 */ /* 0x0001e80000100800 */
[----:B------:R-:W4:Y:S04]  /*b9ce0*/  LDL.LU R48, [R1+0x1500] ;  /* 0x0015000001307983 */ /* 0x000f280000300800 */
[----:B------:R-:W4:Y:S01]  /*b9cf0*/  LDL.LU R53, [R1+0x1504] ;  /* 0x0015040001357983 */ /* 0x000f220000300800 */
[----:B0-----:R-:W-:-:S05]  /*b9d00*/  SHF.R.S32.HI R8, RZ, 0x1f, R12 ;  /* 0x0000001fff087819 */ /* 0x001fca000001140c */
[----:B------:R-:W-:-:S05]  /*b9d10*/  IMAD.X R17, R8, 0x1, R31, P6 ;  /* 0x0000000108117824 */ /* 0x000fca00030e061f */
[----:B------:R0:W-:Y:S04]  /*b9d20*/  STL.64 [R1+0x26a8], R16 ;  /* 0x0026a81001007387 */ /* 0x0001e80000100a00 */
[----:B------:R-:W4:Y:S04]  /*b9d30*/  LDL.LU R59, [R1+0x1508] ;  /* 0x00150800013b7983 */ /* 0x000f280000300800 */
[----:B------:R-:W4:Y:S01]  /*b9d40*/  LDL.LU R58, [R1+0x150c] ;  /* 0x00150c00013a7983 */ /* 0x000f220000300800 */
[----:B0-----:R-:W-:-:S05]  /*b9d50*/  IADD3 R16, P6, R12, R33, RZ ;  /* 0x000000210c107210 */ /* 0x001fca0007fde0ff */
[----:B------:R-:W-:Y:S01]  /*b9d60*/  IMAD.X R17, R8, 0x1, R32, P6 ;  /* 0x0000000108117824 */ /* 0x000fe200030e0620 */
[----:B--2---:R-:W-:-:S05]  /*b9d70*/  F2FP.SATFINITE.E4M3.F32.PACK_AB_MERGE_C R11, R61, R60, RZ ;  /* 0x0000003c3d0b723e */ /* 0x004fca00048070ff */
[----:B------:R-:W-:Y:S04]  /*b9d80*/  STL [R1+0x1cc], R11 ;  /* 0x0001cc0b01007387 */ /* 0x000fe80000100800 */
[----:B------:R-:W2:Y:S04]  /*b9d90*/  LDL.LU R60, [R1+0x14f0] ;  /* 0x0014f000013c7983 */ /* 0x000ea80000300800 */
[----:B------:R-:W2:Y:S01]  /*b9da0*/  LDL.LU R61, [R1+0x14f4] ;  /* 0x0014f400013d7983 */ /* 0x000ea20000300800 */
[----:B---3--:R-:W-:-:S05]  /*b9db0*/  F2FP.SATFINITE.E4M3.F32.PACK_AB_MERGE_C R6, R9, R6, RZ ;  /* 0x000000060906723e */ /* 0x008fca00048070ff */
[----:B------:R0:W-:Y:S02]  /*b9dc0*/  STL [R1+0x1c0], R6 ;  /* 0x0001c00601007387 */ /* 0x0001e40000100800 */
[----:B0-----:R-:W-:Y:S02]  /*b9dd0*/  F2FP.SATFINITE.E4M3.F32.PACK_AB_MERGE_C R6, R54, R10, RZ ;  /* 0x0000000a3606723e */ /* 0x001fe400048070ff */
[----:B------:R-:W-:Y:S01]  /*b9de0*/  IADD3 R10, P6, R12, R56, RZ ;  /* 0x000000380c0a7210 */ /* 0x000fe20007fde0ff */
[----:B------:R-:W-:Y:S01]  /*b9df0*/  STL.64 [R1+0x26a0], R16 ;  /* 0x0026a01001007387 */ /* 0x000fe20000100a00 */
[----:B------:R-:W-:-:S03]  /*b9e00*/  F2FP.SATFINITE.E4M3.F32.PACK_AB_MERGE_C R0, R2, R0, RZ ;  /* 0x000000000200723e */ /* 0x000fc600048070ff */
[----:B------:R-:W-:Y:S01]  /*b9e10*/  IMAD.X R11, R8, 0x1, R29, P6 ;  /* 0x00000001080b7824 */ /* 0x000fe200030e061d */
[----:B------:R-:W-:Y:S01]  /*b9e20*/  IADD3 R2, P6, R12, R47, RZ ;  /* 0x0000002f0c027210 */ /* 0x000fe20007fde0ff */
[----:B------:R-:W-:Y:S04]  /*b9e30*/  STL [R1+0x1bc], R6 ;  /* 0x0001bc0601007387 */ /* 0x000fe80000100800 */
[----:B------:R-:W-:Y:S04]  /*b9e40*/  STL.64 [R1+0x5340], R56 ;  /* 0x0053403801007387 */ /* 0x000fe80000100a00 */
[----:B------:R0:W-:Y:S04]  /*b9e50*/  STL [R1+0xe00], R0 ;  /* 0x000e000001007387 */ /* 0x0001e80000100800 */
[----:B------:R-:W-:Y:S01]  /*b9e60*/  STL.64 [R1+0x2698], R10 ;  /* 0x0026980a01007387 */ /* 0x000fe20000100a00 */
[----:B------:R-:W-:-:S02]  /*b9e70*/  F2FP.SATFINITE.E4M3.F32.PACK_AB_MERGE_C R4, R5, R4, RZ ;  /* 0x000000040504723e */ /* 0x000fc400048070ff */
[----:B0-----:R-:W-:Y:S01]  /*b9e80*/  F2FP.SATFINITE.E4M3.F32.PACK_AB_MERGE_C R0, R7, R3, RZ ;  /* 0x000000030700723e */ /* 0x001fe200048070ff */
[----:B------:R-:W-:Y:S02]  /*b9e90*/  IMAD.X R3, R8, 0x1, R30, P6 ;  /* 0x0000000108037824 */ /* 0x000fe400030e061e */
[----:B------:R0:W-:Y:S04]  /*b9ea0*/  STL [R1+0xe04], R4 ;  /* 0x000e040401007387 */ /* 0x0001e80000100800 */
[----:B------:R1:W-:Y:S04]  /*b9eb0*/  STL [R1+0xdf8], R0 ;  /* 0x000df80001007387 */ /* 0x0003e80000100800 */
[----:B------:R3:W-:Y:S01]  /*b9ec0*/  STL.64 [R1+0x2690], R2 ;  /* 0x0026900201007387 */ /* 0x0007e20000100a00 */
[----:B0-----:R-:W-:-:S02]  /*b9ed0*/  F2FP.SATFINITE.E4M3.F32.PACK_AB_MERGE_C R4, R51, R49, RZ ;  /* 0x000000313304723e */ /* 0x001fc400048070ff */
[----:B-1----:R-:W-:Y:S02]  /*b9ee0*/  F2FP.SATFINITE.E4M3.F32.PACK_AB_MERGE_C R0, R55, R52, RZ ;  /* 0x000000343700723e */ /* 0x002fe400048070ff */
[----:B---3--:R-:W-:Y:S01]  /*b9ef0*/  IADD3 R2, P6, R12, R46, RZ ;  /* 0x0000002e0c027210 */ /* 0x008fe20007fde0ff */
[----:B------:R-:W-:Y:S04]  /*b9f00*/  STL [R1+0xdfc], R4 ;  /* 0x000dfc0401007387 */ /* 0x000fe80000100800 */
[----:B------:R-:W-:Y:S01]  /*b9f10*/  IMAD.X R3, R8, 0x1, R27, P6 ;  /* 0x0000000108037824 */ /* 0x000fe200030e061b */
[----:B------:R-:W-:Y:S04]  /*b9f20*/  STL [R1+0x2944], R0 ;  /* 0x0029440001007387 */ /* 0x000fe80000100800 */
[----:B------:R0:W-:Y:S04]  /*b9f30*/  STL.64 [R1+0x2680], R2 ;  /* 0x0026800201007387 */ /* 0x0001e80000100a00 */
[----:B0-----:R-:W3:Y:S04]  /*b9f40*/  LDL.LU R3, [R1+0x14f8] ;  /* 0x0014f80001037983 */ /* 0x001ee80000300800 */
[----:B------:R-:W3:Y:S04]  /*b9f50*/  LDL.LU R7, [R1+0x14fc] ;  /* 0x0014fc0001077983 */ /* 0x000ee80000300800 */
[----:B------:R-:W3:Y:S04]  /*b9f60*/  LDL.LU R49, [R1+0xde0] ;  /* 0x000de00001317983 */ /* 0x000ee80000300800 */
[----:B------:R-:W3:Y:S01]  /*b9f70*/  LDL.LU R51, [R1+0xde4] ;  /* 0x000de40001337983 */ /* 0x000ee20000300800 */
[----:B----4-:R-:W-:-:S03]  /*b9f80*/  F2FP.SATFINITE.E4M3.F32.PACK_AB_MERGE_C R0, R15, R14, RZ ;  /* 0x0000000e0f00723e */ /* 0x010fc600048070ff */
[----:B------:R-:W4:Y:S04]  /*b9f90*/  LDL.LU R14, [R1+0xde8] ;  /* 0x000de800010e7983 */ /* 0x000f280000300800 */
[----:B------:R-:W4:Y:S04]  /*b9fa0*/  LDL.LU R15, [R1+0xdec] ;  /* 0x000dec00010f7983 */ /* 0x000f280000300800 */
[----:B------:R-:W-:Y:S04]  /*b9fb0*/  STL [R1+0x2958], R0 ;  /* 0x0029580001007387 */ /* 0x000fe80000100800 */
[----:B------:R-:W4:Y:S04]  /*b9fc0*/  LDL.LU R52, [R1+0xdd0] ;  /* 0x000dd00001347983 */ /* 0x000f280000300800 */
[----:B------:R-:W4:Y:S01]  /*b9fd0*/  LDL.LU R55, [R1+0xdd4] ;  /* 0x000dd40001377983 */ /* 0x000f220000300800 */
[----:B------:R-:W-:-:S02]  /*b9fe0*/  IADD3 R4, P6, R12, R45, RZ ;  /* 0x0000002d0c047210 */ /* 0x000fc40007fde0ff */
[----:B------:R-:W-:Y:S02]  /*b9ff0*/  F2FP.SATFINITE.E4M3.F32.PACK_AB_MERGE_C R6, R53, R48, RZ ;  /* 0x000000303506723e */ /* 0x000fe400048070ff */
[----:B------:R-:W-:Y:S01]  /*ba000*/  F2FP.SATFINITE.E4M3.F32.PACK_AB_MERGE_C R2, R58, R59, RZ ;  /* 0x0000003b3a02723e */ /* 0x000fe200048070ff */
[----:B------:R-:W-:Y:S02]  /*ba010*/  IMAD.X R5, R8, 0x1, R28, P6 ;  /* 0x0000000108057824 */ /* 0x000fe400030e061c */
[----:B------:R0:W-:Y:S04]  /*ba020*/  STL [R1+0x5234], R6 ;  /* 0x0052340601007387 */ /* 0x0001e80000100800 */
[----:B------:R-:W4:Y:S04]  /*ba030*/  LDL.LU R57, [R1+0xdd8] ;  /* 0x000dd80001397983 */ /* 0x000f280000300800 */
[----:B------:R-:W-:Y:S04]  /*ba040*/  STL.64 [R1+0x2688], R4 ;  /* 0x0026880401007387 */ /* 0x000fe80000100a00 */
[----:B------:R-:W-:Y:S04]  /*ba050*/  STL [R1+0x348], R2 ;  /* 0x0003480201007387 */ /* 0x000fe80000100800 */
[----:B------:R-:W4:Y:S01]  /*ba060*/  LDL.LU R11, [R1+0xddc] ;  /* 0x000ddc00010b7983 */ /* 0x000f220000300800 */
[----:B------:R-:W-:-:S05]  /*ba070*/  IADD3 R16, P6, R12, R44, RZ ;  /* 0x0000002c0c107210 */ /* 0x000fca0007fde0ff */
[----:B------:R-:W-:Y:S01]  /*ba080*/  IMAD.X R17, R8, 0x1, R26, P6 ;  /* 0x0000000108117824 */ /* 0x000fe200030e061a */
[----:B0-----:R-:W-:Y:S02]  /*ba090*/  IADD3 R6, P6, R12, R43, RZ ;  /* 0x0000002b0c067210 */ /* 0x001fe40007fde0ff */
[----:B--2---:R-:W-:-:S05]  /*ba0a0*/  F2FP.SATFINITE.E4M3.F32.PACK_AB_MERGE_C R0, R61, R60, RZ ;  /* 0x0000003c3d00723e */ /* 0x004fca00048070ff */
        /* <DEDUP_REMOVED lines=15> */
[----:B------:R3:W-:Y:S02]  /*ba1a0*/  STL.64 [R1+0x2668], R16 ;  /* 0x0026681001007387 */ /* 0x0007e40000100a00 */
[----:B---3--:R-:W-:Y:S01]  /*ba1b0*/  F2FP.SATFINITE.E4M3.F32.PACK_AB_MERGE_C R16, R7, R3, RZ ;  /* 0x000000030710723e */ /* 0x008fe200048070ff */
[----:B------:R-:W-:Y:S01]  /*ba1c0*/  IMAD.X R7, R8, 0x1, R24, P6 ;  /* 0x0000000108077824 */ /* 0x000fe200030e0618 */
[----:B------:R-:W-:-:S03]  /*ba1d0*/  F2FP.SATFINITE.E4M3.F32.PACK_AB_MERGE_C R3, R51, R49, RZ ;  /* 0x000000313303723e */ /* 0x000fc600048070ff */
[----:B------:R0:W-:Y:S04]  /*ba1e0*/  STL [R1+0x296c], R16 ;  /* 0x00296c1001007387 */ /* 0x0001e80000100800 */
[----:B------:R1:W-:Y:S04]  /*ba1f0*/  STL [R1+0x1d8], R3 ;  /* 0x0001d80301007387 */ /* 0x0003e80000100800 */
[----:B------:R4:W-:Y:S01]  /*ba200*/  STL.64 [R1+0x2660], R6 ;  /* 0x0026600601007387 */ /* 0x0009e20000100a00 */
[----:B0-----:R-:W-:-:S03]  /*ba210*/  IADD3 R16, P6, R12, R42, RZ ;  /* 0x0000002a0c107210 */ /* 0x001fc60007fde0ff */
[----:B-1----:R-:W3:Y:S01]  /*ba220*/  LDL.LU R3, [R1+0x14c8] ;  /* 0x0014c80001037983 */ /* 0x002ee20000300800 */
[----:B----4-:R-:W-:-:S03]  /*ba230*/  F2FP.SATFINITE.E4M3.F32.PACK_AB_MERGE_C R6, R15, R14, RZ ;  /* 0x0000000e0f06723e */ /* 0x010fc600048070ff */
[----:B------:R-:W3:Y:S04]  /*ba240*/  LDL.LU R7, [R1+0x14cc] ;  /* 0x0014cc0001077983 */ /* 0x000ee80000300800 */
[----:B------:R0:W-:Y:S01]  /*ba250*/  STL [R1+0x2974], R6 ;  /* 0x0029740601007387 */ /* 0x0001e20000100800 */
[----:B------:R-:W-:-:S03]  /*ba260*/  IMAD.X R17, R8, 0x1, R25, P6 ;  /* 0x0000000108117824 */ /* 0x000fc600030e0619 */
[----:B------:R-:W4:Y:S04]  /*ba270*/  LDL.LU R14, [R1+0x14b0] ;  /* 0x0014b000010e7983 */ /* 0x000f280000300800 */
[----:B------:R-:W4:Y:S01]  /*ba280*/  LDL.LU R15, [R1+0x14b4] ;  /* 0x0014b400010f7983 */ /* 0x000f220000300800 */
[----:B0-----:R-:W-:-:S03]  /*ba290*/  F2FP.SATFINITE.E4M3.F32.PACK_AB_MERGE_C R6, R55, R52, RZ ;  /* 0x000000343706723e */ /* 0x001fc600048070ff */
[----:B------:R-:W3:Y:S04]  /*ba2a0*/  LDL.LU R49, [R1+0x14b8] ;  /* 0x0014b80001317983 */ /* 0x000ee80000300800 */
[----:B------:R-:W3:Y:S04]  /*ba2b0*/  LDL.LU R51, [R1+0x14bc] ;  /* 0x0014bc0001337983 */ /* 0x000ee80000300800 */
[----:B------:R-:W-:Y:S04]  /*ba2c0*/  STL [R1+0x1c4], R6 ;  /* 0x0001c40601007387 */ /* 0x000fe80000100800 */
[----:B------:R-:W3:Y:S04]  /*ba2d0*/  LDL.LU R52, [R1+0x14a0] ;  /* 0x0014a00001347983 */ /* 0x000ee80000300800 */
[----:B------:R-:W3:Y:S04]  /*ba2e0*/  LDL.LU R55, [R1+0x14a4] ;  /* 0x0014a40001377983 */ /* 0x000ee80000300800 */
[----:B------:R0:W-:Y:S04]  /*ba2f0*/  STL.64 [R1+0x2648], R16 ;  /* 0x0026481001007387 */ /* 0x0001e80000100a00 */
[----:B0-----:R-:W4:Y:S01]  /*ba300*/  LDL.LU.64 R16, [R1+0x5348] ;  /* 0x0053480001107983 */ /* 0x001f220000300a00 */
[----:B------:R-:W-:-:S02]  /*ba310*/  F2FP.SATFINITE.E4M3.F32.PACK_AB_MERGE_C R11, R11, R57, RZ ;  /* 0x000000390b0b723e */ /* 0x000fc400048070ff */
[----:B------:R-:W-:-:S03]  /*ba320*/  IADD3 R56, P6, R12, R41, RZ ;  /* 0x000000290c387210 */ /* 0x000fc60007fde0ff */
[----:B------:R-:W-:Y:S01]  /*ba330*/  STL [R1+0x2978], R11 ;  /* 0x0029780b01007387 */ /* 0x000fe20000100800 */
[----:B--2---:R-:W-:-:S05]  /*ba340*/  F2FP.SATFINITE.E4M3.F32.PACK_AB_MERGE_C R6, R9, R50, RZ ;  /* 0x000000320906723e */ /* 0x004fca00048070ff */
[----:B------:R0:W-:Y:S02]  /*ba350*/  STL [R1+0x1b8], R6 ;  /* 0x0001b80601007387 */ /* 0x0001e40000100800 */
[----:B0-----:R-:W-:Y:S02]  /*ba360*/  F2FP.SATFINITE.E4M3.F32.PACK_AB_MERGE_C R6, R54, R10, RZ ;  /* 0x0000000a3606723e */ /* 0x001fe400048070ff */
[----:B------:R-:W-:Y:S02]  /*ba370*/  F2FP.SATFINITE.E4M3.F32.PACK_AB_MERGE_C R0, R2, R0, RZ ;  /* 0x000000000200723e */ /* 0x000fe400048070ff */
[----:B------:R-:W-:Y:S01]  /*ba380*/  F2FP.SATFINITE.E4M3.F32.PACK_AB_MERGE_C R2, R5, R4, RZ ;  /* 0x000000040502723e */ /* 0x000fe200048070ff */
[----:B----4-:R-:W-:Y:S01]  /*ba390*/  IMAD.X R57, R8, 0x1, R17, P6 ;  /* 0x0000000108397824 */ /* 0x010fe200030e0611 */
[----:B------:R-:W-:-:S04]  /*ba3a0*/  IADD3 R10, P6, R12, R40, RZ ;  /* 0x000000280c0a7210 */ /* 0x000fc80007fde0ff */
[----:B------:R-:W-:Y:S01]  /*ba3b0*/  STL.64 [R1+0x2678], R56 ;  /* 0x0026783801007387 */ /* 0x000fe20000100a00 */
[----:B------:R-:W-:Y:S01]  /*ba3c0*/  IMAD.X R11, R8, 0x1, R18, P6 ;  /* 0x00000001080b7824 */ /* 0x000fe200030e0612 */
[----:B------:R-:W-:Y:S02]  /*ba3d0*/  IADD3 R4, P6, R12, R39, RZ ;  /* 0x000000270c047210 */ /* 0x000fe40007fde0ff */
[----:B------:R-:W-:Y:S04]  /*ba3e0*/  STL [R1+0x2980], R6 ;  /* 0x0029800601007387 */ /* 0x000fe80000100800 */
[----:B------:R0:W-:Y:S01]  /*ba3f0*/  STL [R1+0x28f8], R0 ;  /* 0x0028f80001007387 */ /* 0x0001e20000100800 */
[----:B------:R-:W-:-:S03]  /*ba400*/  IMAD.X R5, R8, 0x1, R19, P6 ;  /* 0x0000000108057824 */ /* 0x000fc600030e0613 */
[----:B------:R-:W-:Y:S01]  /*ba410*/  STL.64 [R1+0x2670], R10 ;  /* 0x0026700a01007387 */ /* 0x000fe20000100a00 */
[----:B0-----:R-:W-:-:S03]  /*ba420*/  F2FP.SATFINITE.E4M3.F32.PACK_AB_MERGE_C R0, R53, R48, RZ ;  /* 0x000000303500723e */ /* 0x001fc600048070ff */
[----:B------:R0:W-:Y:S04]  /*ba430*/  STL [R1+0x28fc], R2 ;  /* 0x0028fc0201007387 */ /* 0x0001e80000100800 */
[----:B------:R1:W-:Y:S04]  /*ba440*/  STL [R1+0xed4], R0 ;  /* 0x000ed40001007387 */ /* 0x0003e80000100800 */
[----:B------:R-:W2:Y:S01]  /*ba450*/  LDL.LU R48, [R1+0x14a8] ;  /* 0x0014a80001307983 */ /* 0x000ea20000300800 */
[----:B0-----:R-:W-:-:S03]  /*ba460*/  F2FP.SATFINITE.E4M3.F32.PACK_AB_MERGE_C R2, R58, R59, RZ ;  /* 0x0000003b3a02723e */ /* 0x001fc600048070ff */
[----:B------:R0:W-:Y:S01]  /*ba470*/  STL.64 [R1+0x2658], R4 ;  /* 0x0026580401007387 */ /* 0x0001e20000100a00 */
[----:B-1----:R-:W-:-:S03]  /*ba480*/  F2FP.SATFINITE.E4M3.F32.PACK_AB_MERGE_C R0, R61, R60, RZ ;  /* 0x0000003c3d00723e */ /* 0x002fc600048070ff */
[----:B------:R1:W-:Y:S04]  /*ba490*/  STL [R1+0xed0], R2 ;  /* 0x000ed00201007387 */ /* 0x0003e80000100800 */
[----:B------:R-:W2:Y:S01]  /*ba4a0*/  LDL.LU R53, [R1+0x14ac] ;  /* 0x0014ac0001357983 */ /* 0x000ea20000300800 */
[----:B0-----:R-:W-:-:S03]  /*ba4b0*/  IADD3 R4, P6, R12, R38, RZ ;  /* 0x000000260c047210 */ /* 0x001fc60007fde0ff */
[----:B------:R0:W-:Y:S04]  /*ba4c0*/  STL [R1+0x29c0], R0 ;  /* 0x0029c00001007387 */ /* 0x0001e80000100800 */
[----:B------:R-:W4:Y:S01]  /*ba4d0*/  LDL.LU R59, [R1+0xdc0] ;  /* 0x000dc000013b7983 */ /* 0x000f220000300800 */
[----:B------:R-:W-:-:S03]  /*ba4e0*/  IMAD.X R5, R8, 0x1, R20, P6 ;  /* 0x0000000108057824 */ /* 0x000fc600030e0614 */
[----:B------:R-:W4:Y:S01]  /*ba4f0*/  LDL.LU R58, [R1+0xdc4] ;  /* 0x000dc400013a7983 */ /* 0x000f220000300800 */
[----:B-1----:R-:W-:-:S03]  /*ba500*/  IADD3 R2, P6, R12, R37, RZ ;  /* 0x000000250c027210 */ /* 0x002fc60007fde0ff */
[----:B------:R-:W4:Y:S01]  /*ba510*/  LDL.LU R60, [R1+0xdc8] ;  /* 0x000dc800013c7983 */ /* 0x000f220000300800 */
[----:B0-----:R-:W-:-:S03]  /*ba520*/  F2FP.SATFINITE.E4M3.F32.PACK_AB_MERGE_C R0, R15, R14, RZ ;  /* 0x0000000e0f00723e */ /* 0x001fc600048070ff */
[----:B------:R-:W4:Y:S04]  /*ba530*/  LDL.LU R61, [R1+0xdcc] ;  /* 0x000dcc00013d7983 */ /* 0x000f280000300800 */
[----:B------:R3:W-:Y:S02]  /*ba540*/  STL.64 [R1+0x2650], R4 ;  /* 0x0026500401007387 */ /* 0x0007e40000100a00 */
[----:B---3--:R-:W-:Y:S01]  /*ba550*/  F2FP.SATFINITE.E4M3.F32.PACK_AB_MERGE_C R4, R7, R3, RZ ;  /* 0x000000030704723e */ /* 0x008fe200048070ff */
[----:B------:R-:W-:-:S04]  /*ba560*/  IMAD.X R3, R8, 0x1, R21, P6 ;  /* 0x0000000108037824 */ /* 0x000fc800030e0615 */
[----:B------:R-:W-:Y:S04]  /*ba570*/  STL [R1+0x29bc], R4 ;  /* 0x0029bc0401007387 */ /* 0x000fe80000100800 */
[----:B------:R-:W-:Y:S04]  /*ba580*/  STL [R1+0x29ec], R0 ;  /* 0x0029ec0001007387 */ /* 0x000fe80000100800 */
[----:B------:R-:W3:Y:S04]  /*ba590*/  LDL.LU R14, [R1+0xdb0] ;  /* 0x000db000010e7983 */ /* 0x000ee80000300800 */
[----:B------:R-:W3:Y:S04]  /*ba5a0*/  LDL.LU R15, [R1+0xdb4] ;  /* 0x000db400010f7983 */ /* 0x000ee80000300800 */
[----:B------:R0:W-:Y:S04]  /*ba5b0*/  STL.64 [R1+0x2640], R2 ;  /* 0x0026400201007387 */ /* 0x0001e80000100a00 */
[----:B------:R-:W3:Y:S01]  /*ba5c0*/  LDL.LU R50, [R1+0xdb8] ;  /* 0x000db80001327983 */ /* 0x000ee20000300800 */
[----:B0-----:R-:W-:-:S05]  /*ba5d0*/  F2FP.SATFINITE.E4M3.F32.PACK_AB_MERGE_C R2, R51, R49, RZ ;  /* 0x000000313302723e */ /* 0x001fca00048070ff */
[----:B------:R0:W-:Y:S04]  /*ba5e0*/  STL [R1+0x29e8], R2 ;  /* 0x0029e80201007387 */ /* 0x0001e80000100800 */
[----:B------:R-:W3:Y:S01]  /*ba5f0*/  LDL.LU R9, [R1+0xdbc] ;  /* 0x000dbc0001097983 */ /* 0x000ee20000300800 */
[----:B------:R-:W-:Y:S02]  /*ba600*/  F2FP.SATFINITE.E4M3.F32.PACK_AB_MERGE_C R0, R55, R52, RZ ;  /* 0x000000343700723e */ /* 0x000fe400048070ff */
[----:B0-----:R-:W-:-:S03]  /*ba610*/  IADD3 R2, P6, R12, R36, RZ ;  /* 0x000000240c027210 */ /* 0x001fc60007fde0ff */
[----:B------:R0:W-:Y:S02]  /*ba620*/  STL [R1+0x2a1c], R0 ;  /* 0x002a1c0001007387 */ /* 0x0001e40000100800 */
[----:B------:R-:W-:Y:S02]  /*ba630*/  IMAD.X R3, R8, 0x1, R22, P6 ;  /* 0x0000000108037824 */ /* 0x000fe400030e0616 */
[----:B------:R-:W3:Y:S01]  /*ba640*/  LDL.LU R10, [R1+0x1290] ;  /* 0x00129000010a7983 */ /* 0x000ee20000300800 */
[----:B------:R-:W-:-:S03]  /*ba650*/  IADD3 R56, P6, R12, R35, RZ ;  /* 0x000000230c387210 */ /* 0x000fc60007fde0ff */
[----:B------:R-:W3:Y:S04]  /*ba660*/  LDL.LU R54, [R1+0x1294] ;  /* 0x0012940001367983 */ /* 0x000ee80000300800 */
[----:B0-----:R-:W3:Y:S04]  /*ba670*/  LDL.LU R0, [R1+0x1298] ;  /* 0x0012980001007983 */ /* 0x001ee80000300800 */
[----:B------:R0:W-:Y:S01]  /*ba680*/  STL.64 [R1+0x2638], R2 ;  /* 0x0026380201007387 */ /* 0x0001e20000100a00 */
[----:B------:R-:W-:-:S03]  /*ba690*/  IMAD.X R57, R8, 0x1, R23, P6 ;  /* 0x0000000108397824 */ /* 0x000fc600030e0617 */
        /* <DEDUP_REMOVED lines=9> */
[----:B------:R0:W-:Y:S02]  /*ba730*/  STL.64 [R1+0x2630], R56 ;  /* 0x0026303801007387 */ /* 0x0001e40000100a00 */
[----:B0-----:R-:W-:-:S02]  /*ba740*/  IADD3 R56, P6, R13, R34, RZ ;  /* 0x000000220d387210 */ /* 0x001fc40007fde0ff */
[----:B--2---:R-:W-:-:S05]  /*ba750*/  F2FP.SATFINITE.E4M3.F32.PACK_AB_MERGE_C R11, R53, R48, RZ ;  /* 0x00000030350b723e */ /* 0x004fca00048070ff */
[----:B------:R-:W-:Y:S04]  /*ba760*/  STL [R1+0x2a18], R11 ;  /* 0x002a180b01007387 */ /* 0x000fe80000100800 */
[----:B------:R-:W2:Y:S01]  /*ba770*/  LDL.LU R48, [R1+0x1470] ;  /* 0x0014700001307983 */ /* 0x000ea20000300800 */
[----:B----4-:R-:W-:-:S05]  /*ba780*/  F2FP.SATFINITE.E4M3.F32.PACK_AB_MERGE_C R8, R58, R59, RZ ;  /* 0x0000003b3a08723e */ /* 0x010fca00048070ff */
[----:B------:R0:W-:Y:S01]  /*ba790*/  STL [R1+0x2a34], R8 ;  /* 0x002a340801007387 */ /* 0x0001e20000100800 */
[----:B------:R-:W-:-:S03]  /*ba7a0*/  F2FP.SATFINITE.E4M3.F32.PACK_AB_MERGE_C R6, R61, R60, RZ ;  /* 0x0000003c3d06723e */ /* 0x000fc600048070ff */
[----:B------:R-:W2:Y:S01]  /*ba7b0*/  LDL.LU R53, [R1+0x1474] ;  /* 0x0014740001357983 */ /* 0x000ea20000300800 */
[----:B0-----:R-:W-:-:S03]  /*ba7c0*/  SHF.R.S32.HI R8, RZ, 0x1f, R13 ;  /* 0x0000001fff087819 */ /* 0x001fc6000001140d */
[----:B------:R3:W-:Y:S02]  /*ba7d0*/  STL [R1+0x2a30], R6 ;  /* 0x002a300601007387 */ /* 0x0007e40000100800 */
[----:B------:R-:W-:Y:S02]  /*ba7e0*/  IMAD.X R57, R8, 0x1, R31, P6 ;  /* 0x0000000108397824 */ /* 0x000fe400030e061f */
[----:B------:R-:W4:Y:S04]  /*ba7f0*/  LDL.LU R59, [R1+0x1478] ;  /* 0x00147800013b7983 */ /* 0x000f280000300800 */
[----:B------:R-:W4:Y:S04]  /*ba800*/  LDL.LU R58, [R1+0x147c] ;  /* 0x00147c00013a7983 */ /* 0x000f280000300800 */
[----:B------:R-:W4:Y:S04]  /*ba810*/  LDL.LU R60, [R1+0x1460] ;  /* 0x00146000013c7983 */ /* 0x000f280000300800 */
[----:B------:R-:W4:Y:S04]  /*ba820*/  LDL.LU R61, [R1+0x1464] ;  /* 0x00146400013d7983 */ /* 0x000f280000300800 */
[----:B------:R0:W-:Y:S01]  /*ba830*/  STL.64 [R1+0x2628], R56 ;  /* 0x0026283801007387 */ /* 0x0001e20000100a00 */
[----:B---3--:R-:W-:-:S05]  /*ba840*/  F2FP.SATFINITE.E4M3.F32.PACK_AB_MERGE_C R6, R15, R14, RZ ;  /* 0x0000000e0f06723e */ /* 0x008fca00048070ff */
[----:B------:R1:W-:Y:S01]  /*ba850*/  STL [R1+0x2a54], R6 ;  /* 0x002a540601007387 */ /* 0x0003e20000100800 */
[----:B0-----:R-:W-:-:S03]  /*ba860*/  IADD3 R56, P6, R13, R33, RZ ;  /* 0x000000210d387210 */ /* 0x001fc60007fde0ff */
[----:B------:R-:W3:Y:S02]  /*ba870*/  LDL.LU R14, [R1+0x1468] ;  /* 0x00146800010e7983 */ /* 0x000ee40000300800 */
[----:B------:R-:W-:Y:S02]  /*ba880*/  IMAD.X R57, R8, 0x1, R32, P6 ;  /* 0x0000000108397824 */ /* 0x000fe400030e0620 */
[----:B------:R-:W3:Y:S01]  /*ba890*/  LDL.LU R15, [R1+0x146c] ;  /* 0x00146c00010f7983 */ /* 0x000ee20000300800 */
[----:B-1----:R-:W-:-:S05]  /*ba8a0*/  F2FP.SATFINITE.E4M3.F32.PACK_AB_MERGE_C R6, R9, R50, RZ ;  /* 0x000000320906723e */ /* 0x002fca00048070ff */
[----:B------:R-:W-:Y:S04]  /*ba8b0*/  STL [R1+0x2a50], R6 ;  /* 0x002a500601007387 */ /* 0x000fe80000100800 */
[----:B------:R0:W-:Y:S04]  /*ba8c0*/  STL.64 [R1+0x2618], R56 ;  /* 0x0026183801007387 */ /* 0x0001e80000100a00 */
[----:B0-----:R-:W4:Y:S01]  /*ba8d0*/  LDL.LU.64 R56, [R1+0x5340] ;  /* 0x0053400001387983 */ /* 0x001f220000300a00 */
[----:B------:R-:W-:-:S03]  /*ba8e0*/  F2FP.SATFINITE.E4M3.F32.PACK_AB_MERGE_C R6, R54, R10, RZ ;  /* 0x0000000a3606723e */ /* 0x000fc600048070ff */
[----:B------:R-:W-:Y:S04]  /*ba8f0*/  STL.64 [R1+0x5330], R32 ;  /* 0x0053302001007387 */ /* 0x000fe80000100a00 */
[----:B------:R-:W-:Y:S01]  /*ba900*/  STL [R1+0x2a74], R6 ;  /* 0x002a740601007387 */ /* 0x000fe20000100800 */
[----:B------:R-:W-:-:S05]  /*ba910*/  F2FP.SATFINITE.E4M3.F32.PACK_AB_MERGE_C R0, R2, R0, RZ ;  /* 0x000000000200723e */ /* 0x000fca00048070ff */
[----:B------:R0:W-:Y:S01]  /*ba920*/  STL [R1+0x2a70], R0 ;  /* 0x002a700001007387 */ /* 0x0001e20000100800 */
[----:B------:R-:W-:Y:S02]  /*ba930*/  F2FP.SATFINITE.E4M3.F32.PACK_AB_MERGE_C R4, R5, R4, RZ ;  /* 0x000000040504723e */ /* 0x000fe400048070ff */
[----:B0-----:R-:W-:Y:S02]  /*ba940*/  F2FP.SATFINITE.E4M3.F32.PACK_AB_MERGE_C R0, R7, R3, RZ ;  /* 0x000000030700723e */ /* 0x001fe400048070ff */
[----:B--2---:R-:W-:Y:S02]  /*ba950*/  F2FP.SATFINITE.E4M3.F32.PACK_AB_MERGE_C R53, R53, R48, RZ ;  /* 0x000000303535723e */ /* 0x004fe400048070ff */
[----:B----4-:R-:W-:-:S05]  /*ba960*/  IADD3 R10, P6, R13, R56, RZ ;  /* 0x000000380d0a7210 */ /* 0x010fca0007fde0ff */
[----:B------:R-:W-:Y:S01]  /*ba970*/  IMAD.X R11, R8, 0x1, R29, P6 ;  /* 0x00000001080b7824 */ /* 0x000fe200030e061d */
[----:B------:R-:W-:-:S05]  /*ba980*/  IADD3 R2, P6, R13, R47, RZ ;  /* 0x0000002f0d027210 */ /* 0x000fca0007fde0ff */
[----:B------:R-:W-:Y:S01]  /*ba990*/  IMAD.X R3, R8, 0x1, R30, P6 ;  /* 0x0000000108037824 */ /* 0x000fe200030e061e */
[----:B------:R-:W-:Y:S04]  /*ba9a0*/  STL.64 [R1+0x2620], R10 ;  /* 0x0026200a01007387 */ /* 0x000fe80000100a00 */
[----:B------:R0:W-:Y:S04]  /*ba9b0*/  STL [R1+0x28e0], R4 ;  /* 0x0028e00401007387 */ /* 0x0001e80000100800 */
[----:B------:R1:W-:Y:S04]  /*ba9c0*/  STL [R1+0x28ec], R0 ;  /* 0x0028ec0001007387 */ /* 0x0003e80000100800 */
[----:B------:R2:W-:Y:S01]  /*ba9d0*/  STL.64 [R1+0x2610], R2 ;  /* 0x0026100201007387 */ /* 0x0005e20000100a00 */
[----:B0-----:R-:W-:-:S02]  /*ba9e0*/  F2FP.SATFINITE.E4M3.F32.PACK_AB_MERGE_C R4, R51, R49, RZ ;  /* 0x000000313304723e */ /* 0x001fc400048070ff */
[----:B-1----:R-:W-:-:S03]  /*ba9f0*/  F2FP.SATFINITE.E4M3.F32.PACK_AB_MERGE_C R0, R55, R52, RZ ;  /* 0x000000343700723e */ /* 0x002fc600048070ff */
[----:B------:R-:W-:Y:S01]  /*baa00*/  STL [R1+0xec8], R4 ;  /* 0x000ec80401007387 */ /* 0x000fe20000100800 */
[----:B--2---:R-:W-:-:S03]  /*baa10*/  IADD3 R2, P6, R13, R46, RZ ;  /* 0x0000002e0d027210 */ /* 0x004fc60007fde0ff */
[----:B------:R0:W-:Y:S02]  /*baa20*/  STL [R1+0x2904], R0 ;  /* 0x0029040001007387 */ /* 0x0001e40000100800 */
[----:B------:R-:W-:Y:S02]  /*baa30*/  IMAD.X R3, R8, 0x1, R27, P6 ;  /* 0x0000000108037824 */ /* 0x000fe400030e061b */
[----:B------:R-:W2:Y:S04]  /*baa40*/  LDL.LU R32, [R1+0x1450] ;  /* 0x0014500001207983 */ /* 0x000ea80000300800 */
[----:B------:R-:W2:Y:S04]  /*baa50*/  LDL.LU R33, [R1+0x1454] ;  /* 0x0014540001217983 */ /* 0x000ea80000300800 */
[----:B------:R-:W4:Y:S04]  /*baa60*/  LDL.LU R49, [R1+0x1458] ;  /* 0x0014580001317983 */ /* 0x000f280000300800 */
[----:B------:R1:W-:Y:S04]  /*baa70*/  STL.64 [R1+0x2608], R2 ;  /* 0x0026080201007387 */ /* 0x0003e80000100a00 */
[----:B------:R-:W4:Y:S04]  /*baa80*/  LDL.LU R51, [R1+0x145c] ;  /* 0x00145c0001337983 */ /* 0x000f280000300800 */
[----:B------:R-:W4:Y:S04]  /*baa90*/  LDL.LU R52, [R1+0xda0] ;  /* 0x000da00001347983 */ /* 0x000f280000300800 */
[----:B------:R-:W4:Y:S01]  /*baaa0*/  LDL.LU R55, [R1+0xda4] ;  /* 0x000da40001377983 */ /* 0x000f220000300800 */
[----:B0-----:R-:W-:-:S03]  /*baab0*/  F2FP.SATFINITE.E4M3.F32.PACK_AB_MERGE_C R0, R58, R59, RZ ;  /* 0x0000003b3a00723e */ /* 0x001fc600048070ff */
[----:B------:R-:W-:Y:S01]  /*baac0*/  STL [R1+0x4f80], R53 ;  /* 0x004f803501007387 */ /* 0x000fe20000100800 */
[----:B-1----:R-:W-:-:S03]  /*baad0*/  IADD3 R2, P6, R13, R45, RZ ;  /* 0x0000002d0d027210 */ /* 0x002fc60007fde0ff */
[----:B------:R-:W4:Y:S04]  /*baae0*/  LDL.LU R59, [R1+0xda8] ;  /* 0x000da800013b7983 */ /* 0x000f280000300800 */
[----:B------:R-:W4:Y:S01]  /*baaf0*/  LDL.LU R58, [R1+0xdac] ;  /* 0x000dac00013a7983 */ /* 0x000f220000300800 */
[----:B------:R-:W-:-:S03]  /*bab00*/  IMAD.X R3, R8, 0x1, R28, P6 ;  /* 0x0000000108037824 */ /* 0x000fc600030e061c */
[----:B------:R3:W-:Y:S04]  /*bab10*/  STL [R1+0x29a4], R0 ;  /* 0x0029a40001007387 */ /* 0x0007e80000100800 */
[----:B------:R0:W-:Y:S01]  /*bab20*/  STL.64 [R1+0x25f8], R2 ;  /* 0x0025f80201007387 */ /* 0x0001e20000100a00 */
[----:B---3--:R-:W-:Y:S02]  /*bab30*/  F2FP.SATFINITE.E4M3.F32.PACK_AB_MERGE_C R0, R15, R14, RZ ;  /* 0x0000000e0f00723e */ /* 0x008fe400048070ff */
[----:B0-----:R-:W-:Y:S02]  /*bab40*/  F2FP.SATFINITE.E4M3.F32.PACK_AB_MERGE_C R2, R61, R60, RZ ;  /* 0x0000003c3d02723e */ /* 0x001fe400048070ff */
        /* <DEDUP_REMOVED lines=14> */
[----:B------:R-:W3:Y:S04]  /*bac30*/  LDL.LU R5, [R1+0x1430] ;  /* 0x0014300001057983 */ /* 0x000ee80000300800 */
[----:B------:R-:W3:Y:S04]  /*bac40*/  LDL.LU R3, [R1+0x1434] ;  /* 0x0014340001037983 */ /* 0x000ee80000300800 */
[----:B------:R-:W3:Y:S04]  /*bac50*/  LDL.LU R7, [R1+0x1438] ;  /* 0x0014380001077983 */ /* 0x000ee80000300800 */
[----:B------:R-:W3:Y:S01]  /*bac60*/  LDL.LU R48, [R1+0x143c] ;  /* 0x00143c0001307983 */ /* 0x000ee20000300800 */
[----:B------:R-:W-:-:S05]  /*bac70*/  IADD3 R14, P6, R13, R44, RZ ;  /* 0x0000002c0d0e7210 */ /* 0x000fca0007fde0ff */
[----:B------:R-:W-:-:S05]  /*bac80*/  IMAD.X R15, R8, 0x1, R26, P6 ;  /* 0x00000001080f7824 */ /* 0x000fca00030e061a */
[----:B------:R0:W-:Y:S04]  /*bac90*/  STL.64 [R1+0x2600], R14 ;  /* 0x0026000e01007387 */ /* 0x0001e80000100a00 */
[----:B0-----:R-:W3:Y:S01]  /*baca0*/  LDL.LU.64 R14, [R1+0x5338] ;  /* 0x00533800010e7983 */ /* 0x001ee20000300a00 */
[----:B--2---:R-:W-:Y:S02]  /*bacb0*/  F2FP.SATFINITE.E4M3.F32.PACK_AB_MERGE_C R53, R33, R32, RZ ;  /* 0x000000202135723e */ /* 0x004fe400048070ff */
[----:B------:R-:W-:-:S05]  /*bacc0*/  IADD3 R32, P6, R13, R43, RZ ;  /* 0x0000002b0d207210 */ /* 0x000fca0007fde0ff */
[----:B------:R-:W-:Y:S01]  /*bacd0*/  IMAD.X R33, R8, 0x1, R24, P6 ;  /* 0x0000000108217824 */ /* 0x000fe200030e0618 */
[----:B------:R-:W-:Y:S01]  /*bace0*/  STL [R1+0x2a0c], R53 ;  /* 0x002a0c3501007387 */ /* 0x000fe20000100800 */
[----:B----4-:R-:W-:-:S05]  /*bacf0*/  F2FP.SATFINITE.E4M3.F32.PACK_AB_MERGE_C R49, R51, R49, RZ ;  /* 0x000000313331723e */ /* 0x010fca00048070ff */
[----:B------:R0:W-:Y:S04]  /*bad00*/  STL [R1+0x2a08], R49 ;  /* 0x002a083101007387 */ /* 0x0001e80000100800 */
[----:B------:R1:W-:Y:S04]  /*bad10*/  STL.64 [R1+0x25f0], R32 ;  /* 0x0025f02001007387 */ /* 0x0003e80000100a00 */
[----:B0-----:R-:W2:Y:S04]  /*bad20*/  LDL.LU R49, [R1+0x1420] ;  /* 0x0014200001317983 */ /* 0x001ea80000300800 */
[----:B------:R-:W2:Y:S01]  /*bad30*/  LDL.LU R51, [R1+0x1424] ;  /* 0x0014240001337983 */ /* 0x000ea20000300800 */
[----:B-1----:R-:W-:-:S05]  /*bad40*/  F2FP.SATFINITE.E4M3.F32.PACK_AB_MERGE_C R32, R55, R52, RZ ;  /* 0x000000343720723e */ /* 0x002fca00048070ff */
[----:B------:R0:W-:Y:S04]  /*bad50*/  STL [R1+0x2a24], R32 ;  /* 0x002a242001007387 */ /* 0x0001e80000100800 */
[----:B------:R-:W4:Y:S04]  /*bad60*/  LDL.LU R52, [R1+0x1428] ;  /* 0x0014280001347983 */ /* 0x000f280000300800 */
[----:B------:R-:W4:Y:S01]  /*bad70*/  LDL.LU R55, [R1+0x142c] ;  /* 0x00142c0001377983 */ /* 0x000f220000300800 */
[----:B0-----:R-:W-:-:S03]  /*bad80*/  F2FP.SATFINITE.E4M3.F32.PACK_AB_MERGE_C R32, R58, R59, RZ ;  /* 0x0000003b3a20723e */ /* 0x001fc600048070ff */
[----:B------:R-:W4:Y:S04]  /*bad90*/  LDL.LU R59, [R1+0x1410] ;  /* 0x00141000013b7983 */ /* 0x000f280000300800 */
[----:B------:R-:W4:Y:S04]  /*bada0*/  LDL.LU R58, [R1+0x1414] ;  /* 0x00141400013a7983 */ /* 0x000f280000300800 */
[----:B------:R0:W-:Y:S02]  /*badb0*/  STL [R1+0x2a20], R32 ;  /* 0x002a202001007387 */ /* 0x0001e40000100800 */
[----:B0-----:R-:W-:-:S05]  /*badc0*/  IADD3 R32, P6, R13, R42, RZ ;  /* 0x0000002a0d207210 */ /* 0x001fca0007fde0ff */
[----:B------:R-:W-:-:S05]  /*badd0*/  IMAD.X R33, R8, 0x1, R25, P6 ;  /* 0x0000000108217824 */ /* 0x000fca00030e0619 */
[----:B------:R0:W-:Y:S01]  /*bade0*/  STL.64 [R1+0x25e8], R32 ;  /* 0x0025e82001007387 */ /* 0x0001e20000100a00 */
[----:B---3--:R-:W-:Y:S02]  /*badf0*/  F2FP.SATFINITE.E4M3.F32.PACK_AB_MERGE_C R6, R6, R12, RZ ;  /* 0x0000000c0606723e */ /* 0x008fe400048070ff */
[----:B0-----:R-:W-:Y:S02]  /*bae00*/  F2FP.SATFINITE.E4M3.F32.PACK_AB_MERGE_C R32, R61, R60, RZ ;  /* 0x0000003c3d20723e */ /* 0x001fe400048070ff */
[----:B------:R-:W3:Y:S04]  /*bae10*/  LDL.LU R60, [R1+0x1418] ;  /* 0x00141800013c7983 */ /* 0x000ee80000300800 */
[----:B------:R-:W3:Y:S04]  /*bae20*/  LDL.LU R61, [R1+0x141c] ;  /* 0x00141c00013d7983 */ /* 0x000ee80000300800 */
[----:B------:R0:W-:Y:S04]  /*bae30*/  STL [R1+0x2a44], R32 ;  /* 0x002a442001007387 */ /* 0x0001e80000100800 */
[----:B------:R1:W-:Y:S01]  /*bae40*/  STL [R1+0x2a40], R6 ;  /* 0x002a400601007387 */ /* 0x0003e20000100800 */
[----:B0-----:R-:W-:-:S02]  /*bae50*/  IADD3 R32, P6, R13, R41, RZ ;  /* 0x000000290d207210 */ /* 0x001fc40007fde0ff */
[----:B-1----:R-:W-:-:S03]  /*bae60*/  F2FP.SATFINITE.E4M3.F32.PACK_AB_MERGE_C R6, R10, R9, RZ ;  /* 0x000000090a06723e */ /* 0x002fc600048070ff */
[----:B------:R-:W-:Y:S01]  /*bae70*/  IMAD.X R33, R8, 0x1, R17, P6 ;  /* 0x0000000108217824 */ /* 0x000fe200030e0611 */
[----:B------:R-:W-:Y:S02]  /*bae80*/  IADD3 R10, P6, R13, R40, RZ ;  /* 0x000000280d0a7210 */ /* 0x000fe40007fde0ff */
[----:B------:R-:W-:-:S03]  /*bae90*/  F2FP.SATFINITE.E4M3.F32.PACK_AB_MERGE_C R12, R50, R11, RZ ;  /* 0x0000000b320c723e */ /* 0x000fc600048070ff */
[----:B------:R-:W-:Y:S01]  /*baea0*/  IMAD.X R11, R8, 0x1, R18, P6 ;  /* 0x00000001080b7824 */ /* 0x000fe200030e0612 */
[----:B------:R-:W-:Y:S04]  /*baeb0*/  STL.64 [R1+0x25e0], R32 ;  /* 0x0025e02001007387 */ /* 0x000fe80000100a00 */
[----:B------:R-:W-:Y:S04]  /*baec0*/  STL [R1+0x2a64], R12 ;  /* 0x002a640c01007387 */ /* 0x000fe80000100800 */
[----:B------:R0:W-:Y:S04]  /*baed0*/  STL [R1+0x2a60], R6 ;  /* 0x002a600601007387 */ /* 0x0001e80000100800 */
[----:B------:R1:W-:Y:S01]  /*baee0*/  STL.64 [R1+0x25d8], R10 ;  /* 0x0025d80a01007387 */ /* 0x0003e20000100a00 */
[----:B0-----:R-:W-:-:S02]  /*baef0*/  F2FP.SATFINITE.E4M3.F32.PACK_AB_MERGE_C R6, R0, R54, RZ ;  /* 0x000000360006723e */ /* 0x001fc400048070ff */
[----:B------:R-:W-:Y:S02]  /*baf00*/  F2FP.SATFINITE.E4M3.F32.PACK_AB_MERGE_C R0, R4, R2, RZ ;  /* 0x000000020400723e */ /* 0x000fe400048070ff */
[----:B-1----:R-:W-:Y:S01]  /*baf10*/  IADD3 R10, P6, R13, R39, RZ ;  /* 0x000000270d0a7210 */ /* 0x002fe20007fde0ff */
[----:B------:R-:W-:Y:S04]  /*baf20*/  STL [R1+0xd90], R6 ;  /* 0x000d900601007387 */ /* 0x000fe80000100800 */
[----:B------:R-:W-:Y:S01]  /*baf30*/  IMAD.X R11, R8, 0x1, R19, P6 ;  /* 0x00000001080b7824 */ /* 0x000fe200030e0613 */
[----:B------:R0:W-:Y:S01]  /*baf40*/  STL [R1+0xd94], R0 ;  /* 0x000d940001007387 */ /* 0x0001e20000100800 */
[----:B------:R-:W-:-:S03]  /*baf50*/  F2FP.SATFINITE.E4M3.F32.PACK_AB_MERGE_C R2, R48, R7, RZ ;  /* 0x000000073002723e */ /* 0x000fc600048070ff */
[----:B------:R-:W3:Y:S01]  /*baf60*/  LDL.LU R54, [R1+0x1400] ;  /* 0x0014000001367983 */ /* 0x000ee20000300800 */
[----:B0-----:R-:W-:-:S03]  /*baf70*/  F2FP.SATFINITE.E4M3.F32.PACK_AB_MERGE_C R0, R3, R5, RZ ;  /* 0x000000050300723e */ /* 0x001fc600048070ff */
[----:B------:R-:W-:Y:S04]  /*baf80*/  STL.64 [R1+0x25c0], R10 ;  /* 0x0025c00a01007387 */ /* 0x000fe80000100a00 */
[----:B------:R0:W-:Y:S04]  /*baf90*/  STL [R1+0x33c], R0 ;  /* 0x00033c0001007387 */ /* 0x0001e80000100800 */
[----:B0-----:R-:W3:Y:S04]  /*bafa0*/  LDL.LU R0, [R1+0x1404] ;  /* 0x0014040001007983 */ /* 0x001ee80000300800 */
[----:B------:R0:W-:Y:S04]  /*bafb0*/  STL [R1+0x334], R2 ;  /* 0x0003340201007387 */ /* 0x0001e80000100800 */
[----:B------:R-:W3:Y:S04]  /*bafc0*/  LDL.LU R4, [R1+0x1408] ;  /* 0x0014080001047983 */ /* 0x000ee80000300800 */
[----:B------:R-:W3:Y:S04]  /*bafd0*/  LDL.LU R5, [R1+0x140c] ;  /* 0x00140c0001057983 */ /* 0x000ee80000300800 */
[----:B------:R-:W3:Y:S04]  /*bafe0*/  LDL.LU R7, [R1+0xd80] ;  /* 0x000d800001077983 */ /* 0x000ee80000300800 */
[----:B------:R-:W3:Y:S01]  /*baff0*/  LDL.LU R48, [R1+0xd84] ;  /* 0x000d840001307983 */ /* 0x000ee20000300800 */
[----:B0-----:R-:W-:-:S05]  /*bb000*/  IADD3 R2, P6, R13, R38, RZ ;  /* 0x000000260d027210 */ /* 0x001fca0007fde0ff */
[----:B------:R-:W-:-:S05]  /*bb010*/  IMAD.X R3, R8, 0x1, R20, P6 ;  /* 0x0000000108037824 */ /* 0x000fca00030e0614 */
[----:B------:R0:W-:Y:S02]  /*bb020*/  STL.64 [R1+0x25d0], R2 ;  /* 0x0025d00201007387 */ /* 0x0001e40000100a00 */
[----:B0-----:R-:W-:-:S05]  /*bb030*/  IADD3 R2, P6, R13, R37, RZ ;  /* 0x000000250d027210 */ /* 0x001fca0007fde0ff */
[----:B------:R-:W-:Y:S01]  /*bb040*/  IMAD.X R3, R8, 0x1, R21, P6 ;  /* 0x0000000108037824 */ /* 0x000fe200030e0615 */
[----:B------:R-:W-:-:S05]  /*bb050*/  IADD3 R32, P6, R13, R36, RZ ;  /* 0x000000240d207210 */ /* 0x000fca0007fde0ff */
[----:B------:R-:W-:Y:S01]  /*bb060*/  IMAD.X R33, R8, 0x1, R22, P6 ;  /* 0x0000000108217824 */ /* 0x000fe200030e0616 */
[----:B--2---:R-:W-:-:S05]  /*bb070*/  F2FP.SATFINITE.E4M3.F32.PACK_AB_MERGE_C R9, R51, R49, RZ ;  /* 0x000000313309723e */ /* 0x004fca00048070ff */
[----:B------:R-:W-:Y:S01]  /*bb080*/  STL [R1+0x291c], R9 ;  /* 0x00291c0901007387 */ /* 0x000fe20000100800 */
[----:B----4-:R-:W-:-:S05]  /*bb090*/  F2FP.SATFINITE.E4M3.F32.PACK_AB_MERGE_C R6, R55, R52, RZ ;  /* 0x000000343706723e */ /* 0x010fca00048070ff */
[----:B------:R0:W-:Y:S04]  /*bb0a0*/  STL [R1+0x2920], R6 ;  /* 0x0029200601007387 */ /* 0x0001e80000100800 */
[----:B------:R1:W-:Y:S04]  /*bb0b0*/  STL.64 [R1+0x25b8], R2 ;  /* 0x0025b80201007387 */ /* 0x0003e80000100a00 */
[----:B------:R-:W2:Y:S04]  /*bb0c0*/  LDL.LU R12, [R1+0xd88] ;  /* 0x000d8800010c7983 */ /* 0x000ea80000300800 */
[----:B0-----:R-:W2:Y:S01]  /*bb0d0*/  LDL.LU R6, [R1+0xd8c] ;  /* 0x000d8c0001067983 */ /* 0x001ea20000300800 */
[----:B-1----:R-:W-:-:S05]  /*bb0e0*/  F2FP.SATFINITE.E4M3.F32.PACK_AB_MERGE_C R2, R58, R59, RZ ;  /* 0x0000003b3a02723e */ /* 0x002fca00048070ff */
[----:B------:R3:W-:Y:S04]  /*bb0f0*/  STL [R1+0x21c], R2 ;  /* 0x00021c0201007387 */ /* 0x0007e80000100800 */
[----:B------:R-:W4:Y:S04]  /*bb100*/  LDL.LU R51, [R1+0xd70] ;  /* 0x000d700001337983 */ /* 0x000f280000300800 */
[----:B------:R-:W4:Y:S04]  /*bb110*/  LDL.LU R52, [R1+0xd74] ;  /* 0x000d740001347983 */ /* 0x000f280000300800 */
[----:B------:R-:W4:Y:S04]  /*bb120*/  LDL.LU R11, [R1+0xd78] ;  /* 0x000d7800010b7983 */ /* 0x000f280000300800 */
[----:B------:R-:W4:Y:S01]  /*bb130*/  LDL.LU R50, [R1+0xd7c] ;  /* 0x000d7c0001327983 */ /* 0x000f220000300800 */
[----:B---3--:R-:W-:-:S05]  /*bb140*/  F2FP.SATFINITE.E4M3.F32.PACK_AB_MERGE_C R2, R61, R60, RZ ;  /* 0x0000003c3d02723e */ /* 0x008fca00048070ff */
        /* <DEDUP_REMOVED lines=12> */
[----:B0-----:R-:W-:-:S05]  /*bb210*/  IADD3 R32, P6, R13, R35, RZ ;  /* 0x000000230d207210 */ /* 0x001fca0007fde0ff */
[----:B------:R-:W-:-:S05]  /*bb220*/  IMAD.X R33, R8, 0x1, R23, P6 ;  /* 0x0000000108217824 */ /* 0x000fca00030e0617 */
[----:B------:R0:W-:Y:S01]  /*bb230*/  STL.64 [R1+0x25c8], R32 ;  /* 0x0025c82001007387 */ /* 0x0001e20000100a00 */
[----:B------:R-:W-:Y:S02]  /*bb240*/  F2FP.SATFINITE.E4M3.F32.PACK_AB_MERGE_C R8, R0, R54, RZ ;  /* 0x000000360008723e */ /* 0x000fe400048070ff */
[----:B0-----:R-:W-:-:S03]  /*bb250*/  IADD3 R32, P6, R14, R34, RZ ;  /* 0x000000220e207210 */ /* 0x001fc60007fde0ff */
[----:B------:R0:W-:Y:S04]  /*bb260*/  STL [R1+0x20c], R8 ;  /* 0x00020c0801007387 */ /* 0x0001e80000100800 */
[----:B------:R-:W3:Y:S01]  /*bb270*/  LDL.LU R54, [R1+0x13e8] ;  /* 0x0013e80001367983 */ /* 0x000ee20000300800 */
[----:B------:R-:W-:Y:S02]  /*bb280*/  F2FP.SATFINITE.E4M3.F32.PACK_AB_MERGE_C R0, R5, R4, RZ ;  /* 0x000000040500723e */ /* 0x000fe400048070ff */
[----:B0-----:R-:W-:-:S03]  /*bb290*/  SHF.R.S32.HI R8, RZ, 0x1f, R14 ;  /* 0x0000001fff087819 */ /* 0x001fc6000001140e */
[----:B------:R0:W-:Y:S01]  /*bb2a0*/  STL [R1+0x210], R0 ;  /* 0x0002100001007387 */ /* 0x0001e20000100800 */
[----:B------:R-:W-:Y:S01]  /*bb2b0*/  F2FP.SATFINITE.E4M3.F32.PACK_AB_MERGE_C R4, R48, R7, RZ ;  /* 0x000000073004723e */ /* 0x000fe200048070ff */
[----:B------:R-:W-:Y:S02]  /*bb2c0*/  IMAD.X R33, R8, 0x1, R31, P6 ;  /* 0x0000000108217824 */ /* 0x000fe400030e061f */
[----:B0-----:R-:W3:Y:S04]  /*bb2d0*/  LDL.LU R0, [R1+0x13ec] ;  /* 0x0013ec0001007983 */ /* 0x001ee80000300800 */
[----:B------:R0:W-:Y:S04]  /*bb2e0*/  STL [R1+0x1b0], R4 ;  /* 0x0001b00401007387 */ /* 0x0001e80000100800 */
[----:B0-----:R-:W3:Y:S04]  /*bb2f0*/  LDL.LU R4, [R1+0x13d0] ;  /* 0x0013d00001047983 */ /* 0x001ee80000300800 */
[----:B------:R-:W3:Y:S04]  /*bb300*/  LDL.LU R5, [R1+0x13d4] ;  /* 0x0013d40001057983 */ /* 0x000ee80000300800 */
[----:B------:R0:W-:Y:S04]  /*bb310*/  STL.64 [R1+0x1748], R32 ;  /* 0x0017482001007387 */ /* 0x0001e80000100a00 */
[----:B0-----:R-:W3:Y:S04]  /*bb320*/  LDL.LU.64 R32, [R1+0x5330] ;  /* 0x0053300001207983 */ /* 0x001ee80000300a00 */
[----:B------:R-:W3:Y:S04]  /*bb330*/  LDL.LU R7, [R1+0x13d8] ;  /* 0x0013d80001077983 */ /* 0x000ee80000300800 */
[----:B------:R-:W3:Y:S01]  /*bb340*/  LDL.LU R48, [R1+0x13dc] ;  /* 0x0013dc0001307983 */ /* 0x000ee20000300800 */
[----:B--2---:R-:W-:-:S02]  /*bb350*/  F2FP.SATFINITE.E4M3.F32.PACK_AB_MERGE_C R12, R6, R12, RZ ;  /* 0x0000000c060c723e */ /* 0x004fc400048070ff */
[----:B----4-:R-:W-:Y:S02]  /*bb360*/  F2FP.SATFINITE.E4M3.F32.PACK_AB_MERGE_C R6, R52, R51, RZ ;  /* 0x000000333406723e */ /* 0x010fe400048070ff */
[----:B------:R-:W2:Y:S04]  /*bb370*/  LDL.LU R51, [R1+0x13c0] ;  /* 0x0013c00001337983 */ /* 0x000ea80000300800 */
[----:B------:R-:W-:Y:S04]  /*bb380*/  STL [R1+0x1b4], R12 ;  /* 0x0001b40c01007387 */ /* 0x000fe80000100800 */
[----:B------:R-:W2:Y:S04]  /*bb390*/  LDL.LU R52, [R1+0x13c4] ;  /* 0x0013c40001347983 */ /* 0x000ea80000300800 */
[----:B------:R3:W-:Y:S02]  /*bb3a0*/  STL [R1+0x190], R6 ;  /* 0x0001900601007387 */ /* 0x0007e40000100800 */
[----:B---3--:R-:W-:-:S02]  /*bb3b0*/  F2FP.SATFINITE.E4M3.F32.PACK_AB_MERGE_C R6, R10, R9, RZ ;  /* 0x000000090a06723e */ /* 0x008fc400048070ff */
[----:B------:R-:W-:Y:S02]  /*bb3c0*/  F2FP.SATFINITE.E4M3.F32.PACK_AB_MERGE_C R9, R3, R2, RZ ;  /* 0x000000020309723e */ /* 0x000fe400048070ff */
[----:B------:R-:W-:-:S05]  /*bb3d0*/  IADD3 R12, P6, R14, R33, RZ ;  /* 0x000000210e0c7210 */ /* 0x000fca0007fde0ff */
[----:B------:R-:W-:Y:S01]  /*bb3e0*/  IMAD.X R13, R8, 0x1, R32, P6 ;  /* 0x00000001080d7824 */ /* 0x000fe200030e0620 */
[----:B------:R-:W-:-:S04]  /*bb3f0*/  IADD3 R10, P6, R14, R56, RZ ;  /* 0x000000380e0a7210 */ /* 0x000fc80007fde0ff */
[----:B------:R0:W-:Y:S02]  /*bb400*/  STL.64 [R1+0x1740], R12 ;  /* 0x0017400c01007387 */ /* 0x0001e40000100a00 */
[----:B0-----:R-:W-:Y:S01]  /*bb410*/  F2FP.SATFINITE.E4M3.F32.PACK_AB_MERGE_C R12, R50, R11, RZ ;  /* 0x0000000b320c723e */ /* 0x001fe200048070ff */
[----:B------:R-:W-:Y:S01]  /*bb420*/  IMAD.X R11, R8, 0x1, R29, P6 ;  /* 0x00000001080b7824 */ /* 0x000fe200030e061d */
[----:B------:R-:W-:-:S03]  /*bb430*/  IADD3 R2, P6, R14, R47, RZ ;  /* 0x0000002f0e027210 */ /* 0x000fc60007fde0ff */
[----:B------:R-:W-:Y:S02]  /*bb440*/  STL [R1+0x194], R12 ;  /* 0x0001940c01007387 */ /* 0x000fe40000100800 */
[----:B------:R-:W-:Y:S02]  /*bb450*/  IMAD.X R3, R8, 0x1, R30, P6 ;  /* 0x0000000108037824 */ /* 0x000fe400030e061e */
[----:B------:R0:W-:Y:S04]  /*bb460*/  STL [R1+0x16c], R6 ;  /* 0x00016c0601007387 */ /* 0x0001e80000100800 */
[----:B------:R-:W-:Y:S01]  /*bb470*/  STL.64 [R1+0x1738], R10 ;  /* 0x0017380a01007387 */ /* 0x000fe20000100a00 */
[----:B0-----:R-:W-:-:S03]  /*bb480*/  F2FP.SATFINITE.E4M3.F32.PACK_AB_MERGE_C R6, R55, R49, RZ ;  /* 0x000000313706723e */ /* 0x001fc600048070ff */
[----:B------:R0:W-:Y:S04]  /*bb490*/  STL [R1+0x164], R9 ;  /* 0x0001640901007387 */ /* 0x0001e80000100800 */
[----:B------:R1:W-:Y:S04]  /*bb4a0*/  STL [R1+0xd78], R6 ;  /* 0x000d780601007387 */ /* 0x0003e80000100800 */
[----:B------:R3:W-:Y:S01]  /*bb4b0*/  STL.64 [R1+0x1728], R2 ;  /* 0x0017280201007387 */ /* 0x0007e20000100a00 */
[----:B0-----:R-:W-:Y:S02]  /*bb4c0*/  F2FP.SATFINITE.E4M3.F32.PACK_AB_MERGE_C R9, R58, R59, RZ ;  /* 0x0000003b3a09723e */ /* 0x001fe400048070ff */
[----:B-1----:R-:W-:-:S02]  /*bb4d0*/  F2FP.SATFINITE.E4M3.F32.PACK_AB_MERGE_C R6, R61, R60, RZ ;  /* 0x0000003c3d06723e */ /* 0x002fc400048070ff */
[----:B---3--:R-:W-:Y:S01]  /*bb4e0*/  IADD3 R2, P6, R14, R46, RZ ;  /* 0x0000002e0e027210 */ /* 0x008fe20007fde0ff */
[----:B------:R-:W-:Y:S04]  /*bb4f0*/  STL [R1+0xd7c], R9 ;  /* 0x000d7c0901007387 */ /* 0x000fe80000100800 */
[----:B------:R-:W-:Y:S01]  /*bb500*/  IMAD.X R3, R8, 0x1, R27, P6 ;  /* 0x0000000108037824 */ /* 0x000fe200030e061b */
[----:B------:R-:W-:Y:S04]  /*bb510*/  STL [R1+0x330], R6 ;  /* 0x0003300601007387 */ /* 0x000fe80000100800 */
[----:B------:R0:W-:Y:S04]  /*bb520*/  STL.64 [R1+0x1730], R2 ;  /* 0x0017300201007387 */ /* 0x0001e80000100a00 */
[----:B0-----:R-:W3:Y:S04]  /*bb530*/  LDL.LU R2, [R1+0x13c8] ;  /* 0x0013c80001027983 */ /* 0x001ee80000300800 */
[----:B------:R-:W3:Y:S04]  /*bb540*/  LDL.LU R3, [R1+0x13cc] ;  /* 0x0013cc0001037983 */ /* 0x000ee80000300800 */
[----:B------:R-:W4:Y:S04]  /*bb550*/  LDL.LU R49, [R1+0x13b0] ;  /* 0x0013b00001317983 */ /* 0x000f280000300800 */
[----:B------:R-:W4:Y:S04]  /*bb560*/  LDL.LU R55, [R1+0x13b4] ;  /* 0x0013b40001377983 */ /* 0x000f280000300800 */
[----:B------:R-:W4:Y:S04]  /*bb570*/  LDL.LU R59, [R1+0x13b8] ;  /* 0x0013b800013b7983 */ /* 0x000f280000300800 */
[----:B------:R-:W4:Y:S04]  /*bb580*/  LDL.LU R58, [R1+0x13bc] ;  /* 0x0013bc00013a7983 */ /* 0x000f280000300800 */
[----:B------:R-:W4:Y:S04]  /*bb590*/  LDL.LU R60, [R1+0xd60] ;  /* 0x000d6000013c7983 */ /* 0x000f280000300800 */
[----:B------:R-:W4:Y:S01]  /*bb5a0*/  LDL.LU R61, [R1+0xd64] ;  /* 0x000d6400013d7983 */ /* 0x000f220000300800 */
[----:B------:R-:W-:-:S02]  /*bb5b0*/  F2FP.SATFINITE.E4M3.F32.PACK_AB_MERGE_C R6, R0, R54, RZ ;  /* 0x000000360006723e */ /* 0x000fc400048070ff */
[----:B------:R-:W-:Y:S02]  /*bb5c0*/  F2FP.SATFINITE.E4M3.F32.PACK_AB_MERGE_C R0, R5, R4, RZ ;  /* 0x000000040500723e */ /* 0x000fe400048070ff */
[----:B------:R-:W-:Y:S01]  /*bb5d0*/  IADD3 R4, P6, R14, R45, RZ ;  /* 0x0000002d0e047210 */ /* 0x000fe20007fde0ff */
[----:B------:R-:W-:Y:S04]  /*bb5e0*/  STL [R1+0x34c], R6 ;  /* 0x00034c0601007387 */ /* 0x000fe80000100800 */
[----:B------:R-:W-:Y:S01]  /*bb5f0*/  IMAD.X R5, R8, 0x1, R28, P6 ;  /* 0x0000000108057824 */ /* 0x000fe200030e061c */
[----:B------:R0:W-:Y:S04]  /*bb600*/  STL [R1+0x2918], R0 ;  /* 0x0029180001007387 */ /* 0x0001e80000100800 */
[----:B------:R-:W4:Y:S04]  /*bb610*/  LDL.LU R13, [R1+0xd6c] ;  /* 0x000d6c00010d7983 */ /* 0x000f280000300800 */
[----:B------:R-:W4:Y:S01]  /*bb620*/  LDL.LU R53, [R1+0xd50] ;  /* 0x000d500001357983 */ /* 0x000f220000300800 */
[----:B0-----:R-:W-:-:S03]  /*bb630*/  F2FP.SATFINITE.E4M3.F32.PACK_AB_MERGE_C R0, R48, R7, RZ ;  /* 0x000000073000723e */ /* 0x001fc600048070ff */
[----:B------:R0:W-:Y:S04]  /*bb640*/  STL.64 [R1+0x1720], R4 ;  /* 0x0017200401007387 */ /* 0x0001e80000100a00 */
[----:B------:R-:W-:Y:S04]  /*bb650*/  STL [R1+0x2924], R0 ;  /* 0x0029240001007387 */ /* 0x000fe80000100800 */
[----:B------:R-:W4:Y:S01]  /*bb660*/  LDL.LU R12, [R1+0xd54] ;  /* 0x000d5400010c7983 */ /* 0x000f220000300800 */
[----:B--2---:R-:W-:-:S05]  /*bb670*/  F2FP.SATFINITE.E4M3.F32.PACK_AB_MERGE_C R6, R52, R51, RZ ;  /* 0x000000333406723e */ /* 0x004fca00048070ff */
[----:B------:R1:W-:Y:S01]  /*bb680*/  STL [R1+0x5238], R6 ;  /* 0x0052380601007387 */ /* 0x0003e20000100800 */
[----:B0-----:R-:W-:-:S03]  /*bb690*/  IADD3 R4, P6, R14, R44, RZ ;  /* 0x0000002c0e047210 */ /* 0x001fc60007fde0ff */
[----:B-1----:R-:W2:Y:S02]  /*bb6a0*/  LDL.LU R6, [R1+0xd68] ;  /* 0x000d680001067983 */ /* 0x002ea40000300800 */
[----:B------:R-:W-:Y:S02]  /*bb6b0*/  IMAD.X R5, R8, 0x1, R26, P6 ;  /* 0x0000000108057824 */ /* 0x000fe400030e061a */
[----:B------:R-:W2:Y:S04]  /*bb6c0*/  LDL.LU R11, [R1+0xd58] ;  /* 0x000d5800010b7983 */ /* 0x000ea80000300800 */
[----:B------:R-:W2:Y:S04]  /*bb6d0*/  LDL.LU R50, [R1+0xd5c] ;  /* 0x000d5c0001327983 */ /* 0x000ea80000300800 */
[----:B------:R-:W2:Y:S04]  /*bb6e0*/  LDL.LU R9, [R1+0x1260] ;  /* 0x0012600001097983 */ /* 0x000ea80000300800 */
[----:B------:R0:W-:Y:S04]  /*bb6f0*/  STL.64 [R1+0x1718], R4 ;  /* 0x0017180401007387 */ /* 0x0001e80000100a00 */
        /* <DEDUP_REMOVED lines=8> */
[----:B------:R-:W2:Y:S01]  /*bb780*/  LDL.LU R52, [R1+0x1394] ;  /* 0x0013940001347983 */ /* 0x000ea20000300800 */
[----:B---3--:R-:W-:-:S02]  /*bb790*/  F2FP.SATFINITE.E4M3.F32.PACK_AB_MERGE_C R3, R3, R2, RZ ;  /* 0x000000020303723e */ /* 0x008fc400048070ff */
[----:B------:R-:W-:-:S03]  /*bb7a0*/  IADD3 R2, P6, R14, R43, RZ ;  /* 0x0000002b0e027210 */ /* 0x000fc60007fde0ff */
[----:B------:R0:W-:Y:S01]  /*bb7b0*/  STL [R1+0x293c], R3 ;  /* 0x00293c0301007387 */ /* 0x0001e20000100800 */
[----:B----4-:R-:W-:Y:S01]  /*bb7c0*/  F2FP.SATFINITE.E4M3.F32.PACK_AB_MERGE_C R49, R55, R49, RZ ;  /* 0x000000313731723e */ /* 0x010fe200048070ff */
[----:B0-----:R-:W-:-:S04]  /*bb7d0*/  IMAD.X R3, R8, 0x1, R24, P6 ;  /* 0x0000000108037824 */ /* 0x001fc800030e0618 */
[----:B------:R0:W-:Y:S04]  /*bb7e0*/  STL [R1+0x1f4], R49 ;  /* 0x0001f43101007387 */ /* 0x0001e80000100800 */
[----:B------:R1:W-:Y:S01]  /*bb7f0*/  STL.64 [R1+0x1708], R2 ;  /* 0x0017080201007387 */ /* 0x0003e20000100a00 */
[----:B0-----:R-:W-:Y:S02]  /*bb800*/  F2FP.SATFINITE.E4M3.F32.PACK_AB_MERGE_C R49, R61, R60, RZ ;  /* 0x0000003c3d31723e */ /* 0x001fe400048070ff */
[----:B-1----:R-:W-:Y:S01]  /*bb810*/  F2FP.SATFINITE.E4M3.F32.PACK_AB_MERGE_C R3, R58, R59, RZ ;  /* 0x0000003b3a03723e */ /* 0x002fe200048070ff */
[----:B------:R-:W3:Y:S04]  /*bb820*/  LDL.LU R2, [R1+0x1398] ;  /* 0x0013980001027983 */ /* 0x000ee80000300800 */
[----:B------:R0:W-:Y:S01]  /*bb830*/  STL [R1+0x1fc], R3 ;  /* 0x0001fc0301007387 */ /* 0x0001e20000100800 */
[----:B------:R-:W-:-:S03]  /*bb840*/  IADD3 R58, P6, R14, R42, RZ ;  /* 0x0000002a0e3a7210 */ /* 0x000fc60007fde0ff */
[----:B0-----:R-:W3:Y:S04]  /*bb850*/  LDL.LU R3, [R1+0x139c] ;  /* 0x00139c0001037983 */ /* 0x001ee80000300800 */
[----:B------:R0:W-:Y:S01]  /*bb860*/  STL [R1+0x1a0], R49 ;  /* 0x0001a03101007387 */ /* 0x0001e20000100800 */
[----:B------:R-:W-:-:S03]  /*bb870*/  IMAD.X R59, R8, 0x1, R25, P6 ;  /* 0x00000001083b7824 */ /* 0x000fc600030e0619 */
[----:B0-----:R-:W4:Y:S04]  /*bb880*/  LDL.LU R49, [R1+0x1380] ;  /* 0x0013800001317983 */ /* 0x001f280000300800 */
[----:B------:R-:W4:Y:S04]  /*bb890*/  LDL.LU R55, [R1+0x1384] ;  /* 0x0013840001377983 */ /* 0x000f280000300800 */
[----:B------:R-:W4:Y:S04]  /*bb8a0*/  LDL.LU R60, [R1+0x1388] ;  /* 0x00138800013c7983 */ /* 0x000f280000300800 */
[----:B------:R-:W4:Y:S04]  /*bb8b0*/  LDL.LU R61, [R1+0x138c] ;  /* 0x00138c00013d7983 */ /* 0x000f280000300800 */
[----:B------:R0:W-:Y:S04]  /*bb8c0*/  STL.64 [R1+0x1700], R58 ;  /* 0x0017003a01007387 */ /* 0x0001e80000100a00 */
[----:B0-----:R-:W4:Y:S04]  /*bb8d0*/  LDL.LU R59, [R1+0x1370] ;  /* 0x00137000013b7983 */ /* 0x001f280000300800 */
[----:B------:R-:W4:Y:S01]  /*bb8e0*/  LDL.LU R58, [R1+0x1374] ;  /* 0x00137400013a7983 */ /* 0x000f220000300800 */
[----:B--2---:R-:W-:-:S02]  /*bb8f0*/  F2FP.SATFINITE.E4M3.F32.PACK_AB_MERGE_C R13, R13, R6, RZ ;  /* 0x000000060d0d723e */ /* 0x004fc400048070ff */
[----:B------:R-:W-:Y:S02]  /*bb900*/  F2FP.SATFINITE.E4M3.F32.PACK_AB_MERGE_C R6, R12, R53, RZ ;  /* 0x000000350c06723e */ /* 0x000fe400048070ff */
[----:B------:R-:W-:Y:S01]  /*bb910*/  IADD3 R12, P6, R14, R41, RZ ;  /* 0x000000290e0c7210 */ /* 0x000fe20007fde0ff */
[----:B------:R0:W-:Y:S04]  /*bb920*/  STL [R1+0x1a4], R13 ;  /* 0x0001a40d01007387 */ /* 0x0001e80000100800 */
[----:B------:R1:W-:Y:S01]  /*bb930*/  STL [R1+0x180], R6 ;  /* 0x0001800601007387 */ /* 0x0003e20000100800 */
[----:B0-----:R-:W-:-:S03]  /*bb940*/  IMAD.X R13, R8, 0x1, R17, P6 ;  /* 0x00000001080d7824 */ /* 0x001fc600030e0611 */
[----:B------:R-:W-:Y:S04]  /*bb950*/  STL.64 [R1+0x5328], R16 ;  /* 0x0053281001007387 */ /* 0x000fe80000100a00 */
[----:B------:R0:W-:Y:S01]  /*bb960*/  STL.64 [R1+0x1710], R12 ;  /* 0x0017100c01007387 */ /* 0x0001e20000100a00 */
[----:B-1----:R-:W-:Y:S02]  /*bb970*/  F2FP.SATFINITE.E4M3.F32.PACK_AB_MERGE_C R6, R10, R9, RZ ;  /* 0x000000090a06723e */ /* 0x002fe400048070ff */
[----:B------:R-:W-:Y:S02]  /*bb980*/  IADD3 R10, P6, R14, R40, RZ ;  /* 0x000000280e0a7210 */ /* 0x000fe40007fde0ff */
[----:B0-----:R-:W-:-:S03]  /*bb990*/  F2FP.SATFINITE.E4M3.F32.PACK_AB_MERGE_C R12, R50, R11, RZ ;  /* 0x0000000b320c723e */ /* 0x001fc600048070ff */
[----:B------:R-:W-:Y:S02]  /*bb9a0*/  IMAD.X R11, R8, 0x1, R18, P6 ;  /* 0x00000001080b7824 */ /* 0x000fe400030e0612 */
[----:B------:R-:W-:Y:S04]  /*bb9b0*/  STL [R1+0x188], R12 ;  /* 0x0001880c01007387 */ /* 0x000fe80000100800 */
[----:B------:R0:W-:Y:S02]  /*bb9c0*/  STL [R1+0x14c], R6 ;  /* 0x00014c0601007387 */ /* 0x0001e40000100800 */
[----:B0-----:R-:W-:Y:S02]  /*bb9d0*/  F2FP.SATFINITE.E4M3.F32.PACK_AB_MERGE_C R6, R0, R54, RZ ;  /* 0x000000360006723e */ /* 0x001fe400048070ff */
[----:B------:R-:W-:-:S02]  /*bb9e0*/  F2FP.SATFINITE.E4M3.F32.PACK_AB_MERGE_C R0, R5, R4, RZ ;  /* 0x000000040500723e */ /* 0x000fc400048070ff */
[----:B------:R-:W-:Y:S01]  /*bb9f0*/  IADD3 R4, P6, R14, R39, RZ ;  /* 0x000000270e047210 */ /* 0x000fe20007fde0ff */
[----:B------:R0:W-:Y:S04]  /*bba00*/  STL.64 [R1+0x16f8], R10 ;  /* 0x0016f80a01007387 */ /* 0x0001e80000100a00 */
[----:B------:R-:W-:Y:S01]  /*bba10*/  IMAD.X R5, R8, 0x1, R19, P6 ;  /* 0x0000000108057824 */ /* 0x000fe200030e0613 */
[----:B------:R-:W-:Y:S04]  /*bba20*/  STL [R1+0x150], R6 ;  /* 0x0001500601007387 */ /* 0x000fe80000100800 */
[----:B------:R1:W-:Y:S04]  /*bba30*/  STL [R1+0xd50], R0 ;  /* 0x000d500001007387 */ /* 0x0003e80000100800 */
[----:B------:R2:W-:Y:S01]  /*bba40*/  STL.64 [R1+0x16e8], R4 ;  /* 0x0016e80401007387 */ /* 0x0005e20000100a00 */
[----:B0-----:R-:W-:-:S02]  /*bba50*/  IADD3 R10, P6, R14, R38, RZ ;  /* 0x000000260e0a7210 */ /* 0x001fc40007fde0ff */
[----:B-1----:R-:W-:Y:S02]  /*bba60*/  F2FP.SATFINITE.E4M3.F32.PACK_AB_MERGE_C R0, R52, R51, RZ ;  /* 0x000000333400723e */ /* 0x002fe400048070ff */
[----:B--2---:R-:W-:Y:S01]  /*bba70*/  F2FP.SATFINITE.E4M3.F32.PACK_AB_MERGE_C R5, R48, R7, RZ ;  /* 0x000000073005723e */ /* 0x004fe200048070ff */
[----:B------:R-:W2:Y:S01]  /*bba80*/  LDL.LU R4, [R1+0x1378] ;  /* 0x0013780001047983 */ /* 0x000ea20000300800 */
[----:B------:R-:W-:-:S03]  /*bba90*/  IMAD.X R11, R8, 0x1, R20, P6 ;  /* 0x00000001080b7824 */ /* 0x000fc600030e0614 */
[----:B------:R0:W-:Y:S04]  /*bbaa0*/  STL [R1+0xd54], R5 ;  /* 0x000d540501007387 */ /* 0x0001e80000100800 */
[----:B0-----:R-:W2:Y:S04]  /*bbab0*/  LDL.LU R5, [R1+0x137c] ;  /* 0x00137c0001057983 */ /* 0x001ea80000300800 */
[----:B------:R4:W-:Y:S04]  /*bbac0*/  STL [R1+0x314], R0 ;  /* 0x0003140001007387 */ /* 0x0009e80000100800 */
[----:B------:R-:W2:Y:S04]  /*bbad0*/  LDL.LU R7, [R1+0x1360] ;  /* 0x0013600001077983 */ /* 0x000ea80000300800 */
[----:B------:R-:W2:Y:S04]  /*bbae0*/  LDL.LU R48, [R1+0x1364] ;  /* 0x0013640001307983 */ /* 0x000ea80000300800 */
[----:B------:R-:W2:Y:S04]  /*bbaf0*/  LDL.LU R51, [R1+0x1368] ;  /* 0x0013680001337983 */ /* 0x000ea80000300800 */
[----:B------:R-:W2:Y:S04]  /*bbb00*/  LDL.LU R52, [R1+0x136c] ;  /* 0x00136c0001347983 */ /* 0x000ea80000300800 */
[----:B------:R-:W-:Y:S01]  /*bbb10*/  STL.64 [R1+0x16f0], R10 ;  /* 0x0016f00a01007387 */ /* 0x000fe20000100a00 */
[----:B---3--:R-:W-:-:S02]  /*bbb20*/  F2FP.SATFINITE.E4M3.F32.PACK_AB_MERGE_C R6, R3, R2, RZ ;  /* 0x000000020306723e */ /* 0x008fc400048070ff */
[----:B------:R-:W-:-:S03]  /*bbb30*/  IADD3 R2, P6, R14, R37, RZ ;  /* 0x000000250e027210 */ /* 0x000fc60007fde0ff */
[----:B------:R-:W-:Y:S02]  /*bbb40*/  STL [R1+0x30c], R6 ;  /* 0x00030c0601007387 */ /* 0x000fe40000100800 */
[----:B------:R-:W-:Y:S01]  /*bbb50*/  IMAD.X R3, R8, 0x1, R21, P6 ;  /* 0x0000000108037824 */ /* 0x000fe200030e0615 */
[----:B----4-:R-:W-:-:S05]  /*bbb60*/  F2FP.SATFINITE.E4M3.F32.PACK_AB_MERGE_C R0, R55, R49, RZ ;  /* 0x000000313700723e */ /* 0x010fca00048070ff */
[----:B------:R0:W-:Y:S02]  /*bbb70*/  STL [R1+0x290c], R0 ;  /* 0x00290c0001007387 */ /* 0x0001e40000100800 */
[----:B0-----:R-:W-:Y:S02]  /*bbb80*/  F2FP.SATFINITE.E4M3.F32.PACK_AB_MERGE_C R0, R61, R60, RZ ;  /* 0x0000003c3d00723e */ /* 0x001fe400048070ff */
[----:B------:R-:W3:Y:S04]  /*bbb90*/  LDL.LU R60, [R1+0xd40] ;  /* 0x000d4000013c7983 */ /* 0x000ee80000300800 */
[----:B------:R-:W3:Y:S04]  /*bbba0*/  LDL.LU R61, [R1+0xd44] ;  /* 0x000d4400013d7983 */ /* 0x000ee80000300800 */
[----:B------:R-:W-:Y:S04]  /*bbbb0*/  STL.64 [R1+0x16e0], R2 ;  /* 0x0016e00201007387 */ /* 0x000fe80000100a00 */
[----:B------:R0:W-:Y:S02]  /*bbbc0*/  STL [R1+0x2910], R0 ;  /* 0x0029100001007387 */ /* 0x0001e40000100800 */
[----:B0-----:R-:W-:-:S02]  /*bbbd0*/  F2FP.SATFINITE.E4M3.F32.PACK_AB_MERGE_C R0, R58, R59, RZ ;  /* 0x0000003b3a00723e */ /* 0x001fc400048070ff */
[----:B------:R-:W-:-:S03]  /*bbbe0*/  IADD3 R2, P6, R14, R36, RZ ;  /* 0x000000240e027210 */ /* 0x000fc60007fde0ff */
[----:B------:R0:W-:Y:S04]  /*bbbf0*/  STL [R1+0x208], R0 ;  /* 0x0002080001007387 */ /* 0x0001e80000100800 */
[----:B------:R-:W4:Y:S04]  /*bbc00*/  LDL.LU R53, [R1+0xd48] ;  /* 0x000d480001357983 */ /* 0x000f280000300800 */
[----:B------:R-:W4:Y:S01]  /*bbc10*/  LDL.LU R12, [R1+0xd4c] ;  /* 0x000d4c00010c7983 */ /* 0x000f220000300800 */
[----:B------:R-:W-:-:S03]  /*bbc20*/  IMAD.X R3, R8, 0x1, R22, P6 ;  /* 0x0000000108037824 */ /* 0x000fc600030e0616 */
[----:B------:R-:W4:Y:S04]  /*bbc30*/  LDL.LU R11, [R1+0xd30] ;  /* 0x000d3000010b7983 */ /* 0x000f280000300800 */
[----:B------:R1:W-:Y:S04]  /*bbc40*/  STL.64 [R1+0x16d8], R2 ;  /* 0x0016d80201007387 */ /* 0x0003e80000100a00 */
[----:B------:R-:W4:Y:S04]  /*bbc50*/  LDL.LU R50, [R1+0xd34] ;  /* 0x000d340001327983 */ /* 0x000f280000300800 */
[----:B------:R-:W4:Y:S04]  /*bbc60*/  LDL.LU R9, [R1+0xd38] ;  /* 0x000d380001097983 */ /* 0x000f280000300800 */
[----:B------:R-:W4:Y:S04]  /*bbc70*/  LDL.LU R10, [R1+0xd3c] ;  /* 0x000d3c00010a7983 */ /* 0x000f280000300800 */
[----:B------:R-:W4:Y:S04]  /*bbc80*/  LDL.LU R54, [R1+0x1350] ;  /* 0x0013500001367983 */ /* 0x000f280000300800 */
[----:B0-----:R-:W4:Y:S04]  /*bbc90*/  LDL.LU R0, [R1+0x1354] ;  /* 0x0013540001007983 */ /* 0x001f280000300800 */
[----:B-1----:R-:W4:Y:S04]  /*bbca0*/  LDL.LU R2, [R1+0x1358] ;  /* 0x0013580001027983 */ /* 0x002f280000300800 */
[----:B------:R-:W4:Y:S04]  /*bbcb0*/  LDL.LU R3, [R1+0x135c] ;  /* 0x00135c0001037983 */ /* 0x000f280000300800 */
[----:B------:R-:W4:Y:S04]  /*bbcc0*/  LDL.LU R49, [R1+0x1810] ;  /* 0x0018100001317983 */ /* 0x000f280000300800 */
[----:B------:R-:W4:Y:S04]  /*bbcd0*/  LDL.LU R55, [R1+0x1814] ;  /* 0x0018140001377983 */ /* 0x000f280000300800 */
[----:B------:R-:W4:Y:S04]  /*bbce0*/  LDL.LU R59, [R1+0x1818] ;  /* 0x00181800013b7983 */ /* 0x000f280000300800 */
[----:B------:R-:W4:Y:S01]  /*bbcf0*/  LDL.LU R58, [R1+0x181c] ;  /* 0x00181c00013a7983 */ /* 0x000f220000300800 */
[----:B------:R-:W-:-:S05]  /*bbd00*/  IADD3 R16, P6, R14, R35, RZ ;  /* 0x000000230e107210 */ /* 0x000fca0007fde0ff */
[----:B------:R-:W-:Y:S01]  /*bbd10*/  IMAD.X R17, R8, 0x1, R23, P6 ;  /* 0x0000000108117824 */ /* 0x000fe200030e0617 */
[----:B------:R-:W-:Y:S02]  /*bbd20*/  SHF.R.S32.HI R8, RZ, 0x1f, R15 ;  /* 0x0000001fff087819 */ /* 0x000fe4000001140f */
[----:B--2---:R-:W-:-:S05]  /*bbd30*/  F2FP.SATFINITE.E4M3.F32.PACK_AB_MERGE_C R6, R5, R4, RZ ;  /* 0x000000040506723e */ /* 0x004fca00048070ff */
[----:B------:R0:W-:Y:S04]  /*bbd40*/  STL [R1+0x5240], R6 ;  /* 0x0052400601007387 */ /* 0x0001e80000100800 */
[----:B------:R1:W-:Y:S01]  /*bbd50*/  STL.64 [R1+0x16d0], R16 ;  /* 0x0016d01001007387 */ /* 0x0003e20000100a00 */
[----:B------:R-:W-:-:S03]  /*bbd60*/  F2FP.SATFINITE.E4M3.F32.PACK_AB_MERGE_C R5, R48, R7, RZ ;  /* 0x000000073005723e */ /* 0x000fc600048070ff */
[----:B------:R-:W2:Y:S04]  /*bbd70*/  LDL.LU R4, [R1+0x1800] ;  /* 0x0018000001047983 */ /* 0x000ea80000300800 */
[----:B------:R1:W-:Y:S01]  /*bbd80*/  STL [R1+0x1a8], R5 ;  /* 0x0001a80501007387 */ /* 0x0003e20000100800 */
[----:B0-----:R-:W-:Y:S02]  /*bbd90*/  F2FP.SATFINITE.E4M3.F32.PACK_AB_MERGE_C R6, R52, R51, RZ ;  /* 0x000000333406723e */ /* 0x001fe400048070ff */
[----:B-1----:R-:W-:Y:S01]  /*bbda0*/  IADD3 R16, P6, R15, R34, RZ ;  /* 0x000000220f107210 */ /* 0x002fe20007fde0ff */
[----:B------:R-:W2:Y:S04]  /*bbdb0*/  LDL.LU R5, [R1+0x1804] ;  /* 0x0018040001057983 */ /* 0x000ea80000300800 */
[----:B------:R-:W-:Y:S01]  /*bbdc0*/  IMAD.X R17, R8, 0x1, R31, P6 ;  /* 0x0000000108117824 */ /* 0x000fe200030e061f */
[----:B------:R3:W-:Y:S04]  /*bbdd0*/  STL [R1+0x1ac], R6 ;  /* 0x0001ac0601007387 */ /* 0x0007e80000100800 */
[----:B------:R-:W2:Y:S04]  /*bbde0*/  LDL.LU R7, [R1+0x1808] ;  /* 0x0018080001077983 */ /* 0x000ea80000300800 */
[----:B------:R-:W2:Y:S04]  /*bbdf0*/  LDL.LU R48, [R1+0x180c] ;  /* 0x00180c0001307983 */ /* 0x000ea80000300800 */
[----:B------:R-:W2:Y:S04]  /*bbe00*/  LDL.LU R51, [R1+0x17f0] ;  /* 0x0017f00001337983 */ /* 0x000ea80000300800 */
[----:B------:R-:W2:Y:S04]  /*bbe10*/  LDL.LU R52, [R1+0x17f4] ;  /* 0x0017f40001347983 */ /* 0x000ea80000300800 */
[----:B------:R-:W-:Y:S01]  /*bbe20*/  STL.64 [R1+0x16c8], R16 ;  /* 0x0016c81001007387 */ /* 0x000fe20000100a00 */
[----:B---3--:R-:W-:-:S05]  /*bbe30*/  F2FP.SATFINITE.E4M3.F32.PACK_AB_MERGE_C R6, R61, R60, RZ ;  /* 0x0000003c3d06723e */ /* 0x008fca00048070ff */
[----:B------:R4:W-:Y:S04]  /*bbe40*/  STL [R1+0x184], R6 ;  /* 0x0001840601007387 */ /* 0x0009e80000100800 */
[----:B------:R-:W3:Y:S04]  /*bbe50*/  LDL.LU R60, [R1+0x17f8] ;  /* 0x0017f800013c7983 */ /* 0x000ee80000300800 */
[----:B------:R-:W3:Y:S01]  /*bbe60*/  LDL.LU R61, [R1+0x17fc] ;  /* 0x0017fc00013d7983 */ /* 0x000ee20000300800 */
[----:B----4-:R-:W-:Y:S02]  /*bbe70*/  F2FP.SATFINITE.E4M3.F32.PACK_AB_MERGE_C R6, R12, R53, RZ ;  /* 0x000000350c06723e */ /* 0x010fe400048070ff */
[----:B------:R-:W-:-:S05]  /*bbe80*/  IADD3 R12, P6, R15, R33, RZ ;  /* 0x000000210f0c7210 */ /* 0x000fca0007fde0ff */
[----:B------:R-:W-:Y:S01]  /*bbe90*/  IMAD.X R13, R8, 0x1, R32, P6 ;  /* 0x00000001080d7824 */ /* 0x000fe200030e0620 */
[----:B------:R0:W-:Y:S04]  /*bbea0*/  STL [R1+0x18c], R6 ;  /* 0x00018c0601007387 */ /* 0x0001e80000100800 */
[----:B------:R1:W-:Y:S01]  /*bbeb0*/  STL.64 [R1+0x16c0], R12 ;  /* 0x0016c00c01007387 */ /* 0x0003e20000100a00 */
[----:B0-----:R-:W-:Y:S02]  /*bbec0*/  F2FP.SATFINITE.E4M3.F32.PACK_AB_MERGE_C R6, R10, R9, RZ ;  /* 0x000000090a06723e */ /* 0x001fe400048070ff */
[----:B-1----:R-:W-:Y:S02]  /*bbed0*/  F2FP.SATFINITE.E4M3.F32.PACK_AB_MERGE_C R12, R50, R11, RZ ;  /* 0x0000000b320c723e */ /* 0x002fe400048070ff */
[----:B------:R-:W-:-:S03]  /*bbee0*/  IADD3 R10, P6, R15, R56, RZ ;  /* 0x000000380f0a7210 */ /* 0x000fc60007fde0ff */
[----:B------:R-:W-:Y:S02]  /*bbef0*/  STL [R1+0x148], R12 ;  /* 0x0001480c01007387 */ /* 0x000fe40000100800 */
[----:B------:R-:W-:Y:S02]  /*bbf00*/  IMAD.X R11, R8, 0x1, R29, P6 ;  /* 0x00000001080b7824 */ /* 0x000fe400030e061d */
[----:B------:R0:W-:Y:S02]  /*bbf10*/  STL [R1+0x158], R6 ;  /* 0x0001580601007387 */ /* 0x0001e40000100800 */
[----:B0-----:R-:W-:Y:S02]  /*bbf20*/  F2FP.SATFINITE.E4M3.F32.PACK_AB_MERGE_C R6, R0, R54, RZ ;  /* 0x000000360006723e */ /* 0x001fe400048070ff */
[----:B------:R-:W-:Y:S02]  /*bbf30*/  F2FP.SATFINITE.E4M3.F32.PACK_AB_MERGE_C R0, R3, R2, RZ ;  /* 0x000000020300723e */ /* 0x000fe400048070ff */
[C---:B------:R-:W-:Y:S01]  /*bbf40*/  IADD3 R2, P6, R15.reuse, R47, RZ ;  /* 0x0000002f0f027210 */ /* 0x040fe20007fde0ff */
[----:B------:R0:W-:Y:S04]  /*bbf50*/  STL.64 [R1+0x16b8], R10 ;  /* 0x0016b80a01007387 */ /* 0x0001e80000100a00 */
[----:B------:R-:W-:Y:S01]  /*bbf60*/  IMAD.X R3, R8, 0x1, R30, P6 ;  /* 0x0000000108037824 */ /* 0x000fe200030e061e */
[----:B------:R-:W-:Y:S04]  /*bbf70*/  STL [R1+0x124], R6 ;  /* 0x0001240601007387 */ /* 0x000fe80000100800 */
[----:B------:R1:W-:Y:S04]  /*bbf80*/  STL [R1+0x120], R0 ;  /* 0x0001200001007387 */ /* 0x0003e80000100800 */
[----:B------:R4:W-:Y:S01]  /*bbf90*/  STL.64 [R1+0x16b0], R2 ;  /* 0x0016b00201007387 */ /* 0x0009e20000100a00 */
[----:B0-----:R-:W-:-:S03]  /*bbfa0*/  IADD3 R10, P6, R15, R46, RZ ;  /* 0x0000002e0f0a7210 */ /* 0x001fc60007fde0ff */
[----:B------:R-:W3:Y:S01]  /*bbfb0*/  LDL.LU R54, [R1+0x17e0] ;  /* 0x0017e00001367983 */ /* 0x000ee20000300800 */
[----:B-1----:R-:W-:Y:S02]  /*bbfc0*/  F2FP.SATFINITE.E4M3.F32.PACK_AB_MERGE_C R0, R58, R59, RZ ;  /* 0x0000003b3a00723e */ /* 0x002fe400048070ff */
[----:B----4-:R-:W-:Y:S01]  /*bbfd0*/  F2FP.SATFINITE.E4M3.F32.PACK_AB_MERGE_C R2, R55, R49, RZ ;  /* 0x000000313702723e */ /* 0x010fe200048070ff */
[----:B------:R-:W-:-:S04]  /*bbfe0*/  IMAD.X R11, R8, 0x1, R27, P6 ;  /* 0x00000001080b7824 */ /* 0x000fc800030e061b */
[----:B------:R-:W-:Y:S04]  /*bbff0*/  STL [R1+0xd48], R2 ;  /* 0x000d480201007387 */ /* 0x000fe80000100800 */
[----:B------:R-:W4:Y:S04]  /*bc000*/  LDL.LU R3, [R1+0x17e4] ;  /* 0x0017e40001037983 */ /* 0x000f280000300800 */
[----:B------:R0:W-:Y:S04]  /*bc010*/  STL [R1+0xd4c], R0 ;  /* 0x000d4c0001007387 */ /* 0x0001e80000100800 */
[----:B0-----:R-:W4:Y:S04]  /*bc020*/  LDL.LU R0, [R1+0x17e8] ;  /* 0x0017e80001007983 */ /* 0x001f280000300800 */
[----:B------:R-:W4:Y:S04]  /*bc030*/  LDL.LU R49, [R1+0x17ec] ;  /* 0x0017ec0001317983 */ /* 0x000f280000300800 */
[----:B------:R-:W4:Y:S04]  /*bc040*/  LDL.LU R2, [R1+0x17d0] ;  /* 0x0017d00001027983 */ /* 0x000f280000300800 */
[----:B------:R-:W4:Y:S04]  /*bc050*/  LDL.LU R55, [R1+0x17d4] ;  /* 0x0017d40001377983 */ /* 0x000f280000300800 */
[----:B------:R-:W4:Y:S04]  /*bc060*/  LDL.LU R59, [R1+0x17d8] ;  /* 0x0017d800013b7983 */ /* 0x000f280000300800 */
[----:B------:R-:W-:Y:S04]  /*bc070*/  STL.64 [R1+0x16a8], R10 ;  /* 0x0016a80a01007387 */ /* 0x000fe80000100a00 */
[----:B------:R-:W4:Y:S01]  /*bc080*/  LDL.LU R58, [R1+0x17dc] ;  /* 0x0017dc00013a7983 */ /* 0x000f220000300800 */
[----:B--2---:R-:W-:-:S02]  /*bc090*/  F2FP.SATFINITE.E4M3.F32.PACK_AB_MERGE_C R4, R5, R4, RZ ;  /* 0x000000040504723e */ /* 0x004fc400048070ff */
[----:B------:R-:W-:Y:S02]  /*bc0a0*/  F2FP.SATFINITE.E4M3.F32.PACK_AB_MERGE_C R5, R48, R7, RZ ;  /* 0x000000073005723e */ /* 0x000fe400048070ff */
[----:B------:R-:W-:-:S03]  /*bc0b0*/  IADD3 R6, P6, R15, R45, RZ ;  /* 0x0000002d0f067210 */ /* 0x000fc60007fde0ff */
[----:B------:R-:W-:Y:S01]  /*bc0c0*/  STL [R1+0x5224], R5 ;  /* 0x0052240501007387 */ /* 0x000fe20000100800 */
[----:B------:R-:W-:Y:S01]  /*bc0d0*/  F2FP.SATFINITE.E4M3.F32.PACK_AB_MERGE_C R53, R52, R51, RZ ;  /* 0x000000333435723e */ /* 0x000fe200048070ff */
[----:B------:R-:W-:Y:S02]  /*bc0e0*/  IMAD.X R7, R8, 0x1, R28, P6 ;  /* 0x0000000108077824 */ /* 0x000fe400030e061c */
[----:B------:R0:W-:Y:S04]  /*bc0f0*/  STL [R1+0x308], R4 ;  /* 0x0003080401007387 */ /* 0x0001e80000100800 */
[----:B------:R-:W-:Y:S01]  /*bc100*/  STL [R1+0x5090], R53 ;  /* 0x0050903501007387 */ /* 0x000fe20000100800 */
[----:B0-----:R-:W-:-:S03]  /*bc110*/  IADD3 R4, P6, R15, R44, RZ ;  /* 0x0000002c0f047210 */ /* 0x001fc60007fde0ff */
[----:B------:R-:W-:Y:S02]  /*bc120*/  STL.64 [R1+0x16a0], R6 ;  /* 0x0016a00601007387 */ /* 0x000fe40000100a00 */
[----:B------:R-:W-:Y:S01]  /*bc130*/  IMAD.X R5, R8, 0x1, R26, P6 ;  /* 0x0000000108057824 */ /* 0x000fe200030e061a */
[----:B------:R-:W-:-:S05]  /*bc140*/  IADD3 R10, P6, R15, R43, RZ ;  /* 0x0000002b0f0a7210 */ /* 0x000fca0007fde0ff */
[----:B------:R-:W-:Y:S01]  /*bc150*/  IMAD.X R11, R8, 0x1, R24, P6 ;  /* 0x00000001080b7824 */ /* 0x000fe200030e0618 */
[----:B------:R-:W-:-:S05]  /*bc160*/  IADD3 R16, P6, R15, R42, RZ ;  /* 0x0000002a0f107210 */ /* 0x000fca0007fde0ff */
[----:B------:R-:W-:Y:S01]  /*bc170*/  IMAD.X R17, R8, 0x1, R25, P6 ;  /* 0x0000000108117824 */ /* 0x000fe200030e0619 */
[----:B---3--:R-:W-:-:S05]  /*bc180*/  F2FP.SATFINITE.E4M3.F32.PACK_AB_MERGE_C R52, R61, R60, RZ ;  /* 0x0000003c3d34723e */ /* 0x008fca00048070ff */
[----:B------:R0:W-:Y:S04]  /*bc190*/  STL [R1+0x508c], R52 ;  /* 0x00508c3401007387 */ /* 0x0001e80000100800 */
[----:B0-----:R-:W2:Y:S04]  /*bc1a0*/  LDL.LU R52, [R1+0xd24] ;  /* 0x000d240001347983 */ /* 0x001ea80000300800 */
[----:B------:R-:W3:Y:S04]  /*bc1b0*/  LDL.LU R53, [R1+0xd28] ;  /* 0x000d280001357983 */ /* 0x000ee80000300800 */
[----:B------:R0:W-:Y:S04]  /*bc1c0*/  STL.64 [R1+0x1698], R4 ;  /* 0x0016980401007387 */ /* 0x0001e80000100a00 */
[----:B0-----:R-:W3:Y:S04]  /*bc1d0*/  LDL.LU R5, [R1+0xd2c] ;  /* 0x000d2c0001057983 */ /* 0x001ee80000300800 */
[----:B------:R-:W2:Y:S04]  /*bc1e0*/  LDL.LU R6, [R1+0xd10] ;  /* 0x000d100001067983 */ /* 0x000ea80000300800 */
[----:B------:R-:W2:Y:S04]  /*bc1f0*/  LDL.LU R14, [R1+0xd14] ;  /* 0x000d1400010e7983 */ /* 0x000ea80000300800 */
[----:B------:R-:W3:Y:S04]  /*bc200*/  LDL.LU R4, [R1+0xd18] ;  /* 0x000d180001047983 */ /* 0x000ee80000300800 */
[----:B------:R-:W3:Y:S04]  /*bc210*/  LDL.LU R7, [R1+0xd1c] ;  /* 0x000d1c0001077983 */ /* 0x000ee80000300800 */
[----:B------:R-:W3:Y:S04]  /*bc220*/  LDL.LU R48, [R1+0x1340] ;  /* 0x0013400001307983 */ /* 0x000ee80000300800 */
[----:B------:R-:W3:Y:S04]  /*bc230*/  LDL.LU R51, [R1+0x1344] ;  /* 0x0013440001337983 */ /* 0x000ee80000300800 */
[----:B------:R-:W3:Y:S04]  /*bc240*/  LDL.LU R60, [R1+0x1348] ;  /* 0x00134800013c7983 */ /* 0x000ee80000300800 */
[----:B------:R-:W3:Y:S01]  /*bc250*/  LDL.LU R61, [R1+0x134c] ;  /* 0x00134c00013d7983 */ /* 0x000ee20000300800 */
[----:B----4-:R-:W-:-:S05]  /*bc260*/  F2FP.SATFINITE.E4M3.F32.PACK_AB_MERGE_C R3, R3, R54, RZ ;  /* 0x000000360303723e */ /* 0x010fca00048070ff */
[----:B------:R0:W-:Y:S04]  /*bc270*/  STL [R1+0x523c], R3 ;  /* 0x00523c0301007387 */ /* 0x0001e80000100800 */
[----:B0-----:R-:W4:Y:S01]  /*bc280*/  LDL.LU R3, [R1+0xd20] ;  /* 0x000d200001037983 */ /* 0x001f220000300800 */
[----:B------:R-:W-:-:S05]  /*bc290*/  F2FP.SATFINITE.E4M3.F32.PACK_AB_MERGE_C R49, R49, R0, RZ ;  /* 0x000000003131723e */ /* 0x000fca00048070ff */
[----:B------:R-:W-:Y:S01]  /*bc2a0*/  STL [R1+0x5088], R49 ;  /* 0x0050883101007387 */ /* 0x000fe20000100800 */
[----:B------:R-:W-:-:S03]  /*bc2b0*/  F2FP.SATFINITE.E4M3.F32.PACK_AB_MERGE_C R2, R55, R2, RZ ;  /* 0x000000023702723e */ /* 0x000fc600048070ff */
[----:B------:R-:W3:Y:S04]  /*bc2c0*/  LDL.LU R13, [R1+0x17c0] ;  /* 0x0017c000010d7983 */ /* 0x000ee80000300800 */
[----:B------:R0:W-:Y:S04]  /*bc2d0*/  STL.64 [R1+0x1690], R10 ;  /* 0x0016900a01007387 */ /* 0x0001e80000100a00 */
[----:B------:R-:W-:Y:S01]  /*bc2e0*/  STL [R1+0x198], R2 ;  /* 0x0001980201007387 */ /* 0x000fe20000100800 */
[----:B------:R-:W-:-:S03]  /*bc2f0*/  F2FP.SATFINITE.E4M3.F32.PACK_AB_MERGE_C R0, R58, R59, RZ ;  /* 0x0000003b3a00723e */ /* 0x000fc600048070ff */
[----:B------:R-:W3:Y:S04]  /*bc300*/  LDL.LU R12, [R1+0x17c4] ;  /* 0x0017c400010c7983 */ /* 0x000ee80000300800 */
[----:B------:R1:W-:Y:S04]  /*bc310*/  STL [R1+0x19c], R0 ;  /* 0x00019c0001007387 */ /* 0x0003e80000100800 */
[----:B0-----:R-:W3:Y:S04]  /*bc320*/  LDL.LU R11, [R1+0x17c8] ;  /* 0x0017c800010b7983 */ /* 0x001ee80000300800 */
[----:B------:R-:W3:Y:S04]  /*bc330*/  LDL.LU R50, [R1+0x17cc] ;  /* 0x0017cc0001327983 */ /* 0x000ee80000300800 */
[----:B------:R-:W3:Y:S04]  /*bc340*/  LDL.LU R9, [R1+0x17b0] ;  /* 0x0017b00001097983 */ /* 0x000ee80000300800 */
[----:B------:R-:W3:Y:S04]  /*bc350*/  LDL.LU R10, [R1+0x17b4] ;  /* 0x0017b400010a7983 */ /* 0x000ee80000300800 */
[----:B------:R-:W3:Y:S04]  /*bc360*/  LDL.LU R54, [R1+0x17b8] ;  /* 0x0017b80001367983 */ /* 0x000ee80000300800 */
[----:B-1----:R-:W3:Y:S04]  /*bc370*/  LDL.LU R0, [R1+0x17bc] ;  /* 0x0017bc0001007983 */ /* 0x002ee80000300800 */
[----:B------:R-:W3:Y:S04]  /*bc380*/  LDL.LU R2, [R1+0x17a0] ;  /* 0x0017a00001027983 */ /* 0x000ee80000300800 */
[----:B------:R-:W3:Y:S04]  /*bc390*/  LDL.LU R55, [R1+0x17a4] ;  /* 0x0017a40001377983 */ /* 0x000ee80000300800 */
[----:B------:R-:W3:Y:S04]  /*bc3a0*/  LDL.LU R59, [R1+0x17a8] ;  /* 0x0017a800013b7983 */ /* 0x000ee80000300800 */
[----:B------:R-:W3:Y:S04]  /*bc3b0*/  LDL.LU R58, [R1+0x17ac] ;  /* 0x0017ac00013a7983 */ /* 0x000ee80000300800 */
[----:B------:R0:W-:Y:S04]  /*bc3c0*/  STL.64 [R1+0x1688], R16 ;  /* 0x0016881001007387 */ /* 0x0001e80000100a00 */
[----:B0-----:R-:W3:Y:S01]  /*bc3d0*/  LDL.LU.64 R16, [R1+0x5328] ;  /* 0x0053280001107983 */ /* 0x001ee20000300a00 */
[----:B--2---:R-:W-:-:S02]  /*bc3e0*/  F2FP.SATFINITE.E4M3.F32.PACK_AB_MERGE_C R6, R14, R6, RZ ;  /* 0x000000060e06723e */ /* 0x004fc400048070ff */
[----:B----4-:R-:W-:Y:S02]  /*bc3f0*/  F2FP.SATFINITE.E4M3.F32.PACK_AB_MERGE_C R49, R52, R3, RZ ;  /* 0x000000033431723e */ /* 0x010fe400048070ff */
[----:B---3--:R-:W-:Y:S02]  /*bc400*/  F2FP.SATFINITE.E4M3.F32.PACK_AB_MERGE_C R3, R5, R53, RZ ;  /* 0x000000350503723e */ /* 0x008fe400048070ff */
[----:B------:R-:W-:Y:S01]  /*bc410*/  IADD3 R52, P6, R15, R41, RZ ;  /* 0x000000290f347210 */ /* 0x000fe20007fde0ff */
[----:B------:R-:W-:Y:S04]  /*bc420*/  STL [R1+0x170], R49 ;  /* 0x0001703101007387 */ /* 0x000fe80000100800 */
[----:B------:R0:W-:Y:S02]  /*bc430*/  STL [R1+0x174], R3 ;  /* 0x0001740301007387 */ /* 0x0001e40000100800 */
[----:B0-----:R-:W-:Y:S01]  /*bc440*/  F2FP.SATFINITE.E4M3.F32.PACK_AB_MERGE_C R3, R7, R4, RZ ;  /* 0x000000040703723e */ /* 0x001fe200048070ff */
[----:B------:R-:W-:Y:S01]  /*bc450*/  IMAD.X R53, R8, 0x1, R17, P6 ;  /* 0x0000000108357824 */ /* 0x000fe200030e0611 */
[----:B------:R-:W-:-:S04]  /*bc460*/  IADD3 R4, P6, R15, R40, RZ ;  /* 0x000000280f047210 */ /* 0x000fc80007fde0ff */
[----:B------:R-:W-:Y:S01]  /*bc470*/  STL.64 [R1+0x1678], R52 ;  /* 0x0016783401007387 */ /* 0x000fe20000100a00 */
[----:B------:R-:W-:-:S03]  /*bc480*/  IMAD.X R5, R8, 0x1, R18, P6 ;  /* 0x0000000108057824 */ /* 0x000fc600030e0612 */
[----:B------:R0:W-:Y:S04]  /*bc490*/  STL [R1+0x138], R6 ;  /* 0x0001380601007387 */ /* 0x0001e80000100800 */
[----:B------:R-:W-:Y:S04]  /*bc4a0*/  STL.64 [R1+0x5320], R40 ;  /* 0x0053202801007387 */ /* 0x000fe80000100a00 */
[----:B------:R1:W-:Y:S04]  /*bc4b0*/  STL [R1+0x140], R3 ;  /* 0x0001400301007387 */ /* 0x0003e80000100800 */
[----:B------:R2:W-:Y:S01]  /*bc4c0*/  STL.64 [R1+0x1680], R4 ;  /* 0x0016800401007387 */ /* 0x0005e20000100a00 */
[----:B0-----:R-:W-:-:S02]  /*bc4d0*/  F2FP.SATFINITE.E4M3.F32.PACK_AB_MERGE_C R6, R51, R48, RZ ;  /* 0x000000303306723e */ /* 0x001fc400048070ff */
[----:B-1----:R-:W-:Y:S02]  /*bc4e0*/  F2FP.SATFINITE.E4M3.F32.PACK_AB_MERGE_C R3, R61, R60, RZ ;  /* 0x0000003c3d03723e */ /* 0x002fe400048070ff */
[----:B--2---:R-:W-:Y:S01]  /*bc4f0*/  IADD3 R4, P6, R15, R39, RZ ;  /* 0x000000270f047210 */ /* 0x004fe20007fde0ff */
[----:B------:R-:W-:Y:S04]  /*bc500*/  STL [R1+0x10c], R6 ;  /* 0x00010c0601007387 */ /* 0x000fe80000100800 */
[----:B------:R-:W-:Y:S01]  /*bc510*/  IMAD.X R5, R8, 0x1, R19, P6 ;  /* 0x0000000108057824 */ /* 0x000fe200030e0613 */
[----:B------:R-:W-:Y:S04]  /*bc520*/  STL [R1+0x110], R3 ;  /* 0x0001100301007387 */ /* 0x000fe80000100800 */
[----:B------:R0:W-:Y:S04]  /*bc530*/  STL.64 [R1+0x1670], R4 ;  /* 0x0016700401007387 */ /* 0x0001e80000100a00 */
[----:B0-----:R-:W2:Y:S04]  /*bc540*/  LDL.LU R4, [R1+0x1790] ;  /* 0x0017900001047983 */ /* 0x001ea80000300800 */
[----:B------:R-:W2:Y:S04]  /*bc550*/  LDL.LU R7, [R1+0x1794] ;  /* 0x0017940001077983 */ /* 0x000ea80000300800 */
[----:B------:R-:W3:Y:S04]  /*bc560*/  LDL.LU R48, [R1+0x1798] ;  /* 0x0017980001307983 */ /* 0x000ee80000300800 */
[----:B------:R-:W3:Y:S04]  /*bc570*/  LDL.LU R51, [R1+0x179c] ;  /* 0x00179c0001337983 */ /* 0x000ee80000300800 */
[----:B------:R-:W4:Y:S04]  /*bc580*/  LDL.LU R60, [R1+0x18e0] ;  /* 0x0018e000013c7983 */ /* 0x000f280000300800 */
[----:B------:R-:W4:Y:S01]  /*bc590*/  LDL.LU R61, [R1+0x18e4] ;  /* 0x0018e400013d7983 */ /* 0x000f220000300800 */
[----:B------:R-:W-:-:S02]  /*bc5a0*/  F2FP.SATFINITE.E4M3.F32.PACK_AB_MERGE_C R5, R12, R13, RZ ;  /* 0x0000000d0c05723e */ /* 0x000fc400048070ff */
[----:B------:R-:W-:Y:S02]  /*bc5b0*/  F2FP.SATFINITE.E4M3.F32.PACK_AB_MERGE_C R3, R50, R11, RZ ;  /* 0x0000000b3203723e */ /* 0x000fe400048070ff */
[----:B------:R-:W-:Y:S01]  /*bc5c0*/  IADD3 R12, P6, R15, R38, RZ ;  /* 0x000000260f0c7210 */ /* 0x000fe20007fde0ff */
[----:B------:R0:W-:Y:S04]  /*bc5d0*/  STL [R1+0xd20], R5 ;  /* 0x000d200501007387 */ /* 0x0001e80000100800 */
[----:B------:R-:W-:Y:S01]  /*bc5e0*/  STL.64 [R1+0x5318], R38 ;  /* 0x0053182601007387 */ /* 0x000fe20000100a00 */
[----:B------:R-:W-:-:S03]  /*bc5f0*/  IMAD.X R13, R8, 0x1, R20, P6 ;  /* 0x00000001080d7824 */ /* 0x000fc600030e0614 */
[----:B------:R1:W-:Y:S01]  /*bc600*/  STL [R1+0xd24], R3 ;  /* 0x000d240301007387 */ /* 0x0003e20000100800 */
[----:B------:R-:W-:Y:S02]  /*bc610*/  F2FP.SATFINITE.E4M3.F32.PACK_AB_MERGE_C R0, R0, R54, RZ ;  /* 0x000000360000723e */ /* 0x000fe400048070ff */
[----:B0-----:R-:W-:Y:S02]  /*bc620*/  F2FP.SATFINITE.E4M3.F32.PACK_AB_MERGE_C R5, R55, R2, RZ ;  /* 0x000000023705723e */ /* 0x001fe400048070ff */
[----:B-1----:R-:W-:Y:S02]  /*bc630*/  F2FP.SATFINITE.E4M3.F32.PACK_AB_MERGE_C R3, R10, R9, RZ ;  /* 0x000000090a03723e */ /* 0x002fe400048070ff */
[C---:B------:R-:W-:Y:S01]  /*bc640*/  IADD3 R10, P6, R15.reuse, R37, RZ ;  /* 0x000000250f0a7210 */ /* 0x040fe20007fde0ff */
[----:B------:R-:W-:Y:S04]  /*bc650*/  STL.64 [R1+0x1668], R12 ;  /* 0x0016680c01007387 */ /* 0x000fe80000100a00 */
[C---:B------:R-:W-:Y:S01]  /*bc660*/  IMAD.X R11, R8.reuse, 0x1, R21, P6 ;  /* 0x00000001080b7824 */ /* 0x040fe200030e0615 */
[----:B------:R-:W-:Y:S01]  /*bc670*/  IADD3 R2, P6, R15, R36, RZ ;  /* 0x000000240f027210 */ /* 0x000fe20007fde0ff */
[----:B------:R0:W-:Y:S04]  /*bc680*/  STL [R1+0x200], R3 ;  /* 0x0002000301007387 */ /* 0x0001e80000100800 */
[----:B------:R1:W-:Y:S04]  /*bc690*/  STL [R1+0x1f8], R0 ;  /* 0x0001f80001007387 */ /* 0x0003e80000100800 */
[----:B------:R-:W-:Y:S01]  /*bc6a0*/  STL.64 [R1+0x1660], R10 ;  /* 0x0016600a01007387 */ /* 0x000fe20000100a00 */
[----:B0-----:R-:W-:Y:S01]  /*bc6b0*/  IMAD.X R3, R8, 0x1, R22, P6 ;  /* 0x0000000108037824 */ /* 0x001fe200030e0616 */
[----:B-1----:R-:W-:-:S02]  /*bc6c0*/  F2FP.SATFINITE.E4M3.F32.PACK_AB_MERGE_C R0, R58, R59, RZ ;  /* 0x0000003b3a00723e */ /* 0x002fc400048070ff */
[----:B------:R-:W-:Y:S04]  /*bc6d0*/  STL [R1+0x181c], R5 ;  /* 0x00181c0501007387 */ /* 0x000fe80000100800 */
[----:B------:R-:W-:Y:S04]  /*bc6e0*/  STL [R1+0x2900], R0 ;  /* 0x0029000001007387 */ /* 0x000fe80000100800 */
[----:B------:R0:W-:Y:S04]  /*bc6f0*/  STL.64 [R1+0x1658], R2 ;  /* 0x0016580201007387 */ /* 0x0001e80000100a00 */
[----:B------:R-:W4:Y:S04]  /*bc700*/  LDL.LU R40, [R1+0x18e8] ;  /* 0x0018e80001287983 */ /* 0x000f280000300800 */
[----:B------:R-:W4:Y:S01]  /*bc710*/  LDL.LU R41, [R1+0x18ec] ;  /* 0x0018ec0001297983 */ /* 0x000f220000300800 */
[----:B0-----:R-:W-:-:S03]  /*bc720*/  IADD3 R2, P6, R15, R35, RZ ;  /* 0x000000230f027210 */ /* 0x001fc60007fde0ff */
[----:B------:R-:W4:Y:S02]  /*bc730*/  LDL.LU R49, [R1+0xd00] ;  /* 0x000d000001317983 */ /* 0x000f240000300800 */
[----:B------:R-:W-:-:S05]  /*bc740*/  IMAD.X R3, R8, 0x1, R23, P6 ;  /* 0x0000000108037824 */ /* 0x000fca00030e0617 */
[----:B------:R0:W-:Y:S04]  /*bc750*/  STL.64 [R1+0x1650], R2 ;  /* 0x0016500201007387 */ /* 0x0001e80000100a00 */
        /* <DEDUP_REMOVED lines=9> */
[----:B--2---:R-:W-:-:S02]  /*bc7f0*/  F2FP.SATFINITE.E4M3.F32.PACK_AB_MERGE_C R0, R7, R4, RZ ;  /* 0x000000040700723e */ /* 0x004fc400048070ff */
[----:B---3--:R-:W-:-:S05]  /*bc800*/  F2FP.SATFINITE.E4M3.F32.PACK_AB_MERGE_C R3, R51, R48, RZ ;  /* 0x000000303303723e */ /* 0x008fca00048070ff */
[----:B------:R-:W-:Y:S04]  /*bc810*/  STL [R1+0x5244], R3 ;  /* 0x0052440301007387 */ /* 0x000fe80000100800 */
[----:B------:R4:W-:Y:S04]  /*bc820*/  STL [R1+0x1e8], R0 ;  /* 0x0001e80001007387 */ /* 0x0009e80000100800 */
[----:B------:R-:W2:Y:S04]  /*bc830*/  LDL.LU R13, [R1+0x1788] ;  /* 0x00178800010d7983 */ /* 0x000ea80000300800 */
[----:B------:R-:W2:Y:S01]  /*bc840*/  LDL.LU R12, [R1+0x178c] ;  /* 0x00178c00010c7983 */ /* 0x000ea20000300800 */
[----:B----4-:R-:W-:-:S05]  /*bc850*/  F2FP.SATFINITE.E4M3.F32.PACK_AB_MERGE_C R0, R61, R60, RZ ;  /* 0x0000003c3d00723e */ /* 0x010fca00048070ff */
[----:B------:R0:W-:Y:S04]  /*bc860*/  STL [R1+0x178], R0 ;  /* 0x0001780001007387 */ /* 0x0001e80000100800 */
[----:B------:R-:W3:Y:S04]  /*bc870*/  LDL.LU R11, [R1+0x18d0] ;  /* 0x0018d000010b7983 */ /* 0x000ee80000300800 */
[----:B------:R-:W3:Y:S04]  /*bc880*/  LDL.LU R50, [R1+0x18d4] ;  /* 0x0018d40001327983 */ /* 0x000ee80000300800 */
[----:B------:R-:W4:Y:S04]  /*bc890*/  LDL.LU R9, [R1+0x18d8] ;  /* 0x0018d80001097983 */ /* 0x000f280000300800 */
[----:B------:R-:W4:Y:S04]  /*bc8a0*/  LDL.LU R10, [R1+0x18dc] ;  /* 0x0018dc00010a7983 */ /* 0x000f280000300800 */
[----:B------:R-:W4:Y:S04]  /*bc8b0*/  LDL.LU R54, [R1+0x18c0] ;  /* 0x0018c00001367983 */ /* 0x000f280000300800 */
[----:B0-----:R-:W4:Y:S04]  /*bc8c0*/  LDL.LU R0, [R1+0x18c4] ;  /* 0x0018c40001007983 */ /* 0x001f280000300800 */
[----:B------:R-:W4:Y:S04]  /*bc8d0*/  LDL.LU R4, [R1+0x18c8] ;  /* 0x0018c80001047983 */ /* 0x000f280000300800 */
[----:B------:R-:W4:Y:S04]  /*bc8e0*/  LDL.LU R7, [R1+0x18cc] ;  /* 0x0018cc0001077983 */ /* 0x000f280000300800 */
[----:B------:R-:W4:Y:S04]  /*bc8f0*/  LDL.LU R48, [R1+0x18b0] ;  /* 0x0018b00001307983 */ /* 0x000f280000300800 */
[----:B------:R-:W4:Y:S01]  /*bc900*/  LDL.LU R51, [R1+0x18b4] ;  /* 0x0018b40001337983 */ /* 0x000f220000300800 */
[----:B------:R-:W-:-:S02]  /*bc910*/  SHF.R.S32.HI R8, RZ, 0x1f, R16 ;  /* 0x0000001fff087819 */ /* 0x000fc40000011410 */
[----:B------:R-:W-:Y:S01]  /*bc920*/  IADD3 R38, P6, R16, R34, RZ ;  /* 0x0000002210267210 */ /* 0x000fe20007fde0ff */
[----:B------:R-:W4:Y:S04]  /*bc930*/  LDL.LU R60, [R1+0x18b8] ;  /* 0x0018b800013c7983 */ /* 0x000f280000300800 */
[----:B------:R-:W-:Y:S01]  /*bc940*/  IMAD.X R39, R8, 0x1, R31, P6 ;  /* 0x0000000108277824 */ /* 0x000fe200030e061f */
[----:B------:R-:W4:Y:S01]  /*bc950*/  LDL.LU R61, [R1+0x18bc] ;  /* 0x0018bc00013d7983 */ /* 0x000f220000300800 */
[----:B------:R-:W-:-:S03]  /*bc960*/  F2FP.SATFINITE.E4M3.F32.PACK_AB_MERGE_C R15, R41, R40, RZ ;  /* 0x00000028290f723e */ /* 0x000fc600048070ff */
[----:B------:R0:W-:Y:S04]  /*bc970*/  STL.64 [R1+0x1648], R38 ;  /* 0x0016482601007387 */ /* 0x0001e80000100a00 */
[----:B------:R-:W-:Y:S01]  /*bc980*/  STL [R1+0x17c], R15 ;  /* 0x00017c0f01007387 */ /* 0x000fe20000100800 */
[----:B0-----:R-:W-:Y:S02]  /*bc990*/  IADD3 R38, P6, R16, R33, RZ ;  /* 0x0000002110267210 */ /* 0x001fe40007fde0ff */
[----:B------:R-:W-:-:S03]  /*bc9a0*/  F2FP.SATFINITE.E4M3.F32.PACK_AB_MERGE_C R3, R52, R49, RZ ;  /* 0x000000313403723e */ /* 0x000fc600048070ff */
[----:B------:R-:W-:Y:S02]  /*bc9b0*/  IMAD.X R39, R8, 0x1, R32, P6 ;  /* 0x0000000108277824 */ /* 0x000fe400030e0620 */
[----:B------:R0:W-:Y:S01]  /*bc9c0*/  STL [R1+0x13c], R3 ;  /* 0x00013c0301007387 */ /* 0x0001e20000100800 */
[----:B------:R-:W-:Y:S02]  /*bc9d0*/  F2FP.SATFINITE.E4M3.F32.PACK_AB_MERGE_C R5, R5, R53, RZ ;  /* 0x000000350505723e */ /* 0x000fe400048070ff */
[----:B0-----:R-:W-:Y:S02]  /*bc9e0*/  F2FP.SATFINITE.E4M3.F32.PACK_AB_MERGE_C R3, R14, R6, RZ ;  /* 0x000000060e03723e */ /* 0x001fe400048070ff */
[----:B------:R-:W-:Y:S01]  /*bc9f0*/  IADD3 R14, P6, R16, R56, RZ ;  /* 0x00000038100e7210 */ /* 0x000fe20007fde0ff */
[----:B------:R-:W-:Y:S04]  /*bca00*/  STL.64 [R1+0x1640], R38 ;  /* 0x0016402601007387 */ /* 0x000fe80000100a00 */
[----:B------:R-:W-:Y:S01]  /*bca10*/  IMAD.X R15, R8, 0x1, R29, P6 ;  /* 0x00000001080f7824 */ /* 0x000fe200030e061d */
[----:B------:R0:W-:Y:S04]  /*bca20*/  STL [R1+0x144], R5 ;  /* 0x0001440501007387 */ /* 0x0001e80000100800 */
[----:B------:R1:W-:Y:S01]  /*bca30*/  STL [R1+0x108], R3 ;  /* 0x0001080301007387 */ /* 0x0003e20000100800 */
[----:B0-----:R-:W-:-:S03]  /*bca40*/  F2FP.SATFINITE.E4M3.F32.PACK_AB_MERGE_C R5, R55, R2, RZ ;  /* 0x000000023705723e */ /* 0x001fc600048070ff */
[----:B------:R-:W4:Y:S01]  /*bca50*/  LDL.LU R2, [R1+0x18a0] ;  /* 0x0018a00001027983 */ /* 0x000f220000300800 */
[----:B-1----:R-:W-:-:S03]  /*bca60*/  F2FP.SATFINITE.E4M3.F32.PACK_AB_MERGE_C R3, R58, R59, RZ ;  /* 0x0000003b3a03723e */ /* 0x002fc600048070ff */
[----:B------:R0:W-:Y:S04]  /*bca70*/  STL.64 [R1+0x1638], R14 ;  /* 0x0016380e01007387 */ /* 0x0001e80000100a00 */
[----:B------:R2:W-:Y:S04]  /*bca80*/  STL [R1+0x11c], R5 ;  /* 0x00011c0501007387 */ /* 0x0005e80000100800 */
[----:B------:R-:W4:Y:S01]  /*bca90*/  LDL.LU R55, [R1+0x18a4] ;  /* 0x0018a40001377983 */ /* 0x000f220000300800 */
[----:B0-----:R-:W-:-:S03]  /*bcaa0*/  IADD3 R14, P6, R16, R47, RZ ;  /* 0x0000002f100e7210 */ /* 0x001fc60007fde0ff */
[----:B------:R3:W-:Y:S02]  /*bcab0*/  STL [R1+0xf0], R3 ;  /* 0x0000f00301007387 */ /* 0x0007e40000100800 */
[----:B------:R-:W-:Y:S02]  /*bcac0*/  IMAD.X R15, R8, 0x1, R30, P6 ;  /* 0x00000001080f7824 */ /* 0x000fe400030e061e */
[----:B------:R-:W4:Y:S04]  /*bcad0*/  LDL.LU R59, [R1+0x18a8] ;  /* 0x0018a800013b7983 */ /* 0x000f280000300800 */
[----:B------:R-:W4:Y:S04]  /*bcae0*/  LDL.LU R58, [R1+0x18ac] ;  /* 0x0018ac00013a7983 */ /* 0x000f280000300800 */
[----:B------:R-:W-:Y:S01]  /*bcaf0*/  STL.64 [R1+0x1630], R14 ;  /* 0x0016300e01007387 */ /* 0x000fe20000100a00 */
[----:B--2---:R-:W-:-:S02]  /*bcb00*/  F2FP.SATFINITE.E4M3.F32.PACK_AB_MERGE_C R5, R12, R13, RZ ;  /* 0x0000000d0c05723e */ /* 0x004fc400048070ff */
[----:B------:R-:W-:-:S03]  /*bcb10*/  IADD3 R12, P6, R16, R46, RZ ;  /* 0x0000002e100c7210 */ /* 0x000fc60007fde0ff */
[----:B------:R-:W-:Y:S02]  /*bcb20*/  STL [R1+0xec], R5 ;  /* 0x0000ec0501007387 */ /* 0x000fe40000100800 */
[----:B------:R-:W-:Y:S01]  /*bcb30*/  IMAD.X R13, R8, 0x1, R27, P6 ;  /* 0x00000001080d7824 */ /* 0x000fe200030e061b */
[----:B---3--:R-:W-:-:S05]  /*bcb40*/  F2FP.SATFINITE.E4M3.F32.PACK_AB_MERGE_C R3, R50, R11, RZ ;  /* 0x0000000b3203723e */ /* 0x008fca00048070ff */
[----:B------:R4:W-:Y:S02]  /*bcb50*/  STL [R1+0xa44], R3 ;  /* 0x000a440301007387 */ /* 0x0009e40000100800 */
[----:B----4-:R-:W-:Y:S02]  /*bcb60*/  F2FP.SATFINITE.E4M3.F32.PACK_AB_MERGE_C R3, R10, R9, RZ ;  /* 0x000000090a03723e */ /* 0x010fe400048070ff */
[----:B------:R-:W-:Y:S02]  /*bcb70*/  IADD3 R10, P6, R16, R45, RZ ;  /* 0x0000002d100a7210 */ /* 0x000fe40007fde0ff */
[----:B------:R-:W-:-:S03]  /*bcb80*/  F2FP.SATFINITE.E4M3.F32.PACK_AB_MERGE_C R5, R0, R54, RZ ;  /* 0x000000360005723e */ /* 0x000fc600048070ff */
[----:B------:R-:W-:Y:S02]  /*bcb90*/  IMAD.X R11, R8, 0x1, R28, P6 ;  /* 0x00000001080b7824 */ /* 0x000fe400030e061c */
[----:B------:R0:W-:Y:S01]  /*bcba0*/  STL [R1+0x5248], R5 ;  /* 0x0052480501007387 */ /* 0x0001e20000100800 */
[----:B------:R-:W-:-:S03]  /*bcbb0*/  F2FP.SATFINITE.E4M3.F32.PACK_AB_MERGE_C R0, R7, R4, RZ ;  /* 0x000000040700723e */ /* 0x000fc600048070ff */
[----:B------:R-:W-:Y:S01]  /*bcbc0*/  STL.64 [R1+0x1628], R12 ;  /* 0x0016280c01007387 */ /* 0x000fe20000100a00 */
[----:B------:R-:W-:-:S03]  /*bcbd0*/  F2FP.SATFINITE.E4M3.F32.PACK_AB_MERGE_C R52, R51, R48, RZ ;  /* 0x000000303334723e */ /* 0x000fc600048070ff */
[----:B------:R-:W-:Y:S04]  /*bcbe0*/  STL [R1+0xcf0], R3 ;  /* 0x000cf00301007387 */ /* 0x000fe80000100800 */
[----:B------:R-:W-:Y:S04]  /*bcbf0*/  STL [R1+0x5094], R52 ;  /* 0x0050943401007387 */ /* 0x000fe80000100800 */
[----:B------:R-:W-:Y:S04]  /*bcc00*/  STL.64 [R1+0x1620], R10 ;  /* 0x0016200a01007387 */ /* 0x000fe80000100a00 */
[----:B------:R-:W-:Y:S04]  /*bcc10*/  STL [R1+0x2d8], R0 ;  /* 0x0002d80001007387 */ /* 0x000fe80000100800 */
[----:B------:R-:W2:Y:S04]  /*bcc20*/  LDL.LU R40, [R1+0x1890] ;  /* 0x0018900001287983 */ /* 0x000ea80000300800 */
[----:B------:R-:W2:Y:S01]  /*bcc30*/  LDL.LU R41, [R1+0x1894] ;  /* 0x0018940001297983 */ /* 0x000ea20000300800 */
[----:B------:R-:W-:-:S05]  /*bcc40*/  IADD3 R4, P6, R16, R44, RZ ;  /* 0x0000002c10047210 */ /* 0x000fca0007fde0ff */
[----:B0-----:R-:W-:Y:S01]  /*bcc50*/  IMAD.X R5, R8, 0x1, R26, P6 ;  /* 0x0000000108057824 */ /* 0x001fe200030e061a */
[----:B------:R-:W-:-:S04]  /*bcc60*/  F2FP.SATFINITE.E4M3.F32.PACK_AB_MERGE_C R49, R61, R60, RZ ;  /* 0x0000003c3d31723e */ /* 0x000fc800048070ff */
[----:B------:R0:W-:Y:S04]  /*bcc70*/  STL.64 [R1+0x1618], R4 ;  /* 0x0016180401007387 */ /* 0x0001e80000100a00 */
[----:B------:R-:W3:Y:S04]  /*bcc80*/  LDL.LU R38, [R1+0x1898] ;  /* 0x0018980001267983 */ /* 0x000ee80000300800 */
[----:B------:R-:W3:Y:S04]  /*bcc90*/  LDL.LU R39, [R1+0x189c] ;  /* 0x00189c0001277983 */ /* 0x000ee80000300800 */
[----:B0-----:R-:W4:Y:S04]  /*bcca0*/  LDL.LU R4, [R1+0xce0] ;  /* 0x000ce00001047983 */ /* 0x001f280000300800 */
[----:B------:R-:W4:Y:S04]  /*bccb0*/  LDL.LU R7, [R1+0xce4] ;  /* 0x000ce40001077983 */ /* 0x000f280000300800 */
[----:B------:R-:W3:Y:S04]  /*bccc0*/  LDL.LU R48, [R1+0xce8] ;  /* 0x000ce80001307983 */ /* 0x000ee80000300800 */
[----:B------:R-:W3:Y:S04]  /*bccd0*/  LDL.LU R51, [R1+0xcec] ;  /* 0x000cec0001337983 */ /* 0x000ee80000300800 */
[----:B------:R-:W3:Y:S04]  /*bcce0*/  LDL.LU R60, [R1+0xcd0] ;  /* 0x000cd000013c7983 */ /* 0x000ee80000300800 */
[----:B------:R-:W3:Y:S01]  /*bccf0*/  LDL.LU R61, [R1+0xcd4] ;  /* 0x000cd400013d7983 */ /* 0x000ee20000300800 */
[----:B------:R-:W-:-:S02]  /*bcd00*/  F2FP.SATFINITE.E4M3.F32.PACK_AB_MERGE_C R50, R55, R2, RZ ;  /* 0x000000023732723e */ /* 0x000fc400048070ff */
[----:B------:R-:W-:Y:S01]  /*bcd10*/  IADD3 R2, P6, R16, R43, RZ ;  /* 0x0000002b10027210 */ /* 0x000fe20007fde0ff */
[----:B------:R-:W-:Y:S04]  /*bcd20*/  STL [R1+0x5098], R49 ;  /* 0x0050983101007387 */ /* 0x000fe80000100800 */
[----:B------:R-:W-:Y:S01]  /*bcd30*/  IMAD.X R3, R8, 0x1, R24, P6 ;  /* 0x0000000108037824 */ /* 0x000fe200030e0618 */
[----:B------:R-:W-:Y:S04]  /*bcd40*/  STL [R1+0x524c], R50 ;  /* 0x00524c3201007387 */ /* 0x000fe80000100800 */
[----:B------:R0:W-:Y:S01]  /*bcd50*/  STL.64 [R1+0x1610], R2 ;  /* 0x0016100201007387 */ /* 0x0001e20000100a00 */
[----:B------:R-:W-:-:S03]  /*bcd60*/  F2FP.SATFINITE.E4M3.F32.PACK_AB_MERGE_C R0, R58, R59, RZ ;  /* 0x0000003b3a00723e */ /* 0x000fc600048070ff */
[----:B0-----:R-:W3:Y:S04]  /*bcd70*/  LDL.LU R3, [R1+0xcd8] ;  /* 0x000cd80001037983 */ /* 0x001ee80000300800 */
        /* <DEDUP_REMOVED lines=15> */
[----:B------:R-:W3:Y:S01]  /*bce70*/  LDL.LU R58, [R1+0x1864] ;  /* 0x00186400013a7983 */ /* 0x000ee20000300800 */
[----:B--2---:R-:W-:-:S02]  /*bce80*/  F2FP.SATFINITE.E4M3.F32.PACK_AB_MERGE_C R5, R41, R40, RZ ;  /* 0x000000282905723e */ /* 0x004fc400048070ff */
[----:B------:R-:W-:-:S05]  /*bce90*/  IADD3 R40, P6, R16, R42, RZ ;  /* 0x0000002a10287210 */ /* 0x000fca0007fde0ff */
[----:B------:R-:W-:Y:S01]  /*bcea0*/  IMAD.X R41, R8, 0x1, R25, P6 ;  /* 0x0000000108297824 */ /* 0x000fe200030e0619 */
[----:B------:R-:W-:Y:S04]  /*bceb0*/  STL [R1+0x160], R5 ;  /* 0x0001600501007387 */ /* 0x000fe80000100800 */
[----:B------:R0:W-:Y:S04]  /*bcec0*/  STL.64 [R1+0x1608], R40 ;  /* 0x0016082801007387 */ /* 0x0001e80000100a00 */
[----:B0-----:R-:W2:Y:S01]  /*bced0*/  LDL.LU.64 R40, [R1+0x5320] ;  /* 0x0053200001287983 */ /* 0x001ea20000300a00 */
[----:B----4-:R-:W-:-:S02]  /*bcee0*/  F2FP.SATFINITE.E4M3.F32.PACK_AB_MERGE_C R7, R7, R4, RZ ;  /* 0x000000040707723e */ /* 0x010fc400048070ff */
[----:B---3--:R-:W-:-:S05]  /*bcef0*/  F2FP.SATFINITE.E4M3.F32.PACK_AB_MERGE_C R38, R39, R38, RZ ;  /* 0x000000262726723e */ /* 0x008fca00048070ff */
[----:B------:R-:W-:Y:S04]  /*bcf00*/  STL [R1+0x168], R38 ;  /* 0x0001682601007387 */ /* 0x000fe80000100800 */
[----:B------:R0:W-:Y:S02]  /*bcf10*/  STL [R1+0x128], R7 ;  /* 0x0001280701007387 */ /* 0x0001e40000100800 */
[----:B0-----:R-:W-:Y:S02]  /*bcf20*/  F2FP.SATFINITE.E4M3.F32.PACK_AB_MERGE_C R7, R51, R48, RZ ;  /* 0x000000303307723e */ /* 0x001fe400048070ff */
[----:B--2---:R-:W-:-:S05]  /*bcf30*/  IADD3 R4, P6, R16, R41, RZ ;  /* 0x0000002910047210 */ /* 0x004fca0007fde0ff */
[----:B------:R-:W-:Y:S01]  /*bcf40*/  IMAD.X R5, R8, 0x1, R17, P6 ;  /* 0x0000000108057824 */ /* 0x000fe200030e0611 */
[----:B------:R-:W-:-:S04]  /*bcf50*/  IADD3 R38, P6, R16, R40, RZ ;  /* 0x0000002810267210 */ /* 0x000fc80007fde0ff */
[----:B------:R0:W-:Y:S01]  /*bcf60*/  STL.64 [R1+0x15f8], R4 ;  /* 0x0015f80401007387 */ /* 0x0001e20000100a00 */
[----:B------:R-:W-:Y:S01]  /*bcf70*/  IMAD.X R39, R8, 0x1, R18, P6 ;  /* 0x0000000108277824 */ /* 0x000fe200030e0612 */
[----:B0-----:R-:W-:Y:S02]  /*bcf80*/  F2FP.SATFINITE.E4M3.F32.PACK_AB_MERGE_C R5, R61, R60, RZ ;  /* 0x0000003c3d05723e */ /* 0x001fe400048070ff */
[----:B------:R-:W2:Y:S04]  /*bcf90*/  LDL.LU R4, [R1+0x1868] ;  /* 0x0018680001047983 */ /* 0x000ea80000300800 */
[----:B------:R0:W-:Y:S04]  /*bcfa0*/  STL [R1+0x12c], R7 ;  /* 0x00012c0701007387 */ /* 0x0001e80000100800 */
[----:B0-----:R-:W2:Y:S04]  /*bcfb0*/  LDL.LU R7, [R1+0x186c] ;  /* 0x00186c0001077983 */ /* 0x001ea80000300800 */
[----:B------:R-:W-:Y:S04]  /*bcfc0*/  STL [R1+0xf4], R5 ;  /* 0x0000f40501007387 */ /* 0x000fe80000100800 */
[----:B------:R-:W3:Y:S04]  /*bcfd0*/  LDL.LU R48, [R1+0x1850] ;  /* 0x0018500001307983 */ /* 0x000ee80000300800 */
[----:B------:R-:W3:Y:S04]  /*bcfe0*/  LDL.LU R51, [R1+0x1854] ;  /* 0x0018540001337983 */ /* 0x000ee80000300800 */
[----:B------:R-:W4:Y:S04]  /*bcff0*/  LDL.LU R60, [R1+0x1858] ;  /* 0x00185800013c7983 */ /* 0x000f280000300800 */
[----:B------:R-:W4:Y:S04]  /*bd000*/  LDL.LU R61, [R1+0x185c] ;  /* 0x00185c00013d7983 */ /* 0x000f280000300800 */
[----:B------:R0:W-:Y:S04]  /*bd010*/  STL.64 [R1+0x1600], R38 ;  /* 0x0016002601007387 */ /* 0x0001e80000100a00 */
[----:B0-----:R-:W2:Y:S01]  /*bd020*/  LDL.LU.64 R38, [R1+0x5318] ;  /* 0x0053180001267983 */ /* 0x001ea20000300a00 */
[----:B------:R-:W-:-:S02]  /*bd030*/  F2FP.SATFINITE.E4M3.F32.PACK_AB_MERGE_C R5, R15, R3, RZ ;  /* 0x000000030f05723e */ /* 0x000fc400048070ff */
[----:B------:R-:W-:-:S03]  /*bd040*/  F2FP.SATFINITE.E4M3.F32.PACK_AB_MERGE_C R3, R6, R53, RZ ;  /* 0x000000350603723e */ /* 0x000fc600048070ff */
[----:B------:R0:W-:Y:S04]  /*bd050*/  STL [R1+0x17f4], R5 ;  /* 0x0017f40501007387 */ /* 0x0001e80000100800 */
[----:B------:R1:W-:Y:S01]  /*bd060*/  STL [R1+0xd0], R3 ;  /* 0x0000d00301007387 */ /* 0x0003e20000100800 */
[----:B0-----:R-:W-:Y:S02]  /*bd070*/  F2FP.SATFINITE.E4M3.F32.PACK_AB_MERGE_C R5, R13, R14, RZ ;  /* 0x0000000e0d05723e */ /* 0x001fe400048070ff */
[----:B-1----:R-:W-:Y:S02]  /*bd080*/  F2FP.SATFINITE.E4M3.F32.PACK_AB_MERGE_C R3, R11, R12, RZ ;  /* 0x0000000c0b03723e */ /* 0x002fe400048070ff */
[----:B------:R-:W-:Y:S02]  /*bd090*/  F2FP.SATFINITE.E4M3.F32.PACK_AB_MERGE_C R0, R0, R54, RZ ;  /* 0x000000360000723e */ /* 0x000fe400048070ff */
[----:B------:R-:W-:-:S02]  /*bd0a0*/  F2FP.SATFINITE.E4M3.F32.PACK_AB_MERGE_C R2, R55, R2, RZ ;  /* 0x000000023702723e */ /* 0x000fc400048070ff */
[----:B--2---:R-:W-:-:S05]  /*bd0b0*/  IADD3 R52, P6, R16, R39, RZ ;  /* 0x0000002710347210 */ /* 0x004fca0007fde0ff */
[----:B------:R-:W-:Y:S01]  /*bd0c0*/  IMAD.X R53, R8, 0x1, R19, P6 ;  /* 0x0000000108357824 */ /* 0x000fe200030e0613 */
[----:B------:R-:W-:-:S04]  /*bd0d0*/  IADD3 R12, P6, R16, R38, RZ ;  /* 0x00000026100c7210 */ /* 0x000fc80007fde0ff */
[----:B------:R-:W-:Y:S01]  /*bd0e0*/  STL.64 [R1+0x15f0], R52 ;  /* 0x0015f03401007387 */ /* 0x000fe20000100a00 */
[----:B------:R-:W-:-:S03]  /*bd0f0*/  IMAD.X R13, R8, 0x1, R20, P6 ;  /* 0x00000001080d7824 */ /* 0x000fc600030e0614 */
[----:B------:R-:W-:Y:S04]  /*bd100*/  STL [R1+0x17a4], R5 ;  /* 0x0017a40501007387 */ /* 0x000fe80000100800 */
[----:B------:R0:W-:Y:S04]  /*bd110*/  STL [R1+0xed8], R3 ;  /* 0x000ed80301007387 */ /* 0x0001e80000100800 */
[----:B------:R-:W-:Y:S01]  /*bd120*/  STL.64 [R1+0x15e8], R12 ;  /* 0x0015e80c01007387 */ /* 0x000fe20000100a00 */
[----:B0-----:R-:W-:Y:S02]  /*bd130*/  F2FP.SATFINITE.E4M3.F32.PACK_AB_MERGE_C R3, R10, R9, RZ ;  /* 0x000000090a03723e */ /* 0x001fe400048070ff */
[----:B------:R-:W-:-:S03]  /*bd140*/  IADD3 R10, P6, R16, R37, RZ ;  /* 0x00000025100a7210 */ /* 0x000fc60007fde0ff */
[----:B------:R-:W-:Y:S02]  /*bd150*/  STL [R1+0xec4], R3 ;  /* 0x000ec40301007387 */ /* 0x000fe40000100800 */
[----:B------:R-:W-:Y:S02]  /*bd160*/  IMAD.X R11, R8, 0x1, R21, P6 ;  /* 0x00000001080b7824 */ /* 0x000fe400030e0615 */
[----:B------:R0:W-:Y:S04]  /*bd170*/  STL [R1+0xd0c], R0 ;  /* 0x000d0c0001007387 */ /* 0x0001e80000100800 */
[----:B------:R-:W2:Y:S04]  /*bd180*/  LDL.LU R52, [R1+0x1980] ;  /* 0x0019800001347983 */ /* 0x000ea80000300800 */
[----:B------:R-:W-:Y:S01]  /*bd190*/  STL.64 [R1+0x15e0], R10 ;  /* 0x0015e00a01007387 */ /* 0x000fe20000100a00 */
[----:B0-----:R-:W-:-:S03]  /*bd1a0*/  F2FP.SATFINITE.E4M3.F32.PACK_AB_MERGE_C R0, R58, R59, RZ ;  /* 0x0000003b3a00723e */ /* 0x001fc600048070ff */
[----:B------:R0:W-:Y:S04]  /*bd1b0*/  STL [R1+0xdd0], R2 ;  /* 0x000dd00201007387 */ /* 0x0001e80000100800 */
[----:B------:R-:W2:Y:S04]  /*bd1c0*/  LDL.LU R55, [R1+0x1984] ;  /* 0x0019840001377983 */ /* 0x000ea80000300800 */
[----:B------:R-:W-:Y:S04]  /*bd1d0*/  STL [R1+0x18e0], R0 ;  /* 0x0018e00001007387 */ /* 0x000fe80000100800 */
[----:B------:R-:W2:Y:S04]  /*bd1e0*/  LDL.LU R59, [R1+0x1988] ;  /* 0x00198800013b7983 */ /* 0x000ea80000300800 */
[----:B------:R-:W2:Y:S01]  /*bd1f0*/  LDL.LU R58, [R1+0x198c] ;  /* 0x00198c00013a7983 */ /* 0x000ea20000300800 */
[----:B0-----:R-:W-:-:S05]  /*bd200*/  IADD3 R2, P6, R16, R36, RZ ;  /* 0x0000002410027210 */ /* 0x001fca0007fde0ff */
[----:B------:R-:W-:-:S05]  /*bd210*/  IMAD.X R3, R8, 0x1, R22, P6 ;  /* 0x0000000108037824 */ /* 0x000fca00030e0616 */
[----:B------:R0:W-:Y:S04]  /*bd220*/  STL.64 [R1+0x15d8], R2 ;  /* 0x0015d80201007387 */ /* 0x0001e80000100a00 */
[----:B------:R-:W2:Y:S04]  /*bd230*/  LDL.LU R10, [R1+0xcc0] ;  /* 0x000cc000010a7983 */ /* 0x000ea80000300800 */
[----:B------:R-:W2:Y:S01]  /*bd240*/  LDL.LU R54, [R1+0xcc4] ;  /* 0x000cc40001367983 */ /* 0x000ea20000300800 */
[----:B0-----:R-:W-:-:S03]  /*bd250*/  IADD3 R2, P6, R16, R35, RZ ;  /* 0x0000002310027210 */ /* 0x001fc60007fde0ff */
[----:B------:R-:W2:Y:S02]  /*bd260*/  LDL.LU R0, [R1+0xcc8] ;  /* 0x000cc80001007983 */ /* 0x000ea40000300800 */
[----:B------:R-:W-:Y:S01]  /*bd270*/  IMAD.X R3, R8, 0x1, R23, P6 ;  /* 0x0000000108037824 */ /* 0x000fe200030e0617 */
[----:B------:R-:W-:-:S04]  /*bd280*/  F2FP.SATFINITE.E4M3.F32.PACK_AB_MERGE_C R5, R7, R4, RZ ;  /* 0x000000040705723e */ /* 0x000fc800048070ff */
[----:B------:R0:W-:Y:S01]  /*bd290*/  STL.64 [R1+0x15d0], R2 ;  /* 0x0015d00201007387 */ /* 0x0001e20000100a00 */
[----:B----4-:R-:W-:Y:S02]  /*bd2a0*/  F2FP.SATFINITE.E4M3.F32.PACK_AB_MERGE_C R4, R61, R60, RZ ;  /* 0x0000003c3d04723e */ /* 0x010fe400048070ff */
[----:B------:R-:W-:Y:S01]  /*bd2b0*/  SHF.R.S32.HI R8, RZ, 0x1f, R57 ;  /* 0x0000001fff087819 */ /* 0x000fe20000011439 */
[----:B0-----:R-:W4:Y:S01]  /*bd2c0*/  LDL.LU R2, [R1+0xccc] ;  /* 0x000ccc0001027983 */ /* 0x001f220000300800 */
[----:B---3--:R-:W-:-:S03]  /*bd2d0*/  F2FP.SATFINITE.E4M3.F32.PACK_AB_MERGE_C R3, R51, R48, RZ ;  /* 0x000000303303723e */ /* 0x008fc600048070ff */
[----:B------:R0:W-:Y:S01]  /*bd2e0*/  STL [R1+0x18dc], R5 ;  /* 0x0018dc0501007387 */ /* 0x0001e20000100800 */
[----:B------:R-:W-:-:S03]  /*bd2f0*/  IADD3 R12, P6, R57, R34, RZ ;  /* 0x00000022390c7210 */ /* 0x000fc60007fde0ff */
[----:B0-----:R-:W3:Y:S04]  /*bd300*/  LDL.LU R5, [R1+0xcb0] ;  /* 0x000cb00001057983 */ /* 0x001ee80000300800 */
[----:B------:R0:W-:Y:S01]  /*bd310*/  STL [R1+0x2964], R3 ;  /* 0x0029640301007387 */ /* 0x0001e20000100800 */
[----:B------:R-:W-:-:S03]  /*bd320*/  IMAD.X R13, R8, 0x1, R31, P6 ;  /* 0x00000001080d7824 */ /* 0x000fc600030e061f */
[----:B0-----:R-:W3:Y:S04]  /*bd330*/  LDL.LU R3, [R1+0xcb4] ;  /* 0x000cb40001037983 */ /* 0x001ee80000300800 */
[----:B------:R0:W-:Y:S04]  /*bd340*/  STL [R1+0x2960], R4 ;  /* 0x0029600401007387 */ /* 0x0001e80000100800 */
[----:B------:R-:W3:Y:S04]  /*bd350*/  LDL.LU R15, [R1+0xcb8] ;  /* 0x000cb800010f7983 */ /* 0x000ee80000300800 */
[----:B------:R-:W3:Y:S04]  /*bd360*/  LDL.LU R53, [R1+0xcbc] ;  /* 0x000cbc0001357983 */ /* 0x000ee80000300800 */
[----:B------:R-:W3:Y:S04]  /*bd370*/  LDL.LU R6, [R1+0x1840] ;  /* 0x0018400001067983 */ /* 0x000ee80000300800 */
[----:B------:R-:W3:Y:S04]  /*bd380*/  LDL.LU R14, [R1+0x1844] ;  /* 0x00184400010e7983 */ /* 0x000ee80000300800 */
[----:B0-----:R-:W3:Y:S04]  /*bd390*/  LDL.LU R4, [R1+0x1848] ;  /* 0x0018480001047983 */ /* 0x001ee80000300800 */
[----:B------:R-:W3:Y:S04]  /*bd3a0*/  LDL.LU R7, [R1+0x184c] ;  /* 0x00184c0001077983 */ /* 0x000ee80000300800 */
[----:B------:R0:W-:Y:S04]  /*bd3b0*/  STL.64 [R1+0x15c8], R12 ;  /* 0x0015c80c01007387 */ /* 0x0001e80000100a00 */
[----:B0-----:R-:W3:Y:S04]  /*bd3c0*/  LDL.LU R13, [R1+0x1970] ;  /* 0x00197000010d7983 */ /* 0x001ee80000300800 */
[----:B------:R-:W3:Y:S04]  /*bd3d0*/  LDL.LU R12, [R1+0x1974] ;  /* 0x00197400010c7983 */ /* 0x000ee80000300800 */
[----:B------:R-:W3:Y:S04]  /*bd3e0*/  LDL.LU R11, [R1+0x1978] ;  /* 0x00197800010b7983 */ /* 0x000ee80000300800 */
[----:B------:R-:W3:Y:S04]  /*bd3f0*/  LDL.LU R9, [R1+0x197c] ;  /* 0x00197c0001097983 */ /* 0x000ee80000300800 */
[----:B------:R-:W3:Y:S04]  /*bd400*/  LDL.LU R48, [R1+0x1960] ;  /* 0x0019600001307983 */ /* 0x000ee80000300800 */
[----:B------:R-:W3:Y:S04]  /*bd410*/  LDL.LU R51, [R1+0x1964] ;  /* 0x0019640001337983 */ /* 0x000ee80000300800 */
[----:B------:R-:W3:Y:S04]  /*bd420*/  LDL.LU R60, [R1+0x1968] ;  /* 0x00196800013c7983 */ /* 0x000ee80000300800 */
[----:B------:R-:W3:Y:S01]  /*bd430*/  LDL.LU R61, [R1+0x196c] ;  /* 0x00196c00013d7983 */ /* 0x000ee20000300800 */
[----:B--2---:R-:W-:-:S02]  /*bd440*/  F2FP.SATFINITE.E4M3.F32.PACK_AB_MERGE_C R49, R55, R52, RZ ;  /* 0x000000343731723e */ /* 0x004fc400048070ff */
[----:B------:R-:W-:Y:S02]  /*bd450*/  F2FP.SATFINITE.E4M3.F32.PACK_AB_MERGE_C R16, R58, R59, RZ ;  /* 0x0000003b3a10723e */ /* 0x000fe400048070ff */
[----:B------:R-:W-:Y:S01]  /*bd460*/  IADD3 R58, P6, R57, R33, RZ ;  /* 0x00000021393a7210 */ /* 0x000fe20007fde0ff */
[----:B------:R-:W-:Y:S04]  /*bd470*/  STL [R1+0x1984], R49 ;  /* 0x0019843101007387 */ /* 0x000fe80000100800 */
[----:B------:R-:W-:Y:S01]  /*bd480*/  IMAD.X R59, R8, 0x1, R32, P6 ;  /* 0x00000001083b7824 */ /* 0x000fe200030e0620 */
[----:B------:R-:W-:Y:S04]  /*bd490*/  STL [R1+0x1980], R16 ;  /* 0x0019801001007387 */ /* 0x000fe80000100800 */
[----:B------:R0:W-:Y:S04]  /*bd4a0*/  STL.64 [R1+0x15c0], R58 ;  /* 0x0015c03a01007387 */ /* 0x0001e80000100a00 */
[----:B0-----:R-:W2:Y:S04]  /*bd4b0*/  LDL.LU R59, [R1+0x5310] ;  /* 0x00531000013b7983 */ /* 0x001ea80000300800 */
[----:B------:R-:W2:Y:S04]  /*bd4c0*/  LDL.LU R55, [R1+0x1950] ;  /* 0x0019500001377983 */ /* 0x000ea80000300800 */
[----:B------:R-:W2:Y:S01]  /*bd4d0*/  LDL.LU R58, [R1+0x1954] ;  /* 0x00195400013a7983 */ /* 0x000ea20000300800 */
[----:B------:R-:W-:-:S03]  /*bd4e0*/  F2FP.SATFINITE.E4M3.F32.PACK_AB_MERGE_C R16, R54, R10, RZ ;  /* 0x0000000a3610723e */ /* 0x000fc600048070ff */
[----:B------:R0:W-:Y:S04]  /*bd4f0*/  STL.64 [R1+0x5308], R32 ;  /* 0x0053082001007387 */ /* 0x0001e80000100a00 */
[----:B------:R-:W2:Y:S04]  /*bd500*/  LDL.LU R10, [R1+0x1958] ;  /* 0x00195800010a7983 */ /* 0x000ea80000300800 */
[----:B------:R-:W-:Y:S01]  /*bd510*/  STL [R1+0x198c], R16 ;  /* 0x00198c1001007387 */ /* 0x000fe20000100800 */
[----:B----4-:R-:W-:Y:S02]  /*bd520*/  F2FP.SATFINITE.E4M3.F32.PACK_AB_MERGE_C R0, R2, R0, RZ ;  /* 0x000000000200723e */ /* 0x010fe400048070ff */
[----:B0-----:R-:W-:Y:S01]  /*bd530*/  IADD3 R32, P6, R57, R56, RZ ;  /* 0x0000003839207210 */ /* 0x001fe20007fde0ff */
[----:B------:R-:W4:Y:S04]  /*bd540*/  LDL.LU R54, [R1+0x195c] ;  /* 0x00195c0001367983 */ /* 0x000f280000300800 */
[----:B------:R-:W-:Y:S01]  /*bd550*/  IMAD.X R33, R8, 0x1, R29, P6 ;  /* 0x0000000108217824 */ /* 0x000fe200030e061d */
[----:B------:R0:W-:Y:S04]  /*bd560*/  STL [R1+0x1988], R0 ;  /* 0x0019880001007387 */ /* 0x0001e80000100800 */
[----:B0-----:R-:W4:Y:S04]  /*bd570*/  LDL.LU R0, [R1+0x1940] ;  /* 0x0019400001007983 */ /* 0x001f280000300800 */
[----:B------:R-:W4:Y:S04]  /*bd580*/  LDL.LU R2, [R1+0x1944] ;  /* 0x0019440001027983 */ /* 0x000f280000300800 */
[----:B------:R0:W-:Y:S01]  /*bd590*/  STL.64 [R1+0x15b8], R32 ;  /* 0x0015b82001007387 */ /* 0x0001e20000100a00 */
[----:B---3--:R-:W-:-:S05]  /*bd5a0*/  F2FP.SATFINITE.E4M3.F32.PACK_AB_MERGE_C R5, R3, R5, RZ ;  /* 0x000000050305723e */ /* 0x008fca00048070ff */
[----:B------:R1:W-:Y:S01]  /*bd5b0*/  STL [R1+0x29e4], R5 ;  /* 0x0029e40501007387 */ /* 0x0003e20000100800 */
[----:B0-----:R-:W-:Y:S02]  /*bd5c0*/  IADD3 R32, P6, R57, R47, RZ ;  /* 0x0000002f39207210 */ /* 0x001fe40007fde0ff */
[----:B------:R-:W-:-:S03]  /*bd5d0*/  F2FP.SATFINITE.E4M3.F32.PACK_AB_MERGE_C R3, R53, R15, RZ ;  /* 0x0000000f3503723e */ /* 0x000fc600048070ff */
[----:B------:R-:W-:Y:S02]  /*bd5e0*/  IMAD.X R33, R8, 0x1, R30, P6 ;  /* 0x0000000108217824 */ /* 0x000fe400030e061e */
[----:B------:R0:W-:Y:S01]  /*bd5f0*/  STL [R1+0x29e0], R3 ;  /* 0x0029e00301007387 */ /* 0x0001e20000100800 */
[----:B-1----:R-:W-:Y:S02]  /*bd600*/  F2FP.SATFINITE.E4M3.F32.PACK_AB_MERGE_C R5, R14, R6, RZ ;  /* 0x000000060e05723e */ /* 0x002fe400048070ff */
[----:B------:R-:W-:Y:S02]  /*bd610*/  IADD3 R14, P6, R57, R46, RZ ;  /* 0x0000002e390e7210 */ /* 0x000fe40007fde0ff */
[----:B0-----:R-:W-:Y:S02]  /*bd620*/  F2FP.SATFINITE.E4M3.F32.PACK_AB_MERGE_C R3, R7, R4, RZ ;  /* 0x000000040703723e */ /* 0x001fe400048070ff */
[----:B------:R-:W3:Y:S01]  /*bd630*/  LDL.LU R4, [R1+0x1948] ;  /* 0x0019480001047983 */ /* 0x000ee20000300800 */
[----:B------:R-:W-:-:S03]  /*bd640*/  IMAD.X R15, R8, 0x1, R27, P6 ;  /* 0x00000001080f7824 */ /* 0x000fc600030e061b */
[----:B------:R-:W-:Y:S04]  /*bd650*/  STL.64 [R1+0x15b0], R32 ;  /* 0x0015b02001007387 */ /* 0x000fe80000100a00 */
[----:B------:R0:W-:Y:S04]  /*bd660*/  STL [R1+0x2a14], R5 ;  /* 0x002a140501007387 */ /* 0x0001e80000100800 */
[----:B------:R-:W3:Y:S04]  /*bd670*/  LDL.LU R7, [R1+0x194c] ;  /* 0x00194c0001077983 */ /* 0x000ee80000300800 */
[----:B------:R1:W-:Y:S01]  /*bd680*/  STL [R1+0x2a10], R3 ;  /* 0x002a100301007387 */ /* 0x0003e20000100800 */
[----:B0-----:R-:W-:-:S02]  /*bd690*/  F2FP.SATFINITE.E4M3.F32.PACK_AB_MERGE_C R5, R12, R13, RZ ;  /* 0x0000000d0c05723e */ /* 0x001fc400048070ff */
[----:B------:R-:W-:Y:S01]  /*bd6a0*/  IADD3 R12, P6, R57, R45, RZ ;  /* 0x0000002d390c7210 */ /* 0x000fe20007fde0ff */
[----:B------:R-:W-:Y:S01]  /*bd6b0*/  STL.64 [R1+0x15a8], R14 ;  /* 0x0015a80e01007387 */ /* 0x000fe20000100a00 */
[----:B-1----:R-:W-:-:S03]  /*bd6c0*/  F2FP.SATFINITE.E4M3.F32.PACK_AB_MERGE_C R3, R9, R11, RZ ;  /* 0x0000000b0903723e */ /* 0x002fc600048070ff */
[----:B------:R0:W-:Y:S01]  /*bd6d0*/  STL [R1+0xdd4], R5 ;  /* 0x000dd40501007387 */ /* 0x0001e20000100800 */
[----:B------:R-:W-:-:S03]  /*bd6e0*/  IMAD.X R13, R8, 0x1, R28, P6 ;  /* 0x00000001080d7824 */ /* 0x000fc600030e061c */
[----:B------:R1:W-:Y:S04]  /*bd6f0*/  STL [R1+0xec0], R3 ;  /* 0x000ec00301007387 */ /* 0x0003e80000100800 */
[----:B------:R-:W3:Y:S01]  /*bd700*/  LDL.LU R49, [R1+0x1930] ;  /* 0x0019300001317983 */ /* 0x000ee20000300800 */
[----:B0-----:R-:W-:-:S03]  /*bd710*/  F2FP.SATFINITE.E4M3.F32.PACK_AB_MERGE_C R5, R51, R48, RZ ;  /* 0x000000303305723e */ /* 0x001fc600048070ff */
[----:B------:R0:W-:Y:S01]  /*bd720*/  STL.64 [R1+0x15a0], R12 ;  /* 0x0015a00c01007387 */ /* 0x0001e20000100a00 */
[----:B-1----:R-:W-:-:S03]  /*bd730*/  F2FP.SATFINITE.E4M3.F32.PACK_AB_MERGE_C R3, R61, R60, RZ ;  /* 0x0000003c3d03723e */ /* 0x002fc600048070ff */
[----:B------:R-:W-:Y:S04]  /*bd740*/  STL [R1+0xd08], R5 ;  /* 0x000d080501007387 */ /* 0x000fe80000100800 */
[----:B------:R-:W3:Y:S04]  /*bd750*/  LDL.LU R52, [R1+0x1934] ;  /* 0x0019340001347983 */ /* 0x000ee80000300800 */
[----:B------:R2:W-:Y:S01]  /*bd760*/  STL [R1+0x17dc], R3 ;  /* 0x0017dc0301007387 */ /* 0x0005e20000100800 */
[----:B0-----:R-:W-:-:S03]  /*bd770*/  IADD3 R12, P6, R57, R44, RZ ;  /* 0x0000002c390c7210 */ /* 0x001fc60007fde0ff */
[----:B------:R-:W3:Y:S04]  /*bd780*/  LDL.LU R60, [R1+0x1938] ;  /* 0x00193800013c7983 */ /* 0x000ee80000300800 */
[----:B------:R-:W3:Y:S01]  /*bd790*/  LDL.LU R61, [R1+0x193c] ;  /* 0x00193c00013d7983 */ /* 0x000ee20000300800 */
[----:B------:R-:W-:-:S03]  /*bd7a0*/  IMAD.X R13, R8, 0x1, R26, P6 ;  /* 0x00000001080d7824 */ /* 0x000fc600030e061a */
[----:B------:R-:W3:Y:S04]  /*bd7b0*/  LDL.LU R48, [R1+0xca0] ;  /* 0x000ca00001307983 */ /* 0x000ee80000300800 */
[----:B------:R-:W3:Y:S04]  /*bd7c0*/  LDL.LU R51, [R1+0xca4] ;  /* 0x000ca40001337983 */ /* 0x000ee80000300800 */
[----:B------:R-:W-:Y:S01]  /*bd7d0*/  STL.64 [R1+0x1598], R12 ;  /* 0x0015980c01007387 */ /* 0x000fe20000100a00 */
[----:B--2---:R-:W-:-:S05]  /*bd7e0*/  F2FP.SATFINITE.E4M3.F32.PACK_AB_MERGE_C R3, R58, R55, RZ ;  /* 0x000000373a03723e */ /* 0x004fca00048070ff */
[----:B------:R4:W-:Y:S04]  /*bd7f0*/  STL [R1+0x18cc], R3 ;  /* 0x0018cc0301007387 */ /* 0x0009e80000100800 */
[----:B------:R-:W2:Y:S04]  /*bd800*/  LDL.LU R55, [R1+0xca8] ;  /* 0x000ca80001377983 */ /* 0x000ea80000300800 */
[----:B------:R-:W2:Y:S01]  /*bd810*/  LDL.LU R58, [R1+0xcac] ;  /* 0x000cac00013a7983 */ /* 0x000ea20000300800 */
[----:B----4-:R-:W-:Y:S02]  /*bd820*/  F2FP.SATFINITE.E4M3.F32.PACK_AB_MERGE_C R3, R54, R10, RZ ;  /* 0x0000000a3603723e */ /* 0x010fe400048070ff */
[----:B------:R-:W-:-:S03]  /*bd830*/  IADD3 R10, P6, R57, R43, RZ ;  /* 0x0000002b390a7210 */ /* 0x000fc60007fde0ff */
[----:B------:R0:W-:Y:S02]  /*bd840*/  STL [R1+0x18c8], R3 ;  /* 0x0018c80301007387 */ /* 0x0001e40000100800 */
[----:B------:R-:W-:Y:S02]  /*bd850*/  IMAD.X R11, R8, 0x1, R24, P6 ;  /* 0x00000001080b7824 */ /* 0x000fe400030e0618 */
[----:B------:R-:W4:Y:S04]  /*bd860*/  LDL.LU R5, [R1+0xc90] ;  /* 0x000c900001057983 */ /* 0x000f280000300800 */
[----:B0-----:R-:W4:Y:S01]  /*bd870*/  LDL.LU R3, [R1+0xc94] ;  /* 0x000c940001037983 */ /* 0x001f220000300800 */
[----:B------:R-:W-:-:S03]  /*bd880*/  F2FP.SATFINITE.E4M3.F32.PACK_AB_MERGE_C R0, R2, R0, RZ ;  /* 0x000000000200723e */ /* 0x000fc600048070ff */
[----:B------:R0:W-:Y:S04]  /*bd890*/  STL.64 [R1+0x1590], R10 ;  /* 0x0015900a01007387 */ /* 0x0001e80000100a00 */
[----:B------:R3:W-:Y:S04]  /*bd8a0*/  STL [R1+0x1944], R0 ;  /* 0x0019440001007387 */ /* 0x0007e80000100800 */
[----:B------:R-:W4:Y:S04]  /*bd8b0*/  LDL.LU R15, [R1+0xc98] ;  /* 0x000c9800010f7983 */ /* 0x000f280000300800 */
[----:B------:R-:W4:Y:S04]  /*bd8c0*/  LDL.LU R53, [R1+0xc9c] ;  /* 0x000c9c0001357983 */ /* 0x000f280000300800 */
[----:B------:R-:W4:Y:S04]  /*bd8d0*/  LDL.LU R6, [R1+0x1830] ;  /* 0x0018300001067983 */ /* 0x000f280000300800 */
[----:B------:R-:W4:Y:S01]  /*bd8e0*/  LDL.LU R14, [R1+0x1834] ;  /* 0x00183400010e7983 */ /* 0x000f220000300800 */
[----:B------:R-:W-:-:S03]  /*bd8f0*/  IADD3 R32, P6, R57, R42, RZ ;  /* 0x0000002a39207210 */ /* 0x000fc60007fde0ff */
[----:B------:R-:W4:Y:S04]  /*bd900*/  LDL.LU R13, [R1+0x1838] ;  /* 0x00183800010d7983 */ /* 0x000f280000300800 */
[----:B------:R-:W4:Y:S04]  /*bd910*/  LDL.LU R12, [R1+0x183c] ;  /* 0x00183c00010c7983 */ /* 0x000f280000300800 */
[----:B0-----:R-:W4:Y:S01]  /*bd920*/  LDL.LU R11, [R1+0x1920] ;  /* 0x00192000010b7983 */ /* 0x001f220000300800 */
[----:B------:R-:W-:-:S03]  /*bd930*/  IMAD.X R33, R8, 0x1, R25, P6 ;  /* 0x0000000108217824 */ /* 0x000fc600030e0619 */
        /* <DEDUP_REMOVED lines=9> */
[----:B------:R0:W-:Y:S02]  /*bd9d0*/  STL.64 [R1+0x1588], R32 ;  /* 0x0015882001007387 */ /* 0x0001e40000100a00 */
[----:B0-----:R-:W-:-:S02]  /*bd9e0*/  F2FP.SATFINITE.E4M3.F32.PACK_AB_MERGE_C R32, R52, R49, RZ ;  /* 0x000000313420723e */ /* 0x001fc400048070ff */
[----:B------:R-:W-:Y:S02]  /*bd9f0*/  F2FP.SATFINITE.E4M3.F32.PACK_AB_MERGE_C R16, R61, R60, RZ ;  /* 0x0000003c3d10723e */ /* 0x000fe400048070ff */
[----:B------:R-:W3:Y:S04]  /*bda00*/  LDL.LU R60, [R1+0x1900] ;  /* 0x00190000013c7983 */ /* 0x000ee80000300800 */
[----:B------:R0:W-:Y:S04]  /*bda10*/  STL [R1+0x1934], R32 ;  /* 0x0019342001007387 */ /* 0x0001e80000100800 */
[----:B------:R-:W3:Y:S01]  /*bda20*/  LDL.LU R61, [R1+0x1904] ;  /* 0x00190400013d7983 */ /* 0x000ee20000300800 */
[----:B0-----:R-:W-:-:S03]  /*bda30*/  IADD3 R32, P6, R57, R41, RZ ;  /* 0x0000002939207210 */ /* 0x001fc60007fde0ff */
[----:B------:R-:W-:Y:S02]  /*bda40*/  STL [R1+0x1930], R16 ;  /* 0x0019301001007387 */ /* 0x000fe40000100800 */
[----:B------:R-:W-:Y:S01]  /*bda50*/  IMAD.X R33, R8, 0x1, R17, P6 ;  /* 0x0000000108217824 */ /* 0x000fe200030e0611 */
[----:B------:R-:W-:-:S04]  /*bda60*/  F2FP.SATFINITE.E4M3.F32.PACK_AB_MERGE_C R48, R51, R48, RZ ;  /* 0x000000303330723e */ /* 0x000fc800048070ff */
[----:B------:R0:W-:Y:S04]  /*bda70*/  STL.64 [R1+0x1578], R32 ;  /* 0x0015782001007387 */ /* 0x0001e80000100a00 */
[----:B------:R1:W-:Y:S01]  /*bda80*/  STL [R1+0x1960], R48 ;  /* 0x0019603001007387 */ /* 0x0003e20000100800 */
[----:B0-----:R-:W-:-:S05]  /*bda90*/  IADD3 R32, P6, R57, R40, RZ ;  /* 0x0000002839207210 */ /* 0x001fca0007fde0ff */
[----:B------:R-:W-:Y:S01]  /*bdaa0*/  IMAD.X R33, R8, 0x1, R18, P6 ;  /* 0x0000000108217824 */ /* 0x000fe200030e0612 */
[----:B--2---:R-:W-:-:S05]  /*bdab0*/  F2FP.SATFINITE.E4M3.F32.PACK_AB_MERGE_C R16, R58, R55, RZ ;  /* 0x000000373a10723e */ /* 0x004fca00048070ff */
[----:B------:R-:W-:Y:S04]  /*bdac0*/  STL [R1+0x195c], R16 ;  /* 0x00195c1001007387 */ /* 0x000fe80000100800 */
[----:B-1----:R-:W2:Y:S04]  /*bdad0*/  LDL.LU R48, [R1+0x1908] ;  /* 0x0019080001307983 */ /* 0x002ea80000300800 */
[----:B------:R-:W2:Y:S04]  /*bdae0*/  LDL.LU R51, [R1+0x190c] ;  /* 0x00190c0001337983 */ /* 0x000ea80000300800 */
[----:B------:R-:W2:Y:S04]  /*bdaf0*/  LDL.LU R55, [R1+0x1a50] ;  /* 0x001a500001377983 */ /* 0x000ea80000300800 */
[----:B------:R0:W-:Y:S04]  /*bdb00*/  STL.64 [R1+0x1580], R32 ;  /* 0x0015802001007387 */ /* 0x0001e80000100a00 */
[----:B------:R-:W2:Y:S01]  /*bdb10*/  LDL.LU R58, [R1+0x1a54] ;  /* 0x001a5400013a7983 */ /* 0x000ea20000300800 */
[----:B----4-:R-:W-:-:S02]  /*bdb20*/  F2FP.SATFINITE.E4M3.F32.PACK_AB_MERGE_C R5, R3, R5, RZ ;  /* 0x000000050305723e */ /* 0x010fc400048070ff */
[----:B0-----:R-:W-:Y:S02]  /*bdb30*/  IADD3 R32, P6, R57, R39, RZ ;  /* 0x0000002739207210 */ /* 0x001fe40007fde0ff */
[----:B------:R-:W-:Y:S01]  /*bdb40*/  F2FP.SATFINITE.E4M3.F32.PACK_AB_MERGE_C R3, R53, R15, RZ ;  /* 0x0000000f3503723e */ /* 0x000fe200048070ff */
[----:B------:R0:W-:Y:S02]  /*bdb50*/  STL [R1+0x197c], R5 ;  /* 0x00197c0501007387 */ /* 0x0001e40000100800 */
[----:B------:R-:W-:Y:S02]  /*bdb60*/  IMAD.X R33, R8, 0x1, R19, P6 ;  /* 0x0000000108217824 */ /* 0x000fe400030e0613 */
[----:B------:R1:W-:Y:S01]  /*bdb70*/  STL [R1+0x1978], R3 ;  /* 0x0019780301007387 */ /* 0x0003e20000100800 */
[----:B0-----:R-:W-:-:S03]  /*bdb80*/  F2FP.SATFINITE.E4M3.F32.PACK_AB_MERGE_C R5, R14, R6, RZ ;  /* 0x000000060e05723e */ /* 0x001fc600048070ff */
[----:B------:R-:W-:Y:S01]  /*bdb90*/  STL.64 [R1+0x1570], R32 ;  /* 0x0015702001007387 */ /* 0x000fe20000100a00 */
[----:B-1----:R-:W-:Y:S02]  /*bdba0*/  F2FP.SATFINITE.E4M3.F32.PACK_AB_MERGE_C R3, R12, R13, RZ ;  /* 0x0000000d0c03723e */ /* 0x002fe400048070ff */
[----:B------:R-:W-:Y:S01]  /*bdbb0*/  IADD3 R12, P6, R57, R38, RZ ;  /* 0x00000026390c7210 */ /* 0x000fe20007fde0ff */
[----:B------:R0:W-:Y:S04]  /*bdbc0*/  STL [R1+0x2a04], R5 ;  /* 0x002a040501007387 */ /* 0x0001e80000100800 */
[----:B------:R-:W-:Y:S01]  /*bdbd0*/  STL.64 [R1+0x5300], R38 ;  /* 0x0053002601007387 */ /* 0x000fe20000100a00 */
[----:B------:R-:W-:-:S03]  /*bdbe0*/  IMAD.X R13, R8, 0x1, R20, P6 ;  /* 0x00000001080d7824 */ /* 0x000fc600030e0614 */
[----:B------:R3:W-:Y:S01]  /*bdbf0*/  STL [R1+0x2a00], R3 ;  /* 0x002a000301007387 */ /* 0x0007e20000100800 */
[----:B0-----:R-:W-:-:S03]  /*bdc00*/  F2FP.SATFINITE.E4M3.F32.PACK_AB_MERGE_C R5, R9, R11, RZ ;  /* 0x0000000b0905723e */ /* 0x001fc600048070ff */
[----:B------:R-:W-:Y:S04]  /*bdc10*/  STL.64 [R1+0x1568], R12 ;  /* 0x0015680c01007387 */ /* 0x000fe80000100a00 */
[----:B------:R0:W-:Y:S01]  /*bdc20*/  STL [R1+0x310], R5 ;  /* 0x0003100501007387 */ /* 0x0001e20000100800 */
[----:B---3--:R-:W-:Y:S02]  /*bdc30*/  F2FP.SATFINITE.E4M3.F32.PACK_AB_MERGE_C R3, R54, R10, RZ ;  /* 0x0000000a3603723e */ /* 0x008fe400048070ff */
[----:B------:R-:W-:-:S05]  /*bdc40*/  IADD3 R10, P6, R57, R37, RZ ;  /* 0x00000025390a7210 */ /* 0x000fca0007fde0ff */
[----:B------:R-:W-:Y:S01]  /*bdc50*/  IMAD.X R11, R8, 0x1, R21, P6 ;  /* 0x00000001080b7824 */ /* 0x000fe200030e0615 */
[----:B0-----:R-:W-:Y:S02]  /*bdc60*/  F2FP.SATFINITE.E4M3.F32.PACK_AB_MERGE_C R5, R2, R0, RZ ;  /* 0x000000000205723e */ /* 0x001fe400048070ff */
[----:B------:R-:W-:Y:S01]  /*bdc70*/  IADD3 R2, P6, R57, R36, RZ ;  /* 0x0000002439027210 */ /* 0x000fe20007fde0ff */
[----:B------:R0:W-:Y:S01]  /*bdc80*/  STL [R1+0x2f0], R3 ;  /* 0x0002f00301007387 */ /* 0x0001e20000100800 */
[----:B------:R-:W-:-:S03]  /*bdc90*/  F2FP.SATFINITE.E4M3.F32.PACK_AB_MERGE_C R0, R7, R4, RZ ;  /* 0x000000040700723e */ /* 0x000fc600048070ff */
[----:B------:R-:W-:Y:S01]  /*bdca0*/  STL.64 [R1+0x1560], R10 ;  /* 0x0015600a01007387 */ /* 0x000fe20000100a00 */
[----:B0-----:R-:W-:-:S03]  /*bdcb0*/  IMAD.X R3, R8, 0x1, R22, P6 ;  /* 0x0000000108037824 */ /* 0x001fc600030e0616 */
[----:B------:R-:W-:Y:S04]  /*bdcc0*/  STL [R1+0x17d0], R5 ;  /* 0x0017d00501007387 */ /* 0x000fe80000100800 */
[----:B------:R-:W-:Y:S04]  /*bdcd0*/  STL [R1+0x17d4], R0 ;  /* 0x0017d40001007387 */ /* 0x000fe80000100800 */
[----:B------:R0:W-:Y:S04]  /*bdce0*/  STL.64 [R1+0x1558], R2 ;  /* 0x0015580201007387 */ /* 0x0001e80000100a00 */
[----:B------:R-:W-:Y:S04]  /*bdcf0*/  STL [R1+0x4ec4], R57 ;  /* 0x004ec43901007387 */ /* 0x000fe80000100800 */
[----:B------:R-:W3:Y:S01]  /*bdd00*/  LDL.LU R38, [R1+0x1a58] ;  /* 0x001a580001267983 */ /* 0x000ee20000300800 */
[----:B0-----:R-:W-:-:S03]  /*bdd10*/  IADD3 R2, P6, R57, R35, RZ ;  /* 0x0000002339027210 */ /* 0x001fc60007fde0ff */
[----:B------:R-:W3:Y:S01]  /*bdd20*/  LDL.LU R39, [R1+0x1a5c] ;  /* 0x001a5c0001277983 */ /* 0x000ee20000300800 */
[----:B------:R-:W-:Y:S01]  /*bdd30*/  F2FP.SATFINITE.E4M3.F32.PACK_AB_MERGE_C R0, R61, R60, RZ ;  /* 0x0000003c3d00723e */ /* 0x000fe200048070ff */
[----:B------:R-:W-:-:S05]  /*bdd40*/  IMAD.X R3, R8, 0x1, R23, P6 ;  /* 0x0000000108037824 */ /* 0x000fca00030e0617 */
[----:B------:R2:W-:Y:S04]  /*bdd50*/  STL.64 [R1+0x1550], R2 ;  /* 0x0015500201007387 */ /* 0x0005e80000100a00 */
[----:B------:R0:W-:Y:S04]  /*bdd60*/  STL [R1+0x17c8], R0 ;  /* 0x0017c80001007387 */ /* 0x0001e80000100800 */
[----:B------:R-:W4:Y:S04]  /*bdd70*/  LDL.LU R16, [R1+0x1a40] ;  /* 0x001a400001107983 */ /* 0x000f280000300800 */
[----:B------:R-:W4:Y:S04]  /*bdd80*/  LDL.LU R50, [R1+0x1a44] ;  /* 0x001a440001327983 */ /* 0x000f280000300800 */
[----:B------:R-:W4:Y:S04]  /*bdd90*/  LDL.LU R49, [R1+0x1a48] ;  /* 0x001a480001317983 */ /* 0x000f280000300800 */
[----:B------:R-:W4:Y:S04]  /*bdda0*/  LDL.LU R52, [R1+0x1a4c] ;  /* 0x001a4c0001347983 */ /* 0x000f280000300800 */
[----:B------:R-:W4:Y:S04]  /*bddb0*/  LDL.LU R60, [R1+0xc80] ;  /* 0x000c8000013c7983 */ /* 0x000f280000300800 */
[----:B------:R-:W4:Y:S04]  /*bddc0*/  LDL.LU R61, [R1+0xc84] ;  /* 0x000c8400013d7983 */ /* 0x000f280000300800 */
[----:B------:R-:W4:Y:S01]  /*bddd0*/  LDL.LU R5, [R1+0xc88] ;  /* 0x000c880001057983 */ /* 0x000f220000300800 */
[----:B------:R-:W-:-:S02]  /*bdde0*/  SHF.R.S32.HI R8, RZ, 0x1f, R59 ;  /* 0x0000001fff087819 */ /* 0x000fc4000001143b */
[----:B------:R-:W-:-:S05]  /*bddf0*/  IADD3 R32, P6, R59, R34, RZ ;  /* 0x000000223b207210 */ /* 0x000fca0007fde0ff */
[----:B------:R-:W-:Y:S01]  /*bde00*/  IMAD.X R33, R8, 0x1, R31, P6 ;  /* 0x0000000108217824 */ /* 0x000fe200030e061f */
[----:B--2---:R-:W-:-:S05]  /*bde10*/  F2FP.SATFINITE.E4M3.F32.PACK_AB_MERGE_C R2, R51, R48, RZ ;  /* 0x000000303302723e */ /* 0x004fca00048070ff */
[----:B------:R-:W-:Y:S04]  /*bde20*/  STL [R1+0x1808], R2 ;  /* 0x0018080201007387 */ /* 0x000fe80000100800 */
[----:B------:R-:W2:Y:S01]  /*bde30*/  LDL.LU R3, [R1+0xc8c] ;  /* 0x000c8c0001037983 */ /* 0x000ea20000300800 */
[----:B0-----:R-:W-:-:S05]  /*bde40*/  F2FP.SATFINITE.E4M3.F32.PACK_AB_MERGE_C R0, R58, R55, RZ ;  /* 0x000000373a00723e */ /* 0x001fca00048070ff */
        /* <DEDUP_REMOVED lines=19> */
[----:B------:R0:W-:Y:S04]  /*bdf80*/  STL.64 [R1+0x1548], R32 ;  /* 0x0015482001007387 */ /* 0x0001e80000100a00 */
[----:B0-----:R-:W2:Y:S01]  /*bdf90*/  LDL.LU.64 R32, [R1+0x5308] ;  /* 0x0053080001207983 */ /* 0x001ea20000300a00 */
[----:B---3--:R-:W-:-:S05]  /*bdfa0*/  F2FP.SATFINITE.E4M3.F32.PACK_AB_MERGE_C R57, R39, R38, RZ ;  /* 0x000000262739723e */ /* 0x008fca00048070ff */
[----:B------:R-:W-:Y:S01]  /*bdfb0*/  STL [R1+0x118], R57 ;  /* 0x0001183901007387 */ /* 0x000fe20000100800 */
[----:B----4-:R-:W-:-:S05]  /*bdfc0*/  F2FP.SATFINITE.E4M3.F32.PACK_AB_MERGE_C R16, R50, R16, RZ ;  /* 0x000000103210723e */ /* 0x010fca00048070ff */
[----:B------:R0:W-:Y:S01]  /*bdfd0*/  STL [R1+0xe8], R16 ;  /* 0x0000e81001007387 */ /* 0x0001e20000100800 */
[----:B------:R-:W-:Y:S02]  /*bdfe0*/  F2FP.SATFINITE.E4M3.F32.PACK_AB_MERGE_C R49, R52, R49, RZ ;  /* 0x000000313431723e */ /* 0x000fe400048070ff */
[----:B0-----:R-:W-:Y:S02]  /*bdff0*/  F2FP.SATFINITE.E4M3.F32.PACK_AB_MERGE_C R16, R61, R60, RZ ;  /* 0x0000003c3d10723e */ /* 0x001fe400048070ff */
[----:B--2---:R-:W-:Y:S02]  /*be000*/  F2FP.SATFINITE.E4M3.F32.PACK_AB_MERGE_C R5, R3, R5, RZ ;  /* 0x000000050305723e */ /* 0x004fe400048070ff */
[----:B------:R-:W-:Y:S02]  /*be010*/  F2FP.SATFINITE.E4M3.F32.PACK_AB_MERGE_C R3, R53, R15, RZ ;  /* 0x0000000f3503723e */ /* 0x000fe400048070ff */
[----:B------:R-:W-:-:S05]  /*be020*/  IADD3 R38, P6, R59, R33, RZ ;  /* 0x000000213b267210 */ /* 0x000fca0007fde0ff */
[----:B------:R-:W-:-:S05]  /*be030*/  IMAD.X R39, R8, 0x1, R32, P6 ;  /* 0x0000000108277824 */ /* 0x000fca00030e0620 */
[----:B------:R0:W-:Y:S04]  /*be040*/  STL.64 [R1+0x1540], R38 ;  /* 0x0015402601007387 */ /* 0x0001e80000100a00 */
[----:B------:R-:W-:Y:S01]  /*be050*/  STL [R1+0xe4], R49 ;  /* 0x0000e43101007387 */ /* 0x000fe20000100800 */
[----:B0-----:R-:W-:-:S03]  /*be060*/  IADD3 R38, P6, R59, R56, RZ ;  /* 0x000000383b267210 */ /* 0x001fc60007fde0ff */
[----:B------:R-:W-:Y:S02]  /*be070*/  STL [R1+0xb8], R16 ;  /* 0x0000b81001007387 */ /* 0x000fe40000100800 */
[----:B------:R-:W-:Y:S02]  /*be080*/  IMAD.X R39, R8, 0x1, R29, P6 ;  /* 0x0000000108277824 */ /* 0x000fe400030e061d */
[----:B------:R-:W2:Y:S04]  /*be090*/  LDL.LU R60, [R1+0x1a08] ;  /* 0x001a0800013c7983 */ /* 0x000ea80000300800 */
[----:B------:R-:W2:Y:S04]  /*be0a0*/  LDL.LU R61, [R1+0x1a0c] ;  /* 0x001a0c00013d7983 */ /* 0x000ea80000300800 */
[----:B------:R0:W-:Y:S04]  /*be0b0*/  STL.64 [R1+0x1538], R38 ;  /* 0x0015382601007387 */ /* 0x0001e80000100a00 */
[----:B------:R1:W-:Y:S01]  /*be0c0*/  STL [R1+0xbc], R5 ;  /* 0x0000bc0501007387 */ /* 0x0003e20000100800 */
[----:B0-----:R-:W-:-:S03]  /*be0d0*/  IADD3 R38, P6, R59, R47, RZ ;  /* 0x0000002f3b267210 */ /* 0x001fc60007fde0ff */
[----:B------:R0:W-:Y:S01]  /*be0e0*/  STL [R1+0x94], R3 ;  /* 0x0000940301007387 */ /* 0x0001e20000100800 */
[----:B-1----:R-:W-:Y:S01]  /*be0f0*/  F2FP.SATFINITE.E4M3.F32.PACK_AB_MERGE_C R5, R14, R6, RZ ;  /* 0x000000060e05723e */ /* 0x002fe200048070ff */
[----:B------:R-:W-:Y:S01]  /*be100*/  IMAD.X R39, R8, 0x1, R30, P6 ;  /* 0x0000000108277824 */ /* 0x000fe200030e061e */
[----:B0-----:R-:W-:Y:S02]  /*be110*/  F2FP.SATFINITE.E4M3.F32.PACK_AB_MERGE_C R3, R12, R13, RZ ;  /* 0x0000000d0c03723e */ /* 0x001fe400048070ff */
[----:B------:R-:W-:Y:S02]  /*be120*/  IADD3 R12, P6, R59, R46, RZ ;  /* 0x0000002e3b0c7210 */ /* 0x000fe40007fde0ff */
[----:B------:R-:W-:Y:S04]  /*be130*/  STL.64 [R1+0x1530], R38 ;  /* 0x0015302601007387 */ /* 0x000fe80000100a00 */
[----:B------:R0:W-:Y:S01]  /*be140*/  STL [R1+0x90], R5 ;  /* 0x0000900501007387 */ /* 0x0001e20000100800 */
[----:B------:R-:W-:-:S03]  /*be150*/  IMAD.X R13, R8, 0x1, R27, P6 ;  /* 0x00000001080d7824 */ /* 0x000fc600030e061b */
[----:B------:R1:W-:Y:S01]  /*be160*/  STL [R1+0x5c], R3 ;  /* 0x00005c0301007387 */ /* 0x0003e20000100800 */
[----:B0-----:R-:W-:Y:S02]  /*be170*/  F2FP.SATFINITE.E4M3.F32.PACK_AB_MERGE_C R5, R9, R11, RZ ;  /* 0x0000000b0905723e */ /* 0x001fe400048070ff */
[----:B-1----:R-:W-:Y:S02]  /*be180*/  F2FP.SATFINITE.E4M3.F32.PACK_AB_MERGE_C R3, R54, R10, RZ ;  /* 0x0000000a3603723e */ /* 0x002fe400048070ff */
[----:B------:R-:W-:Y:S01]  /*be190*/  IADD3 R10, P6, R59, R45, RZ ;  /* 0x0000002d3b0a7210 */ /* 0x000fe20007fde0ff */
[----:B------:R-:W-:Y:S04]  /*be1a0*/  STL.64 [R1+0x1528], R12 ;  /* 0x0015280c01007387 */ /* 0x000fe80000100a00 */
[----:B------:R0:W-:Y:S01]  /*be1b0*/  STL [R1+0x60], R5 ;  /* 0x0000600501007387 */ /* 0x0001e20000100800 */
[----:B------:R-:W-:-:S03]  /*be1c0*/  IMAD.X R11, R8, 0x1, R28, P6 ;  /* 0x00000001080b7824 */ /* 0x000fc600030e061c */
[----:B------:R1:W-:Y:S01]  /*be1d0*/  STL [R1+0x2f8], R3 ;  /* 0x0002f80301007387 */ /* 0x0003e20000100800 */
[----:B0-----:R-:W-:Y:S02]  /*be1e0*/  F2FP.SATFINITE.E4M3.F32.PACK_AB_MERGE_C R5, R2, R0, RZ ;  /* 0x000000000205723e */ /* 0x001fe400048070ff */
[----:B------:R-:W-:Y:S02]  /*be1f0*/  IADD3 R2, P6, R59, R44, RZ ;  /* 0x0000002c3b027210 */ /* 0x000fe40007fde0ff */
[----:B------:R-:W-:Y:S01]  /*be200*/  F2FP.SATFINITE.E4M3.F32.PACK_AB_MERGE_C R0, R7, R4, RZ ;  /* 0x000000040700723e */ /* 0x000fe200048070ff */
[----:B------:R-:W-:Y:S02]  /*be210*/  STL.64 [R1+0x1520], R10 ;  /* 0x0015200a01007387 */ /* 0x000fe40000100a00 */
[----:B-1----:R-:W-:Y:S02]  /*be220*/  IMAD.X R3, R8, 0x1, R26, P6 ;  /* 0x0000000108037824 */ /* 0x002fe400030e061a */
[----:B------:R0:W-:Y:S04]  /*be230*/  STL [R1+0x304], R5 ;  /* 0x0003040501007387 */ /* 0x0001e80000100800 */
[----:B------:R1:W-:Y:S04]  /*be240*/  STL [R1+0x17bc], R0 ;  /* 0x0017bc0001007387 */ /* 0x0003e80000100800 */
[----:B------:R-:W3:Y:S04]  /*be250*/  LDL.LU R39, [R1+0x19f0] ;  /* 0x0019f00001277983 */ /* 0x000ee80000300800 */
[----:B0-----:R-:W3:Y:S04]  /*be260*/  LDL.LU R5, [R1+0x19f4] ;  /* 0x0019f40001057983 */ /* 0x001ee80000300800 */
[----:B------:R0:W-:Y:S01]  /*be270*/  STL.64 [R1+0x1518], R2 ;  /* 0x0015180201007387 */ /* 0x0001e20000100a00 */
[----:B-1----:R-:W-:-:S03]  /*be280*/  F2FP.SATFINITE.E4M3.F32.PACK_AB_MERGE_C R0, R58, R55, RZ ;  /* 0x000000373a00723e */ /* 0x002fc600048070ff */
[----:B------:R-:W4:Y:S01]  /*be290*/  LDL.LU R16, [R1+0x19f8] ;  /* 0x0019f80001107983 */ /* 0x000f220000300800 */
[----:B0-----:R-:W-:-:S05]  /*be2a0*/  F2FP.SATFINITE.E4M3.F32.PACK_AB_MERGE_C R2, R51, R48, RZ ;  /* 0x000000303302723e */ /* 0x001fca00048070ff */
        /* <DEDUP_REMOVED lines=8> */
[----:B------:R-:W4:Y:S01]  /*be330*/  LDL.LU R58, [R1+0xc64] ;  /* 0x000c6400013a7983 */ /* 0x000f220000300800 */
[----:B------:R-:W-:-:S03]  /*be340*/  IADD3 R10, P6, R59, R43, RZ ;  /* 0x0000002b3b0a7210 */ /* 0x000fc60007fde0ff */
[----:B------:R-:W4:Y:S02]  /*be350*/  LDL.LU R50, [R1+0xc68] ;  /* 0x000c680001327983 */ /* 0x000f240000300800 */
[----:B------:R-:W-:Y:S02]  /*be360*/  IMAD.X R11, R8, 0x1, R24, P6 ;  /* 0x00000001080b7824 */ /* 0x000fe400030e0618 */
[----:B------:R-:W4:Y:S04]  /*be370*/  LDL.LU R49, [R1+0xc6c] ;  /* 0x000c6c0001317983 */ /* 0x000f280000300800 */
[----:B------:R0:W-:Y:S01]  /*be380*/  STL.64 [R1+0x1510], R10 ;  /* 0x0015100a01007387 */ /* 0x0001e20000100a00 */
[----:B------:R-:W-:Y:S02]  /*be390*/  IADD3 R38, P6, R59, R42, RZ ;  /* 0x0000002a3b267210 */ /* 0x000fe40007fde0ff */
[----:B--2---:R-:W-:-:S02]  /*be3a0*/  F2FP.SATFINITE.E4M3.F32.PACK_AB_MERGE_C R52, R61, R60, RZ ;  /* 0x0000003c3d34723e */ /* 0x004fc400048070ff */
        /* <DEDUP_REMOVED lines=14> */
[----:B------:R-:W-:Y:S01]  /*be490*/  STL [R1+0x509c], R52 ;  /* 0x00509c3401007387 */ /* 0x000fe20000100800 */
[----:B---3--:R-:W-:Y:S01]  /*be4a0*/  F2FP.SATFINITE.E4M3.F32.PACK_AB_MERGE_C R5, R5, R39, RZ ;  /* 0x000000270505723e */ /* 0x008fe200048070ff */
[----:B------:R-:W-:-:S04]  /*be4b0*/  IMAD.X R39, R8, 0x1, R25, P6 ;  /* 0x0000000108277824 */ /* 0x000fc800030e0619 */
[----:B------:R0:W-:Y:S01]  /*be4c0*/  STL [R1+0x5250], R5 ;  /* 0x0052500501007387 */ /* 0x0001e20000100800 */
[----:B----4-:R-:W-:-:S05]  /*be4d0*/  F2FP.SATFINITE.E4M3.F32.PACK_AB_MERGE_C R3, R3, R16, RZ ;  /* 0x000000100303723e */ /* 0x010fca00048070ff */
[----:B------:R-:W-:Y:S04]  /*be4e0*/  STL [R1+0x5254], R3 ;  /* 0x0052540301007387 */ /* 0x000fe80000100800 */
[----:B------:R1:W-:Y:S01]  /*be4f0*/  STL.64 [R1+0x1508], R38 ;  /* 0x0015082601007387 */ /* 0x0003e20000100a00 */
[----:B------:R-:W-:Y:S02]  /*be500*/  F2FP.SATFINITE.E4M3.F32.PACK_AB_MERGE_C R0, R4, R0, RZ ;  /* 0x000000000400723e */ /* 0x000fe400048070ff */
[----:B------:R-:W-:-:S05]  /*be510*/  IADD3 R4, P6, R59, R41, RZ ;  /* 0x000000293b047210 */ /* 0x000fca0007fde0ff */
[----:B0-----:R-:W-:Y:S01]  /*be520*/  IMAD.X R5, R8, 0x1, R17, P6 ;  /* 0x0000000108057824 */ /* 0x001fe200030e0611 */
[----:B------:R0:W-:Y:S01]  /*be530*/  STL [R1+0xc8], R0 ;  /* 0x0000c80001007387 */ /* 0x0001e20000100800 */
[----:B-1----:R-:W-:-:S03]  /*be540*/  IADD3 R38, P6, R59, R40, RZ ;  /* 0x000000283b267210 */ /* 0x002fc60007fde0ff */
[----:B------:R1:W-:Y:S01]  /*be550*/  STL.64 [R1+0x14f8], R4 ;  /* 0x0014f80401007387 */ /* 0x0003e20000100a00 */
[----:B------:R-:W-:-:S03]  /*be560*/  F2FP.SATFINITE.E4M3.F32.PACK_AB_MERGE_C R3, R58, R51, RZ ;  /* 0x000000333a03723e */ /* 0x000fc600048070ff */
[----:B0-----:R-:W3:Y:S01]  /*be570*/  LDL.LU R0, [R1+0x19b8] ;  /* 0x0019b80001007983 */ /* 0x001ee20000300800 */
[----:B-1----:R-:W-:Y:S01]  /*be580*/  F2FP.SATFINITE.E4M3.F32.PACK_AB_MERGE_C R4, R48, R7, RZ ;  /* 0x000000073004723e */ /* 0x002fe200048070ff */
[----:B------:R-:W-:-:S04]  /*be590*/  IMAD.X R39, R8, 0x1, R18, P6 ;  /* 0x0000000108277824 */ /* 0x000fc800030e0612 */
[----:B------:R0:W-:Y:S04]  /*be5a0*/  STL [R1+0xcc], R4 ;  /* 0x0000cc0401007387 */ /* 0x0001e80000100800 */
[----:B0-----:R-:W3:Y:S04]  /*be5b0*/  LDL.LU R4, [R1+0x19bc] ;  /* 0x0019bc0001047983 */ /* 0x001ee80000300800 */
[----:B------:R-:W-:Y:S04]  /*be5c0*/  STL [R1+0xa8], R3 ;  /* 0x0000a80301007387 */ /* 0x000fe80000100800 */
[----:B------:R-:W4:Y:S04]  /*be5d0*/  LDL.LU R7, [R1+0x19a0] ;  /* 0x0019a00001077983 */ /* 0x000f280000300800 */
[----:B------:R-:W4:Y:S04]  /*be5e0*/  LDL.LU R48, [R1+0x19a4] ;  /* 0x0019a40001307983 */ /* 0x000f280000300800 */
[----:B------:R-:W4:Y:S04]  /*be5f0*/  LDL.LU R51, [R1+0x19a8] ;  /* 0x0019a80001337983 */ /* 0x000f280000300800 */
[----:B------:R-:W4:Y:S04]  /*be600*/  LDL.LU R58, [R1+0x19ac] ;  /* 0x0019ac00013a7983 */ /* 0x000f280000300800 */
[----:B------:R0:W-:Y:S04]  /*be610*/  STL.64 [R1+0x1500], R38 ;  /* 0x0015002601007387 */ /* 0x0001e80000100a00 */
[----:B0-----:R-:W3:Y:S01]  /*be620*/  LDL.LU.64 R38, [R1+0x5300] ;  /* 0x0053000001267983 */ /* 0x001ee20000300a00 */
[----:B------:R-:W-:-:S05]  /*be630*/  F2FP.SATFINITE.E4M3.F32.PACK_AB_MERGE_C R5, R49, R50, RZ ;  /* 0x000000323105723e */ /* 0x000fca00048070ff */
[----:B------:R0:W-:Y:S01]  /*be640*/  STL [R1+0xac], R5 ;  /* 0x0000ac0501007387 */ /* 0x0001e20000100800 */
[----:B--2---:R-:W-:-:S05]  /*be650*/  F2FP.SATFINITE.E4M3.F32.PACK_AB_MERGE_C R3, R61, R60, RZ ;  /* 0x0000003c3d03723e */ /* 0x004fca00048070ff */
[----:B------:R1:W-:Y:S01]  /*be660*/  STL [R1+0x80], R3 ;  /* 0x0000800301007387 */ /* 0x0003e20000100800 */
[----:B0-----:R-:W-:Y:S02]  /*be670*/  F2FP.SATFINITE.E4M3.F32.PACK_AB_MERGE_C R5, R53, R15, RZ ;  /* 0x0000000f3505723e */ /* 0x001fe400048070ff */
[----:B-1----:R-:W-:Y:S02]  /*be680*/  F2FP.SATFINITE.E4M3.F32.PACK_AB_MERGE_C R3, R14, R6, RZ ;  /* 0x000000060e03723e */ /* 0x002fe400048070ff */
[----:B------:R-:W-:Y:S02]  /*be690*/  F2FP.SATFINITE.E4M3.F32.PACK_AB_MERGE_C R2, R55, R2, RZ ;  /* 0x000000023702723e */ /* 0x000fe400048070ff */
[----:B---3--:R-:W-:-:S05]  /*be6a0*/  IADD3 R60, P6, R59, R39, RZ ;  /* 0x000000273b3c7210 */ /* 0x008fca0007fde0ff */
[----:B------:R-:W-:-:S05]  /*be6b0*/  IMAD.X R61, R8, 0x1, R19, P6 ;  /* 0x00000001083d7824 */ /* 0x000fca00030e0613 */
[----:B------:R0:W-:Y:S04]  /*be6c0*/  STL.64 [R1+0x14f0], R60 ;  /* 0x0014f03c01007387 */ /* 0x0001e80000100a00 */
[----:B0-----:R-:W2:Y:S01]  /*be6d0*/  LDL.LU.64 R60, [R1+0x52f8] ;  /* 0x0052f800013c7983 */ /* 0x001ea20000300a00 */
[----:B------:R-:W-:-:S03]  /*be6e0*/  IADD3 R14, P6, R59, R38, RZ ;  /* 0x000000263b0e7210 */ /* 0x000fc60007fde0ff */
[----:B------:R0:W-:Y:S02]  /*be6f0*/  STL [R1+0x74], R5 ;  /* 0x0000740501007387 */ /* 0x0001e40000100800 */
[----:B------:R-:W-:Y:S02]  /*be700*/  IMAD.X R15, R8, 0x1, R20, P6 ;  /* 0x00000001080f7824 */ /* 0x000fe400030e0614 */
[----:B------:R1:W-:Y:S01]  /*be710*/  STL [R1+0x40], R3 ;  /* 0x0000400301007387 */ /* 0x0003e20000100800 */
[----:B0-----:R-:W-:Y:S02]  /*be720*/  F2FP.SATFINITE.E4M3.F32.PACK_AB_MERGE_C R5, R12, R13, RZ ;  /* 0x0000000d0c05723e */ /* 0x001fe400048070ff */
[----:B------:R-:W-:Y:S02]  /*be730*/  IADD3 R12, P6, R59, R37, RZ ;  /* 0x000000253b0c7210 */ /* 0x000fe40007fde0ff */
[----:B-1----:R-:W-:Y:S01]  /*be740*/  F2FP.SATFINITE.E4M3.F32.PACK_AB_MERGE_C R3, R9, R11, RZ ;  /* 0x0000000b0903723e */ /* 0x002fe200048070ff */
[----:B------:R-:W-:Y:S02]  /*be750*/  STL.64 [R1+0x14e8], R14 ;  /* 0x0014e80e01007387 */ /* 0x000fe40000100a00 */
[----:B------:R-:W-:-:S02]  /*be760*/  IMAD.X R13, R8, 0x1, R21, P6 ;  /* 0x00000001080d7824 */ /* 0x000fc400030e0615 */
[----:B------:R-:W-:Y:S04]  /*be770*/  STL [R1+0x44], R5 ;  /* 0x0000440501007387 */ /* 0x000fe80000100800 */
[----:B------:R0:W-:Y:S04]  /*be780*/  STL [R1+0x15c], R3 ;  /* 0x00015c0301007387 */ /* 0x0001e80000100800 */
[----:B------:R-:W3:Y:S01]  /*be790*/  LDL.LU R6, [R1+0x1b10] ;  /* 0x001b100001067983 */ /* 0x000ee20000300800 */
[----:B0-----:R-:W-:-:S03]  /*be7a0*/  F2FP.SATFINITE.E4M3.F32.PACK_AB_MERGE_C R3, R54, R10, RZ ;  /* 0x0000000a3603723e */ /* 0x001fc600048070ff */
[----:B------:R0:W-:Y:S04]  /*be7b0*/  STL.64 [R1+0x14e0], R12 ;  /* 0x0014e00c01007387 */ /* 0x0001e80000100a00 */
[----:B------:R-:W-:Y:S04]  /*be7c0*/  STL [R1+0x154], R3 ;  /* 0x0001540301007387 */ /* 0x000fe80000100800 */
[----:B0-----:R-:W3:Y:S04]  /*be7d0*/  LDL.LU R12, [R1+0x1b14] ;  /* 0x001b1400010c7983 */ /* 0x001ee80000300800 */
[----:B------:R0:W-:Y:S04]  /*be7e0*/  STL [R1+0x17a8], R2 ;  /* 0x0017a80201007387 */ /* 0x0001e80000100800 */
[----:B------:R-:W3:Y:S04]  /*be7f0*/  LDL.LU R11, [R1+0x1b18] ;  /* 0x001b1800010b7983 */ /* 0x000ee80000300800 */
[----:B------:R-:W3:Y:S01]  /*be800*/  LDL.LU R55, [R1+0x1b1c] ;  /* 0x001b1c0001377983 */ /* 0x000ee20000300800 */
[----:B0-----:R-:W-:-:S05]  /*be810*/  IADD3 R2, P6, R59, R36, RZ ;  /* 0x000000243b027210 */ /* 0x001fca0007fde0ff */
[----:B------:R-:W-:-:S05]  /*be820*/  IMAD.X R3, R8, 0x1, R22, P6 ;  /* 0x0000000108037824 */ /* 0x000fca00030e0616 */
[----:B------:R0:W-:Y:S04]  /*be830*/  STL.64 [R1+0x14d8], R2 ;  /* 0x0014d80201007387 */ /* 0x0001e80000100a00 */
[----:B------:R-:W3:Y:S04]  /*be840*/  LDL.LU R14, [R1+0x1b00] ;  /* 0x001b0000010e7983 */ /* 0x000ee80000300800 */
[----:B------:R-:W3:Y:S01]  /*be850*/  LDL.LU R13, [R1+0x1b04] ;  /* 0x001b0400010d7983 */ /* 0x000ee20000300800 */
[----:B0-----:R-:W-:-:S03]  /*be860*/  IADD3 R2, P6, R59, R35, RZ ;  /* 0x000000233b027210 */ /* 0x001fc60007fde0ff */
[----:B------:R-:W3:Y:S02]  /*be870*/  LDL.LU R10, [R1+0x1b08] ;  /* 0x001b0800010a7983 */ /* 0x000ee40000300800 */
[----:B------:R-:W-:-:S05]  /*be880*/  IMAD.X R3, R8, 0x1, R23, P6 ;  /* 0x0000000108037824 */ /* 0x000fca00030e0617 */
[----:B------:R0:W-:Y:S04]  /*be890*/  STL.64 [R1+0x14d0], R2 ;  /* 0x0014d00201007387 */ /* 0x0001e80000100a00 */
[----:B0-----:R-:W3:Y:S01]  /*be8a0*/  LDL.LU R2, [R1+0x1b0c] ;  /* 0x001b0c0001027983 */ /* 0x001ee20000300800 */
[----:B------:R-:W-:Y:S02]  /*be8b0*/  F2FP.SATFINITE.E4M3.F32.PACK_AB_MERGE_C R3, R4, R0, RZ ;  /* 0x000000000403723e */ /* 0x000fe400048070ff */
[----:B----4-:R-:W-:Y:S01]  /*be8c0*/  F2FP.SATFINITE.E4M3.F32.PACK_AB_MERGE_C R0, R48, R7, RZ ;  /* 0x000000073000723e */ /* 0x010fe200048070ff */
[----:B------:R-:W-:Y:S04]  /*be8d0*/  STL.64 [R1+0x52f0], R22 ;  /* 0x0052f01601007387 */ /* 0x000fe80000100a00 */
[----:B------:R-:W-:Y:S04]  /*be8e0*/  STL [R1+0x17ac], R3 ;  /* 0x0017ac0301007387 */ /* 0x000fe80000100800 */
[----:B------:R-:W4:Y:S04]  /*be8f0*/  LDL.LU R57, [R1+0xc40] ;  /* 0x000c400001397983 */ /* 0x000f280000300800 */
[----:B------:R0:W-:Y:S04]  /*be900*/  STL [R1+0x17a0], R0 ;  /* 0x0017a00001007387 */ /* 0x0001e80000100800 */
[----:B------:R-:W4:Y:S04]  /*be910*/  LDL.LU R16, [R1+0xc44] ;  /* 0x000c440001107983 */ /* 0x000f280000300800 */
[----:B------:R-:W4:Y:S04]  /*be920*/  LDL.LU R9, [R1+0xc48] ;  /* 0x000c480001097983 */ /* 0x000f280000300800 */
[----:B------:R-:W4:Y:S01]  /*be930*/  LDL.LU R54, [R1+0xc4c] ;  /* 0x000c4c0001367983 */ /* 0x000f220000300800 */
[----:B------:R-:W-:-:S03]  /*be940*/  F2FP.SATFINITE.E4M3.F32.PACK_AB_MERGE_C R49, R58, R51, RZ ;  /* 0x000000333a31723e */ /* 0x000fc600048070ff */
[----:B0-----:R-:W4:Y:S04]  /*be950*/  LDL.LU R0, [R1+0xc30] ;  /* 0x000c300001007983 */ /* 0x001f280000300800 */
[----:B------:R-:W4:Y:S04]  /*be960*/  LDL.LU R51, [R1+0xc34] ;  /* 0x000c340001337983 */ /* 0x000f280000300800 */
[----:B------:R-:W-:Y:S04]  /*be970*/  STL [R1+0x50a0], R49 ;  /* 0x0050a03101007387 */ /* 0x000fe80000100800 */
[----:B------:R-:W4:Y:S04]  /*be980*/  LDL.LU R15, [R1+0xc38] ;  /* 0x000c3800010f7983 */ /* 0x000f280000300800 */
[----:B------:R-:W4:Y:S01]  /*be990*/  LDL.LU R53, [R1+0xc3c] ;  /* 0x000c3c0001357983 */ /* 0x000f220000300800 */
[----:B--2---:R-:W-:-:S02]  /*be9a0*/  SHF.R.S32.HI R8, RZ, 0x1f, R60 ;  /* 0x0000001fff087819 */ /* 0x004fc4000001143c */
[----:B------:R-:W-:-:S05]  /*be9b0*/  IADD3 R4, P6, R60, R34, RZ ;  /* 0x000000223c047210 */ /* 0x000fca0007fde0ff */
[----:B------:R-:W-:-:S05]  /*be9c0*/  IMAD.X R5, R8, 0x1, R31, P6 ;  /* 0x0000000108057824 */ /* 0x000fca00030e061f */
[----:B------:R0:W-:Y:S04]  /*be9d0*/  STL.64 [R1+0x14c8], R4 ;  /* 0x0014c80401007387 */ /* 0x0001e80000100a00 */
[----:B0-----:R-:W2:Y:S04]  /*be9e0*/  LDL.LU R4, [R1+0x1af0] ;  /* 0x001af00001047983 */ /* 0x001ea80000300800 */
[----:B------:R-:W2:Y:S04]  /*be9f0*/  LDL.LU R7, [R1+0x1af4] ;  /* 0x001af40001077983 */ /* 0x000ea80000300800 */
[----:B------:R-:W2:Y:S04]  /*bea00*/  LDL.LU R48, [R1+0x1af8] ;  /* 0x001af80001307983 */ /* 0x000ea80000300800 */
[----:B------:R-:W2:Y:S01]  /*bea10*/  LDL.LU R58, [R1+0x1afc] ;  /* 0x001afc00013a7983 */ /* 0x000ea20000300800 */
[----:B---3--:R-:W-:-:S05]  /*bea20*/  F2FP.SATFINITE.E4M3.F32.PACK_AB_MERGE_C R3, R12, R6, RZ ;  /* 0x000000060c03723e */ /* 0x008fca00048070ff */
[----:B------:R0:W-:Y:S04]  /*bea30*/  STL [R1+0x5278], R3 ;  /* 0x0052780301007387 */ /* 0x0001e80000100800 */
[----:B------:R-:W3:Y:S04]  /*bea40*/  LDL.LU R6, [R1+0x1ae0] ;  /* 0x001ae00001067983 */ /* 0x000ee80000300800 */
[----:B------:R-:W3:Y:S01]  /*bea50*/  LDL.LU R12, [R1+0x1ae4] ;  /* 0x001ae400010c7983 */ /* 0x000ee20000300800 */
[----:B------:R-:W-:-:S03]  /*bea60*/  F2FP.SATFINITE.E4M3.F32.PACK_AB_MERGE_C R50, R55, R11, RZ ;  /* 0x0000000b3732723e */ /* 0x000fc600048070ff */
[----:B------:R-:W3:Y:S04]  /*bea70*/  LDL.LU R11, [R1+0x1ae8] ;  /* 0x001ae800010b7983 */ /* 0x000ee80000300800 */
[----:B------:R-:W3:Y:S01]  /*bea80*/  LDL.LU R55, [R1+0x1aec] ;  /* 0x001aec0001377983 */ /* 0x000ee20000300800 */
[----:B------:R-:W-:-:S05]  /*bea90*/  IADD3 R22, P6, R60, R33, RZ ;  /* 0x000000213c167210 */ /* 0x000fca0007fde0ff */
[----:B------:R-:W-:Y:S01]  /*beaa0*/  IMAD.X R23, R8, 0x1, R32, P6 ;  /* 0x0000000108177824 */ /* 0x000fe200030e0620 */
[----:B------:R-:W-:Y:S01]  /*beab0*/  STL [R1+0x5258], R50 ;  /* 0x0052583201007387 */ /* 0x000fe20000100800 */
[----:B------:R-:W-:-:S03]  /*beac0*/  F2FP.SATFINITE.E4M3.F32.PACK_AB_MERGE_C R13, R13, R14, RZ ;  /* 0x0000000e0d0d723e */ /* 0x000fc600048070ff */
[----:B------:R-:W-:Y:S04]  /*bead0*/  STL.64 [R1+0x14c0], R22 ;  /* 0x0014c01601007387 */ /* 0x000fe80000100a00 */
[----:B------:R1:W-:Y:S01]  /*beae0*/  STL [R1+0xb4], R13 ;  /* 0x0000b40d01007387 */ /* 0x0003e20000100800 */
[----:B------:R-:W-:Y:S02]  /*beaf0*/  F2FP.SATFINITE.E4M3.F32.PACK_AB_MERGE_C R5, R2, R10, RZ ;  /* 0x0000000a0205723e */ /* 0x000fe400048070ff */
[----:B------:R-:W-:-:S03]  /*beb00*/  IADD3 R2, P6, R60, R56, RZ ;  /* 0x000000383c027210 */ /* 0x000fc60007fde0ff */
[----:B------:R4:W-:Y:S02]  /*beb10*/  STL [R1+0xb0], R5 ;  /* 0x0000b00501007387 */ /* 0x0009e40000100800 */
[----:B0-----:R-:W-:Y:S02]  /*beb20*/  IMAD.X R3, R8, 0x1, R29, P6 ;  /* 0x0000000108037824 */ /* 0x001fe400030e061d */
[----:B------:R-:W3:Y:S04]  /*beb30*/  LDL.LU R14, [R1+0x1ad0] ;  /* 0x001ad000010e7983 */ /* 0x000ee80000300800 */
[----:B-1----:R-:W3:Y:S04]  /*beb40*/  LDL.LU R13, [R1+0x1ad4] ;  /* 0x001ad400010d7983 */ /* 0x002ee80000300800 */
[----:B------:R-:W3:Y:S01]  /*beb50*/  LDL.LU R10, [R1+0x1ad8] ;  /* 0x001ad800010a7983 */ /* 0x000ee20000300800 */
[----:B----4-:R-:W-:-:S03]  /*beb60*/  F2FP.SATFINITE.E4M3.F32.PACK_AB_MERGE_C R5, R16, R57, RZ ;  /* 0x000000391005723e */ /* 0x010fc600048070ff */
[----:B------:R0:W-:Y:S01]  /*beb70*/  STL.64 [R1+0x14b8], R2 ;  /* 0x0014b80201007387 */ /* 0x0001e20000100a00 */
[----:B------:R-:W-:Y:S02]  /*beb80*/  IADD3 R22, P6, R60, R47, RZ ;  /* 0x0000002f3c167210 */ /* 0x000fe40007fde0ff */
[----:B0-----:R-:W-:Y:S01]  /*beb90*/  F2FP.SATFINITE.E4M3.F32.PACK_AB_MERGE_C R3, R54, R9, RZ ;  /* 0x000000093603723e */ /* 0x001fe200048070ff */
[----:B------:R-:W4:Y:S02]  /*beba0*/  LDL.LU R2, [R1+0x1adc] ;  /* 0x001adc0001027983 */ /* 0x000f240000300800 */
[----:B------:R-:W-:Y:S02]  /*bebb0*/  IMAD.X R23, R8, 0x1, R30, P6 ;  /* 0x0000000108177824 */ /* 0x000fe400030e061e */
[----:B------:R-:W-:Y:S01]  /*bebc0*/  STL [R1+0x78], R5 ;  /* 0x0000780501007387 */ /* 0x000fe20000100800 */
[----:B------:R-:W-:-:S03]  /*bebd0*/  F2FP.SATFINITE.E4M3.F32.PACK_AB_MERGE_C R0, R51, R0, RZ ;  /* 0x000000003300723e */ /* 0x000fc600048070ff */
[----:B------:R0:W-:Y:S04]  /*bebe0*/  STL [R1+0x84], R3 ;  /* 0x0000840301007387 */ /* 0x0001e80000100800 */
[----:B------:R-:W4:Y:S04]  /*bebf0*/  LDL.LU R9, [R1+0x1ac0] ;  /* 0x001ac00001097983 */ /* 0x000f280000300800 */
[----:B------:R-:W4:Y:S04]  /*bec00*/  LDL.LU R54, [R1+0x1ac4] ;  /* 0x001ac40001367983 */ /* 0x000f280000300800 */
[----:B------:R1:W-:Y:S01]  /*bec10*/  STL.64 [R1+0x1498], R22 ;  /* 0x0014981601007387 */ /* 0x0003e20000100a00 */
[----:B0-----:R-:W-:-:S03]  /*bec20*/  F2FP.SATFINITE.E4M3.F32.PACK_AB_MERGE_C R3, R53, R15, RZ ;  /* 0x0000000f3503723e */ /* 0x001fc600048070ff */
[----:B------:R0:W-:Y:S01]  /*bec30*/  STL [R1+0x4c], R0 ;  /* 0x00004c0001007387 */ /* 0x0001e20000100800 */
[----:B-1----:R-:W-:-:S03]  /*bec40*/  IADD3 R22, P6, R60, R46, RZ ;  /* 0x0000002e3c167210 */ /* 0x002fc60007fde0ff */
[----:B0-----:R-:W4:Y:S04]  /*bec50*/  LDL.LU R0, [R1+0x1ac8] ;  /* 0x001ac80001007983 */ /* 0x001f280000300800 */
[----:B------:R-:W4:Y:S01]  /*bec60*/  LDL.LU R51, [R1+0x1acc] ;  /* 0x001acc0001337983 */ /* 0x000f220000300800 */
[----:B------:R-:W-:-:S03]  /*bec70*/  IMAD.X R23, R8, 0x1, R27, P6 ;  /* 0x0000000108177824 */ /* 0x000fc600030e061b */
[----:B------:R0:W-:Y:S01]  /*bec80*/  STL [R1+0x48], R3 ;  /* 0x0000480301007387 */ /* 0x0001e20000100800 */
[----:B--2---:R-:W-:-:S03]  /*bec90*/  F2FP.SATFINITE.E4M3.F32.PACK_AB_MERGE_C R5, R7, R4, RZ ;  /* 0x000000040705723e */ /* 0x004fc600048070ff */
[----:B------:R-:W2:Y:S04]  /*beca0*/  LDL.LU R4, [R1+0x1ab0] ;  /* 0x001ab00001047983 */ /* 0x000ea80000300800 */
[----:B------:R1:W-:Y:S01]  /*becb0*/  STL.64 [R1+0x14b0], R22 ;  /* 0x0014b01601007387 */ /* 0x0003e20000100a00 */
[----:B0-----:R-:W-:-:S03]  /*becc0*/  F2FP.SATFINITE.E4M3.F32.PACK_AB_MERGE_C R3, R58, R48, RZ ;  /* 0x000000303a03723e */ /* 0x001fc600048070ff */
[----:B------:R-:W-:Y:S04]  /*becd0*/  STL [R1+0x24], R5 ;  /* 0x0000240501007387 */ /* 0x000fe80000100800 */
[----:B------:R-:W2:Y:S04]  /*bece0*/  LDL.LU R48, [R1+0x1ab4] ;  /* 0x001ab40001307983 */ /* 0x000ea80000300800 */
[----:B------:R3:W-:Y:S04]  /*becf0*/  STL [R1+0x28], R3 ;  /* 0x0000280301007387 */ /* 0x0007e80000100800 */
[----:B------:R-:W2:Y:S04]  /*bed00*/  LDL.LU R7, [R1+0x1ab8] ;  /* 0x001ab80001077983 */ /* 0x000ea80000300800 */
[----:B------:R-:W2:Y:S01]  /*bed10*/  LDL.LU R58, [R1+0x1abc] ;  /* 0x001abc00013a7983 */ /* 0x000ea20000300800 */
[----:B-1----:R-:W-:-:S03]  /*bed20*/  IADD3 R22, P6, R60, R45, RZ ;  /* 0x0000002d3c167210 */ /* 0x002fc60007fde0ff */
[----:B------:R-:W2:Y:S02]  /*bed30*/  LDL.LU R57, [R1+0x1aa0] ;  /* 0x001aa00001397983 */ /* 0x000ea40000300800 */
[----:B------:R-:W-:Y:S01]  /*bed40*/  IMAD.X R23, R8, 0x1, R28, P6 ;  /* 0x0000000108177824 */ /* 0x000fe200030e061c */
[----:B---3--:R-:W-:-:S04]  /*bed50*/  F2FP.SATFINITE.E4M3.F32.PACK_AB_MERGE_C R3, R12, R6, RZ ;  /* 0x000000060c03723e */ /* 0x008fc800048070ff */
[----:B------:R0:W-:Y:S04]  /*bed60*/  STL.64 [R1+0x1480], R22 ;  /* 0x0014801601007387 */ /* 0x0001e80000100a00 */
[----:B------:R-:W-:Y:S04]  /*bed70*/  STL [R1+0x130], R3 ;  /* 0x0001300301007387 */ /* 0x000fe80000100800 */
[----:B------:R-:W3:Y:S01]  /*bed80*/  LDL.LU R53, [R1+0x1aa4] ;  /* 0x001aa40001357983 */ /* 0x000ee20000300800 */
[----:B------:R-:W-:-:S03]  /*bed90*/  F2FP.SATFINITE.E4M3.F32.PACK_AB_MERGE_C R55, R55, R11, RZ ;  /* 0x0000000b3737723e */ /* 0x000fc600048070ff */
[----:B------:R-:W3:Y:S04]  /*beda0*/  LDL.LU R12, [R1+0x1aa8] ;  /* 0x001aa800010c7983 */ /* 0x000ee80000300800 */
[----:B------:R-:W3:Y:S01]  /*bedb0*/  LDL.LU R11, [R1+0x1aac] ;  /* 0x001aac00010b7983 */ /* 0x000ee20000300800 */
[----:B0-----:R-:W-:-:S05]  /*bedc0*/  IADD3 R22, P6, R60, R44, RZ ;  /* 0x0000002c3c167210 */ /* 0x001fca0007fde0ff */
[----:B------:R-:W-:Y:S01]  /*bedd0*/  IMAD.X R23, R8, 0x1, R26, P6 ;  /* 0x0000000108177824 */ /* 0x000fe200030e061a */
[----:B------:R-:W-:Y:S04]  /*bede0*/  STL [R1+0x5220], R55 ;  /* 0x0052203701007387 */ /* 0x000fe80000100800 */
[----:B------:R-:W3:Y:S04]  /*bedf0*/  LDL.LU R6, [R1+0xc20] ;  /* 0x000c200001067983 */ /* 0x000ee80000300800 */
[----:B------:R0:W-:Y:S02]  /*bee00*/  STL.64 [R1+0x1478], R22 ;  /* 0x0014781601007387 */ /* 0x0001e40000100a00 */
[----:B0-----:R-:W-:-:S02]  /*bee10*/  IADD3 R22, P6, R60, R43, RZ ;  /* 0x0000002b3c167210 */ /* 0x001fc40007fde0ff */
[----:B------:R-:W-:-:S03]  /*bee20*/  F2FP.SATFINITE.E4M3.F32.PACK_AB_MERGE_C R3, R13, R14, RZ ;  /* 0x0000000e0d03723e */ /* 0x000fc600048070ff */
[----:B------:R-:W-:Y:S02]  /*bee30*/  IMAD.X R23, R8, 0x1, R24, P6 ;  /* 0x0000000108177824 */ /* 0x000fe400030e0618 */
[----:B------:R-:W-:Y:S04]  /*bee40*/  STL [R1+0x1794], R3 ;  /* 0x0017940301007387 */ /* 0x000fe80000100800 */
[----:B------:R-:W3:Y:S01]  /*bee50*/  LDL.LU R14, [R1+0xc24] ;  /* 0x000c2400010e7983 */ /* 0x000ee20000300800 */
[----:B----4-:R-:W-:-:S05]  /*bee60*/  F2FP.SATFINITE.E4M3.F32.PACK_AB_MERGE_C R2, R2, R10, RZ ;  /* 0x0000000a0202723e */ /* 0x010fca00048070ff */
[----:B------:R0:W-:Y:S04]  /*bee70*/  STL [R1+0x1798], R2 ;  /* 0x0017980201007387 */ /* 0x0001e80000100800 */
[----:B------:R-:W4:Y:S04]  /*bee80*/  LDL.LU R10, [R1+0xc28] ;  /* 0x000c2800010a7983 */ /* 0x000f280000300800 */
[----:B0-----:R-:W4:Y:S01]  /*bee90*/  LDL.LU R2, [R1+0xc2c] ;  /* 0x000c2c0001027983 */ /* 0x001f220000300800 */
[----:B------:R-:W-:-:S05]  /*beea0*/  F2FP.SATFINITE.E4M3.F32.PACK_AB_MERGE_C R49, R54, R9, RZ ;  /* 0x000000093631723e */ /* 0x000fca00048070ff */
[----:B------:R-:W-:Y:S04]  /*beeb0*/  STL [R1+0x50a8], R49 ;  /* 0x0050a83101007387 */ /* 0x000fe80000100800 */
[----:B------:R0:W-:Y:S02]  /*beec0*/  STL.64 [R1+0x1450], R22 ;  /* 0x0014501601007387 */ /* 0x0001e40000100a00 */
[----:B0-----:R-:W-:Y:S02]  /*beed0*/  IADD3 R22, P6, R60, R42, RZ ;  /* 0x0000002a3c167210 */ /* 0x001fe40007fde0ff */
[----:B------:R-:W-:-:S03]  /*beee0*/  F2FP.SATFINITE.E4M3.F32.PACK_AB_MERGE_C R51, R51, R0, RZ ;  /* 0x000000003333723e */ /* 0x000fc600048070ff */
[----:B------:R-:W-:Y:S02]  /*beef0*/  IMAD.X R23, R8, 0x1, R25, P6 ;  /* 0x0000000108177824 */ /* 0x000fe400030e0619 */
[----:B------:R-:W-:Y:S04]  /*bef00*/  STL [R1+0x50a4], R51 ;  /* 0x0050a43301007387 */ /* 0x000fe80000100800 */
[----:B------:R-:W4:Y:S04]  /*bef10*/  LDL.LU R16, [R1+0xc10] ;  /* 0x000c100001107983 */ /* 0x000f280000300800 */
[----:B------:R-:W4:Y:S04]  /*bef20*/  LDL.LU R15, [R1+0xc14] ;  /* 0x000c1400010f7983 */ /* 0x000f280000300800 */
[----:B------:R-:W4:Y:S04]  /*bef30*/  LDL.LU R54, [R1+0xc18] ;  /* 0x000c180001367983 */ /* 0x000f280000300800 */
[----:B------:R0:W-:Y:S04]  /*bef40*/  STL.64 [R1+0x1490], R22 ;  /* 0x0014901601007387 */ /* 0x0001e80000100a00 */
[----:B------:R-:W4:Y:S04]  /*bef50*/  LDL.LU R0, [R1+0xc1c] ;  /* 0x000c1c0001007983 */ /* 0x000f280000300800 */
[----:B------:R-:W4:Y:S04]  /*bef60*/  LDL.LU R13, [R1+0x1a90] ;  /* 0x001a9000010d7983 */ /* 0x000f280000300800 */
[----:B------:R-:W4:Y:S01]  /*bef70*/  LDL.LU R9, [R1+0x1a94] ;  /* 0x001a940001097983 */ /* 0x000f220000300800 */
[----:B0-----:R-:W-:-:S05]  /*bef80*/  IADD3 R22, P6, R60, R41, RZ ;  /* 0x000000293c167210 */ /* 0x001fca0007fde0ff */
[----:B------:R-:W-:Y:S01]  /*bef90*/  IMAD.X R23, R8, 0x1, R17, P6 ;  /* 0x0000000108177824 */ /* 0x000fe200030e0611 */
[----:B--2---:R-:W-:Y:S02]  /*befa0*/  F2FP.SATFINITE.E4M3.F32.PACK_AB_MERGE_C R48, R48, R4, RZ ;  /* 0x000000043030723e */ /* 0x004fe400048070ff */
[----:B------:R-:W2:Y:S01]  /*befb0*/  LDL.LU R4, [R1+0x1a98] ;  /* 0x001a980001047983 */ /* 0x000ea20000300800 */
[----:B------:R-:W-:-:S03]  /*befc0*/  F2FP.SATFINITE.E4M3.F32.PACK_AB_MERGE_C R7, R58, R7, RZ ;  /* 0x000000073a07723e */ /* 0x000fc600048070ff */
[----:B------:R-:W2:Y:S04]  /*befd0*/  LDL.LU R58, [R1+0x1a9c] ;  /* 0x001a9c00013a7983 */ /* 0x000ea80000300800 */
[----:B------:R-:W2:Y:S04]  /*befe0*/  LDL.LU R50, [R1+0x1a80] ;  /* 0x001a800001327983 */ /* 0x000ea80000300800 */
[----:B------:R0:W-:Y:S01]  /*beff0*/  STL.64 [R1+0x1488], R22 ;  /* 0x0014881601007387 */ /* 0x0001e20000100a00 */
[----:B---3--:R-:W-:-:S05]  /*bf000*/  F2FP.SATFINITE.E4M3.F32.PACK_AB_MERGE_C R5, R53, R57, RZ ;  /* 0x000000393505723e */ /* 0x008fca00048070ff */
[----:B------:R1:W-:Y:S01]  /*bf010*/  STL [R1+0x98], R5 ;  /* 0x0000980501007387 */ /* 0x0003e20000100800 */
[----:B------:R-:W-:-:S03]  /*bf020*/  F2FP.SATFINITE.E4M3.F32.PACK_AB_MERGE_C R3, R11, R12, RZ ;  /* 0x0000000c0b03723e */ /* 0x000fc600048070ff */
[----:B------:R-:W3:Y:S04]  /*bf030*/  LDL.LU R59, [R1+0x1a84] ;  /* 0x001a8400013b7983 */ /* 0x000ee80000300800 */
[----:B------:R-:W3:Y:S04]  /*bf040*/  LDL.LU R12, [R1+0x1a88] ;  /* 0x001a8800010c7983 */ /* 0x000ee80000300800 */
[----:B------:R-:W3:Y:S01]  /*bf050*/  LDL.LU R11, [R1+0x1a8c] ;  /* 0x001a8c00010b7983 */ /* 0x000ee20000300800 */
[----:B0-----:R-:W-:-:S03]  /*bf060*/  IADD3 R22, P6, R60, R40, RZ ;  /* 0x000000283c167210 */ /* 0x001fc60007fde0ff */
[----:B------:R0:W-:Y:S02]  /*bf070*/  STL [R1+0x5280], R3 ;  /* 0x0052800301007387 */ /* 0x0001e40000100800 */
[----:B------:R-:W-:Y:S02]  /*bf080*/  IMAD.X R23, R8, 0x1, R18, P6 ;  /* 0x0000000108177824 */ /* 0x000fe400030e0612 */
[----:B-1----:R-:W3:Y:S04]  /*bf090*/  LDL.LU R5, [R1+0x1a70] ;  /* 0x001a700001057983 */ /* 0x002ee80000300800 */
[----:B------:R-:W-:Y:S01]  /*bf0a0*/  STL.64 [R1+0x1460], R22 ;  /* 0x0014601601007387 */ /* 0x000fe20000100a00 */
[----:B0-----:R-:W-:-:S05]  /*bf0b0*/  F2FP.SATFINITE.E4M3.F32.PACK_AB_MERGE_C R3, R14, R6, RZ ;  /* 0x000000060e03723e */ /* 0x001fca00048070ff */
[----:B------:R-:W-:Y:S04]  /*bf0c0*/  STL [R1+0x58], R3 ;  /* 0x0000580301007387 */ /* 0x000fe80000100800 */
[----:B------:R-:W3:Y:S01]  /*bf0d0*/  LDL.LU R52, [R1+0x1a74] ;  /* 0x001a740001347983 */ /* 0x000ee20000300800 */
[----:B----4-:R-:W-:-:S05]  /*bf0e0*/  F2FP.SATFINITE.E4M3.F32.PACK_AB_MERGE_C R2, R2, R10, RZ ;  /* 0x0000000a0202723e */ /* 0x010fca00048070ff */
[----:B------:R0:W-:Y:S04]  /*bf0f0*/  STL [R1+0x64], R2 ;  /* 0x0000640201007387 */ /* 0x0001e80000100800 */
[----:B------:R-:W4:Y:S04]  /*bf100*/  LDL.LU R57, [R1+0x1a78] ;  /* 0x001a780001397983 */ /* 0x000f280000300800 */
[----:B------:R-:W4:Y:S01]  /*bf110*/  LDL.LU R53, [R1+0x1a7c] ;  /* 0x001a7c0001357983 */ /* 0x000f220000300800 */
[----:B0-----:R-:W-:-:S03]  /*bf120*/  IADD3 R2, P6, R60, R39, RZ ;  /* 0x000000273c027210 */ /* 0x001fc60007fde0ff */
[----:B------:R-:W4:Y:S02]  /*bf130*/  LDL.LU R6, [R1+0x1be0] ;  /* 0x001be00001067983 */ /* 0x000f240000300800 */
[----:B------:R-:W-:Y:S02]  /*bf140*/  IMAD.X R3, R8, 0x1, R19, P6 ;  /* 0x0000000108037824 */ /* 0x000fe400030e0613 */
[----:B------:R-:W4:Y:S01]  /*bf150*/  LDL.LU R14, [R1+0x1be4] ;  /* 0x001be400010e7983 */ /* 0x000f220000300800 */
[----:B------:R-:W-:-:S03]  /*bf160*/  IADD3 R22, P6, R60, R38, RZ ;  /* 0x000000263c167210 */ /* 0x000fc60007fde0ff */
[----:B------:R-:W4:Y:S04]  /*bf170*/  LDL.LU R10, [R1+0x1be8] ;  /* 0x001be800010a7983 */ /* 0x000f280000300800 */
[----:B------:R0:W-:Y:S01]  /*bf180*/  STL.64 [R1+0x14a8], R2 ;  /* 0x0014a80201007387 */ /* 0x0001e20000100a00 */
[----:B------:R-:W-:Y:S01]  /*bf190*/  IMAD.X R23, R8, 0x1, R20, P6 ;  /* 0x0000000108177824 */ /* 0x000fe200030e0614 */
[----:B------:R-:W-:Y:S02]  /*bf1a0*/  F2FP.SATFINITE.E4M3.F32.PACK_AB_MERGE_C R15, R15, R16, RZ ;  /* 0x000000100f0f723e */ /* 0x000fe400048070ff */
[----:B0-----:R-:W4:Y:S01]  /*bf1b0*/  LDL.LU R2, [R1+0x1bec] ;  /* 0x001bec0001027983 */ /* 0x001f220000300800 */
[----:B------:R-:W-:-:S03]  /*bf1c0*/  F2FP.SATFINITE.E4M3.F32.PACK_AB_MERGE_C R3, R0, R54, RZ ;  /* 0x000000360003723e */ /* 0x000fc600048070ff */
[----:B------:R-:W4:Y:S04]  /*bf1d0*/  LDL.LU R54, [R1+0x1bd0] ;  /* 0x001bd00001367983 */ /* 0x000f280000300800 */
[----:B------:R0:W-:Y:S04]  /*bf1e0*/  STL [R1+0x38], R15 ;  /* 0x0000380f01007387 */ /* 0x0001e80000100800 */
[----:B------:R-:W4:Y:S04]  /*bf1f0*/  LDL.LU R0, [R1+0x1bd4] ;  /* 0x001bd40001007983 */ /* 0x000f280000300800 */
[----:B------:R-:W-:Y:S01]  /*bf200*/  STL [R1+0x30], R3 ;  /* 0x0000300301007387 */ /* 0x000fe20000100800 */
[----:B0-----:R-:W-:-:S02]  /*bf210*/  F2FP.SATFINITE.E4M3.F32.PACK_AB_MERGE_C R15, R9, R13, RZ ;  /* 0x0000000d090f723e */ /* 0x001fc400048070ff */
[----:B--2---:R-:W-:Y:S02]  /*bf220*/  F2FP.SATFINITE.E4M3.F32.PACK_AB_MERGE_C R16, R58, R4, RZ ;  /* 0x000000043a10723e */ /* 0x004fe400048070ff */
[----:B------:R-:W2:Y:S04]  /*bf230*/  LDL.LU R4, [R1+0x1bd8] ;  /* 0x001bd80001047983 */ /* 0x000ea80000300800 */
[----:B------:R0:W-:Y:S04]  /*bf240*/  STL.64 [R1+0x14a0], R22 ;  /* 0x0014a01601007387 */ /* 0x0001e80000100a00 */
[----:B------:R-:W2:Y:S01]  /*bf250*/  LDL.LU R58, [R1+0x1bdc] ;  /* 0x001bdc00013a7983 */ /* 0x000ea20000300800 */
[----:B0-----:R-:W-:-:S03]  /*bf260*/  IADD3 R22, P6, R60, R37, RZ ;  /* 0x000000253c167210 */ /* 0x001fc60007fde0ff */
[----:B------:R-:W-:Y:S02]  /*bf270*/  STL [R1+0x52c0], R16 ;  /* 0x0052c01001007387 */ /* 0x000fe40000100800 */
[----:B------:R-:W-:-:S05]  /*bf280*/  IMAD.X R23, R8, 0x1, R21, P6 ;  /* 0x0000000108177824 */ /* 0x000fca00030e0615 */
[----:B------:R0:W-:Y:S04]  /*bf290*/  STL.64 [R1+0x1470], R22 ;  /* 0x0014701601007387 */ /* 0x0001e80000100a00 */
[----:B0-----:R-:W2:Y:S04]  /*bf2a0*/  LDL.LU.64 R22, [R1+0x52f0] ;  /* 0x0052f00001167983 */ /* 0x001ea80000300a00 */
[----:B------:R-:W2:Y:S04]  /*bf2b0*/  LDL.LU R13, [R1+0x1bc0] ;  /* 0x001bc000010d7983 */ /* 0x000ea80000300800 */
[----:B------:R-:W2:Y:S01]  /*bf2c0*/  LDL.LU R9, [R1+0x1bc4] ;  /* 0x001bc40001097983 */ /* 0x000ea20000300800 */
[----:B---3--:R-:W-:-:S02]  /*bf2d0*/  F2FP.SATFINITE.E4M3.F32.PACK_AB_MERGE_C R16, R59, R50, RZ ;  /* 0x000000323b10723e */ /* 0x008fc400048070ff */
[----:B------:R-:W-:Y:S01]  /*bf2e0*/  F2FP.SATFINITE.E4M3.F32.PACK_AB_MERGE_C R3, R11, R12, RZ ;  /* 0x0000000c0b03723e */ /* 0x000fe200048070ff */
[----:B------:R0:W-:Y:S04]  /*bf2f0*/  STL.64 [R1+0x52e8], R20 ;  /* 0x0052e81401007387 */ /* 0x0001e80000100a00 */
[----:B------:R-:W3:Y:S04]  /*bf300*/  LDL.LU R12, [R1+0x1bc8] ;  /* 0x001bc800010c7983 */ /* 0x000ee80000300800 */
[----:B------:R-:W-:Y:S04]  /*bf310*/  STL [R1+0x104], R16 ;  /* 0x0001041001007387 */ /* 0x000fe80000100800 */
[----:B------:R-:W3:Y:S01]  /*bf320*/  LDL.LU R11, [R1+0x1bcc] ;  /* 0x001bcc00010b7983 */ /* 0x000ee20000300800 */
[----:B0-----:R-:W-:-:S03]  /*bf330*/  IADD3 R20, P6, R60, R36, RZ ;  /* 0x000000243c147210 */ /* 0x001fc60007fde0ff */
[----:B------:R4:W-:Y:S02]  /*bf340*/  STL [R1+0x100], R3 ;  /* 0x0001000301007387 */ /* 0x0009e40000100800 */
[----:B----4-:R-:W-:Y:S02]  /*bf350*/  F2FP.SATFINITE.E4M3.F32.PACK_AB_MERGE_C R3, R14, R6, RZ ;  /* 0x000000060e03723e */ /* 0x010fe400048070ff */
[----:B------:R-:W-:Y:S01]  /*bf360*/  F2FP.SATFINITE.E4M3.F32.PACK_AB_MERGE_C R50, R0, R54, RZ ;  /* 0x000000360032723e */ /* 0x000fe200048070ff */
[----:B--2---:R-:W-:-:S05]  /*bf370*/  IMAD.X R21, R8, 0x1, R22, P6 ;  /* 0x0000000108157824 */ /* 0x004fca00030e0616 */
[----:B------:R0:W-:Y:S02]  /*bf380*/  STL.64 [R1+0x1468], R20 ;  /* 0x0014681401007387 */ /* 0x0001e40000100a00 */
[----:B0-----:R-:W-:-:S05]  /*bf390*/  IADD3 R20, P6, R60, R35, RZ ;  /* 0x000000233c147210 */ /* 0x001fca0007fde0ff */
[----:B------:R-:W-:Y:S01]  /*bf3a0*/  IMAD.X R21, R8, 0x1, R23, P6 ;  /* 0x0000000108157824 */ /* 0x000fe200030e0617 */
[----:B------:R-:W-:Y:S02]  /*bf3b0*/  F2FP.SATFINITE.E4M3.F32.PACK_AB_MERGE_C R8, R52, R5, RZ ;  /* 0x000000053408723e */ /* 0x000fe400048070ff */
[----:B------:R-:W-:Y:S02]  /*bf3c0*/  F2FP.SATFINITE.E4M3.F32.PACK_AB_MERGE_C R5, R53, R57, RZ ;  /* 0x000000393505723e */ /* 0x000fe400048070ff */
[----:B------:R0:W-:Y:S01]  /*bf3d0*/  STL.64 [R1+0x1458], R20 ;  /* 0x0014581401007387 */ /* 0x0001e20000100a00 */
[----:B------:R-:W-:-:S03]  /*bf3e0*/  F2FP.SATFINITE.E4M3.F32.PACK_AB_MERGE_C R52, R2, R10, RZ ;  /* 0x0000000a0234723e */ /* 0x000fc600048070ff */
[----:B------:R1:W-:Y:S04]  /*bf3f0*/  STL [R1+0x178c], R8 ;  /* 0x00178c0801007387 */ /* 0x0003e80000100800 */
[----:B------:R-:W-:Y:S01]  /*bf400*/  STL [R1+0x1790], R5 ;  /* 0x0017900501007387 */ /* 0x000fe20000100800 */
[----:B0-----:R-:W-:Y:S02]  /*bf410*/  IADD3 R20, P6, R61, R34, RZ ;  /* 0x000000223d147210 */ /* 0x001fe40007fde0ff */
[----:B-1----:R-:W-:Y:S01]  /*bf420*/  SHF.R.S32.HI R8, RZ, 0x1f, R61 ;  /* 0x0000001fff087819 */ /* 0x002fe2000001143d */
[----:B------:R-:W-:Y:S04]  /*bf430*/  STL [R1+0x1780], R3 ;  /* 0x0017800301007387 */ /* 0x000fe80000100800 */
[----:B------:R-:W2:Y:S01]  /*bf440*/  LDL.LU R10, [R1+0xc00] ;  /* 0x000c0000010a7983 */ /* 0x000ea20000300800 */
[----:B------:R-:W-:-:S03]  /*bf450*/  IMAD.X R21, R8, 0x1, R31, P6 ;  /* 0x0000000108157824 */ /* 0x000fc600030e061f */
[----:B------:R-:W2:Y:S04]  /*bf460*/  LDL.LU R2, [R1+0xc04] ;  /* 0x000c040001027983 */ /* 0x000ea80000300800 */
[----:B------:R0:W-:Y:S04]  /*bf470*/  STL.64 [R1+0x1448], R20 ;  /* 0x0014481401007387 */ /* 0x0001e80000100a00 */
[----:B------:R-:W-:Y:S04]  /*bf480*/  STL [R1+0x50b4], R52 ;  /* 0x0050b43401007387 */ /* 0x000fe80000100800 */
[----:B------:R-:W4:Y:S01]  /*bf490*/  LDL.LU R60, [R1+0xc08] ;  /* 0x000c0800013c7983 */ /* 0x000f220000300800 */
[----:B0-----:R-:W-:-:S03]  /*bf4a0*/  IADD3 R20, P6, R61, R33, RZ ;  /* 0x000000213d147210 */ /* 0x001fc60007fde0ff */
[----:B------:R-:W4:Y:S02]  /*bf4b0*/  LDL.LU R59, [R1+0xc0c] ;  /* 0x000c0c00013b7983 */ /* 0x000f240000300800 */
[----:B------:R-:W-:Y:S02]  /*bf4c0*/  IMAD.X R21, R8, 0x1, R32, P6 ;  /* 0x0000000108157824 */ /* 0x000fe400030e0620 */
[----:B------:R-:W4:Y:S04]  /*bf4d0*/  LDL.LU R54, [R1+0xbf0] ;  /* 0x000bf00001367983 */ /* 0x000f280000300800 */
[----:B------:R0:W-:Y:S04]  /*bf4e0*/  STL.64 [R1+0x1440], R20 ;  /* 0x0014401401007387 */ /* 0x0001e80000100a00 */
[----:B------:R-:W4:Y:S01]  /*bf4f0*/  LDL.LU R0, [R1+0xbf4] ;  /* 0x000bf40001007983 */ /* 0x000f220000300800 */
[----:B------:R-:W-:-:S02]  /*bf500*/  F2FP.SATFINITE.E4M3.F32.PACK_AB_MERGE_C R5, R58, R4, RZ ;  /* 0x000000043a05723e */ /* 0x000fc400048070ff */
[----:B------:R-:W-:Y:S02]  /*bf510*/  F2FP.SATFINITE.E4M3.F32.PACK_AB_MERGE_C R3, R9, R13, RZ ;  /* 0x0000000d0903723e */ /* 0x000fe400048070ff */
[----:B0-----:R-:W-:Y:S01]  /*bf520*/  IADD3 R20, P6, R61, R56, RZ ;  /* 0x000000383d147210 */ /* 0x001fe20007fde0ff */
[----:B------:R-:W-:Y:S04]  /*bf530*/  STL.64 [R1+0x52e0], R32 ;  /* 0x0052e02001007387 */ /* 0x000fe80000100a00 */
[----:B------:R-:W-:Y:S01]  /*bf540*/  IMAD.X R21, R8, 0x1, R29, P6 ;  /* 0x0000000108157824 */ /* 0x000fe200030e061d */
[----:B------:R-:W4:Y:S04]  /*bf550*/  LDL.LU R4, [R1+0xbf8] ;  /* 0x000bf80001047983 */ /* 0x000f280000300800 */
[----:B------:R-:W4:Y:S04]  /*bf560*/  LDL.LU R58, [R1+0xbfc] ;  /* 0x000bfc00013a7983 */ /* 0x000f280000300800 */
[----:B------:R-:W-:Y:S04]  /*bf570*/  STL [R1+0x527c], R5 ;  /* 0x00527c0501007387 */ /* 0x000fe80000100800 */
[----:B------:R3:W-:Y:S04]  /*bf580*/  STL [R1+0x70], R3 ;  /* 0x0000700301007387 */ /* 0x0007e80000100800 */
[----:B------:R0:W-:Y:S01]  /*bf590*/  STL.64 [R1+0x1438], R20 ;  /* 0x0014381401007387 */ /* 0x0001e20000100a00 */
[----:B---3--:R-:W-:-:S03]  /*bf5a0*/  F2FP.SATFINITE.E4M3.F32.PACK_AB_MERGE_C R3, R11, R12, RZ ;  /* 0x0000000c0b03723e */ /* 0x008fc600048070ff */
        /* <DEDUP_REMOVED lines=12> */
[----:B------:R-:W-:Y:S04]  /*bf670*/  STL [R1+0x5284], R3 ;  /* 0x0052840301007387 */ /* 0x000fe80000100800 */
[----:B------:R-:W3:Y:S04]  /*bf680*/  LDL.LU R13, [R1+0x1b80] ;  /* 0x001b8000010d7983 */ /* 0x000ee80000300800 */
[----:B------:R-:W3:Y:S01]  /*bf690*/  LDL.LU R11, [R1+0x1b84] ;  /* 0x001b8400010b7983 */ /* 0x000ee20000300800 */
[----:B--2---:R-:W-:-:S05]  /*bf6a0*/  F2FP.SATFINITE.E4M3.F32.PACK_AB_MERGE_C R2, R2, R10, RZ ;  /* 0x0000000a0202723e */ /* 0x004fca00048070ff */
[----:B------:R0:W-:Y:S04]  /*bf6b0*/  STL [R1+0x34], R2 ;  /* 0x0000340201007387 */ /* 0x0001e80000100800 */
[----:B------:R-:W2:Y:S01]  /*bf6c0*/  LDL.LU R10, [R1+0x1b88] ;  /* 0x001b8800010a7983 */ /* 0x000ea20000300800 */
[----:B0-----:R-:W-:-:S05]  /*bf6d0*/  IADD3 R2, P6, R61, R47, RZ ;  /* 0x0000002f3d027210 */ /* 0x001fca0007fde0ff */
[----:B------:R-:W-:Y:S01]  /*bf6e0*/  IMAD.X R3, R8, 0x1, R30, P6 ;  /* 0x0000000108037824 */ /* 0x000fe200030e061e */
[----:B------:R-:W-:-:S04]  /*bf6f0*/  IADD3 R32, P6, R61, R46, RZ ;  /* 0x0000002e3d207210 */ /* 0x000fc80007fde0ff */
[----:B------:R4:W-:Y:S01]  /*bf700*/  STL.64 [R1+0x1430], R2 ;  /* 0x0014300201007387 */ /* 0x0009e20000100a00 */
[----:B------:R-:W-:Y:S01]  /*bf710*/  IMAD.X R33, R8, 0x1, R27, P6 ;  /* 0x0000000108217824 */ /* 0x000fe200030e061b */
[----:B----4-:R-:W-:Y:S02]  /*bf720*/  F2FP.SATFINITE.E4M3.F32.PACK_AB_MERGE_C R3, R59, R60, RZ ;  /* 0x0000003c3b03723e */ /* 0x010fe400048070ff */
[----:B------:R-:W2:Y:S01]  /*bf730*/  LDL.LU R2, [R1+0x1b8c] ;  /* 0x001b8c0001027983 */ /* 0x000ea20000300800 */
[----:B------:R-:W-:-:S05]  /*bf740*/  F2FP.SATFINITE.E4M3.F32.PACK_AB_MERGE_C R60, R0, R54, RZ ;  /* 0x00000036003c723e */ /* 0x000fca00048070ff */
[----:B------:R-:W-:Y:S04]  /*bf750*/  STL [R1+0x52c4], R60 ;  /* 0x0052c43c01007387 */ /* 0x000fe80000100800 */
[----:B------:R-:W4:Y:S04]  /*bf760*/  LDL.LU R54, [R1+0x1b70] ;  /* 0x001b700001367983 */ /* 0x000f280000300800 */
[----:B------:R-:W4:Y:S04]  /*bf770*/  LDL.LU R0, [R1+0x1b74] ;  /* 0x001b740001007983 */ /* 0x000f280000300800 */
[----:B------:R0:W-:Y:S01]  /*bf780*/  STL.64 [R1+0x1428], R32 ;  /* 0x0014282001007387 */ /* 0x0001e20000100a00 */
[----:B------:R-:W-:-:S03]  /*bf790*/  F2FP.SATFINITE.E4M3.F32.PACK_AB_MERGE_C R59, R58, R4, RZ ;  /* 0x000000043a3b723e */ /* 0x000fc600048070ff */
[----:B------:R-:W4:Y:S04]  /*bf7a0*/  LDL.LU R4, [R1+0x1b78] ;  /* 0x001b780001047983 */ /* 0x000f280000300800 */
[----:B------:R-:W4:Y:S01]  /*bf7b0*/  LDL.LU R58, [R1+0x1b7c] ;  /* 0x001b7c00013a7983 */ /* 0x000f220000300800 */
[----:B0-----:R-:W-:-:S05]  /*bf7c0*/  IADD3 R32, P6, R61, R45, RZ ;  /* 0x0000002d3d207210 */ /* 0x001fca0007fde0ff */
[----:B------:R-:W-:Y:S01]  /*bf7d0*/  IMAD.X R33, R8, 0x1, R28, P6 ;  /* 0x0000000108217824 */ /* 0x000fe200030e061c */
[----:B---3--:R-:W-:Y:S02]  /*bf7e0*/  F2FP.SATFINITE.E4M3.F32.PACK_AB_MERGE_C R9, R9, R20, RZ ;  /* 0x000000140909723e */ /* 0x008fe400048070ff */
[----:B------:R-:W-:Y:S01]  /*bf7f0*/  IADD3 R20, P6, R61, R44, RZ ;  /* 0x0000002c3d147210 */ /* 0x000fe20007fde0ff */
[----:B------:R-:W-:Y:S01]  /*bf800*/  STL [R1+0x52d0], R59 ;  /* 0x0052d03b01007387 */ /* 0x000fe20000100800 */
[----:B------:R-:W-:-:S03]  /*bf810*/  F2FP.SATFINITE.E4M3.F32.PACK_AB_MERGE_C R12, R12, R21, RZ ;  /* 0x000000150c0c723e */ /* 0x000fc600048070ff */
[----:B------:R-:W-:Y:S01]  /*bf820*/  IMAD.X R21, R8, 0x1, R26, P6 ;  /* 0x0000000108157824 */ /* 0x000fe200030e061a */
[----:B------:R0:W-:Y:S04]  /*bf830*/  STL [R1+0x52d4], R9 ;  /* 0x0052d40901007387 */ /* 0x0001e80000100800 */
[----:B------:R-:W-:Y:S04]  /*bf840*/  STL.64 [R1+0x1420], R32 ;  /* 0x0014202001007387 */ /* 0x000fe80000100a00 */
[----:B------:R1:W-:Y:S01]  /*bf850*/  STL.64 [R1+0x1418], R20 ;  /* 0x0014181401007387 */ /* 0x0003e20000100a00 */
[----:B0-----:R-:W-:-:S02]  /*bf860*/  F2FP.SATFINITE.E4M3.F32.PACK_AB_MERGE_C R9, R49, R51, RZ ;  /* 0x000000333109723e */ /* 0x001fc400048070ff */
[----:B-1----:R-:W-:Y:S02]  /*bf870*/  IADD3 R20, P6, R61, R43, RZ ;  /* 0x0000002b3d147210 */ /* 0x002fe40007fde0ff */
[----:B------:R-:W-:-:S03]  /*bf880*/  F2FP.SATFINITE.E4M3.F32.PACK_AB_MERGE_C R5, R53, R57, RZ ;  /* 0x000000393505723e */ /* 0x000fc600048070ff */
[----:B------:R-:W-:Y:S01]  /*bf890*/  IMAD.X R21, R8, 0x1, R24, P6 ;  /* 0x0000000108157824 */ /* 0x000fe200030e0618 */
[----:B------:R-:W-:Y:S04]  /*bf8a0*/  STL [R1+0xe0], R9 ;  /* 0x0000e00901007387 */ /* 0x000fe80000100800 */
[----:B------:R-:W-:Y:S04]  /*bf8b0*/  STL [R1+0x1778], R5 ;  /* 0x0017780501007387 */ /* 0x000fe80000100800 */
[----:B------:R0:W-:Y:S04]  /*bf8c0*/  STL.64 [R1+0x1410], R20 ;  /* 0x0014101401007387 */ /* 0x0001e80000100a00 */
[----:B0-----:R-:W3:Y:S04]  /*bf8d0*/  LDL.LU R20, [R1+0x1b60] ;  /* 0x001b600001147983 */ /* 0x001ee80000300800 */
[----:B------:R-:W3:Y:S01]  /*bf8e0*/  LDL.LU R21, [R1+0x1b64] ;  /* 0x001b640001157983 */ /* 0x000ee20000300800 */
[----:B------:R-:W-:-:S02]  /*bf8f0*/  IADD3 R32, P6, R61, R42, RZ ;  /* 0x0000002a3d207210 */ /* 0x000fc40007fde0ff */
[----:B------:R-:W-:Y:S02]  /*bf900*/  F2FP.SATFINITE.E4M3.F32.PACK_AB_MERGE_C R5, R14, R6, RZ ;  /* 0x000000060e05723e */ /* 0x000fe400048070ff */
[----:B------:R-:W-:Y:S01]  /*bf910*/  F2FP.SATFINITE.E4M3.F32.PACK_AB_MERGE_C R51, R11, R13, RZ ;  /* 0x0000000d0b33723e */ /* 0x000fe200048070ff */
[----:B------:R-:W-:Y:S02]  /*bf920*/  IMAD.X R33, R8, 0x1, R25, P6 ;  /* 0x0000000108217824 */ /* 0x000fe400030e0619 */
[----:B------:R0:W-:Y:S04]  /*bf930*/  STL [R1+0x177c], R5 ;  /* 0x00177c0501007387 */ /* 0x0001e80000100800 */
[----:B------:R1:W-:Y:S04]  /*bf940*/  STL.64 [R1+0x5260], R50 ;  /* 0x0052603201007387 */ /* 0x0003e80000100a00 */
[----:B0-----:R-:W3:Y:S04]  /*bf950*/  LDL.LU R5, [R1+0x1b6c] ;  /* 0x001b6c0001057983 */ /* 0x001ee80000300800 */
[----:B-1----:R-:W3:Y:S04]  /*bf960*/  LDL.LU R51, [R1+0xbe8] ;  /* 0x000be80001337983 */ /* 0x002ee80000300800 */
[----:B------:R-:W-:Y:S01]  /*bf970*/  STL.64 [R1+0x1408], R32 ;  /* 0x0014082001007387 */ /* 0x000fe20000100a00 */
[----:B------:R-:W-:-:S02]  /*bf980*/  F2FP.SATFINITE.E4M3.F32.PACK_AB_MERGE_C R55, R55, R16, RZ ;  /* 0x000000103737723e */ /* 0x000fc400048070ff */
[----:B--2---:R-:W-:Y:S02]  /*bf990*/  F2FP.SATFINITE.E4M3.F32.PACK_AB_MERGE_C R53, R2, R10, RZ ;  /* 0x0000000a0235723e */ /* 0x004fe400048070ff */
[----:B------:R-:W-:Y:S01]  /*bf9a0*/  IADD3 R10, P6, R61, R41, RZ ;  /* 0x000000293d0a7210 */ /* 0x000fe20007fde0ff */
[----:B------:R-:W2:Y:S04]  /*bf9b0*/  LDL.LU R2, [R1+0xbec] ;  /* 0x000bec0001027983 */ /* 0x000ea80000300800 */
[----:B------:R-:W2:Y:S01]  /*bf9c0*/  LDL.LU R9, [R1+0xbd0] ;  /* 0x000bd00001097983 */ /* 0x000ea20000300800 */
[----:B------:R-:W-:-:S03]  /*bf9d0*/  IMAD.X R11, R8, 0x1, R17, P6 ;  /* 0x00000001080b7824 */ /* 0x000fc600030e0611 */
[----:B------:R-:W2:Y:S04]  /*bf9e0*/  LDL.LU R14, [R1+0xbd4] ;  /* 0x000bd400010e7983 */ /* 0x000ea80000300800 */
[----:B------:R0:W-:Y:S04]  /*bf9f0*/  STL [R1+0x5184], R53 ;  /* 0x0051843501007387 */ /* 0x0001e80000100800 */
[----:B0-----:R-:W2:Y:S04]  /*bfa00*/  LDL.LU R53, [R1+0xbe4] ;  /* 0x000be40001357983 */ /* 0x001ea80000300800 */
[----:B------:R-:W2:Y:S04]  /*bfa10*/  LDL.LU R59, [R1+0xbd8] ;  /* 0x000bd800013b7983 */ /* 0x000ea80000300800 */
[----:B------:R-:W2:Y:S04]  /*bfa20*/  LDL.LU R13, [R1+0xbdc] ;  /* 0x000bdc00010d7983 */ /* 0x000ea80000300800 */
[----:B------:R0:W-:Y:S04]  /*bfa30*/  STL.64 [R1+0x1400], R10 ;  /* 0x0014000a01007387 */ /* 0x0001e80000100a00 */
[----:B------:R-:W2:Y:S01]  /*bfa40*/  LDL.LU R60, [R1+0x1b50] ;  /* 0x001b5000013c7983 */ /* 0x000ea20000300800 */
[----:B----4-:R-:W-:-:S03]  /*bfa50*/  F2FP.SATFINITE.E4M3.F32.PACK_AB_MERGE_C R57, R0, R54, RZ ;  /* 0x000000360039723e */ /* 0x010fc600048070ff */
[----:B0-----:R-:W4:Y:S04]  /*bfa60*/  LDL.LU R10, [R1+0x1b54] ;  /* 0x001b5400010a7983 */ /* 0x001f280000300800 */
[----:B------:R-:W4:Y:S04]  /*bfa70*/  LDL.LU R32, [R1+0x1b58] ;  /* 0x001b580001207983 */ /* 0x000f280000300800 */
[----:B------:R-:W4:Y:S01]  /*bfa80*/  LDL.LU R11, [R1+0x1b5c] ;  /* 0x001b5c00010b7983 */ /* 0x000f220000300800 */
[----:B------:R-:W-:-:S03]  /*bfa90*/  F2FP.SATFINITE.E4M3.F32.PACK_AB_MERGE_C R6, R58, R4, RZ ;  /* 0x000000043a06723e */ /* 0x000fc600048070ff */
        /* <DEDUP_REMOVED lines=8> */
[----:B------:R0:W-:Y:S01]  /*bfb20*/  STL.64 [R1+0x5268], R6 ;  /* 0x0052680601007387 */ /* 0x0001e20000100a00 */
[----:B---3--:R-:W-:-:S02]  /*bfb30*/  F2FP.SATFINITE.E4M3.F32.PACK_AB_MERGE_C R50, R21, R20, RZ ;  /* 0x000000141532723e */ /* 0x008fc400048070ff */
[C---:B------:R-:W-:Y:S01]  /*bfb40*/  IADD3 R20, P6, R61.reuse, R40, RZ ;  /* 0x000000283d147210 */ /* 0x040fe20007fde0ff */
[----:B0-----:R-:W3:Y:S04]  /*bfb50*/  LDL.LU R6, [R1+0x1b68] ;  /* 0x001b680001067983 */ /* 0x001ee80000300800 */
[----:B------:R-:W-:Y:S01]  /*bfb60*/  IMAD.X R21, R8, 0x1, R18, P6 ;  /* 0x0000000108157824 */ /* 0x000fe200030e0612 */
[----:B------:R-:W3:Y:S04]  /*bfb70*/  LDL.LU R7, [R1+0xbe0] ;  /* 0x000be00001077983 */ /* 0x000ee80000300800 */
[----:B------:R0:W-:Y:S04]  /*bfb80*/  STL [R1+0x5288], R50 ;  /* 0x0052883201007387 */ /* 0x0001e80000100800 */
[----:B0-----:R-:W3:Y:S04]  /*bfb90*/  LDL.LU R50, [R1+0x14] ;  /* 0x0000140001327983 */ /* 0x001ee80000300800 */
[----:B------:R-:W-:Y:S04]  /*bfba0*/  STL.64 [R1+0x52d8], R40 ;  /* 0x0052d82801007387 */ /* 0x000fe80000100a00 */
[----:B------:R0:W-:Y:S04]  /*bfbb0*/  STL.64 [R1+0x13f8], R20 ;  /* 0x0013f81401007387 */ /* 0x0001e80000100a00 */
[----:B0-----:R-:W3:Y:S01]  /*bfbc0*/  LDL.LU.64 R20, [R1+0x52e8] ;  /* 0x0052e80001147983 */ /* 0x001ee20000300a00 */
[----:B------:R-:W-:-:S03]  /*bfbd0*/  IADD3 R40, P6, R61, R39, RZ ;  /* 0x000000273d287210 */ /* 0x000fc60007fde0ff */
[----:B------:R-:W-:Y:S02]  /*bfbe0*/  STL.64 [R1+0x52c8], R18 ;  /* 0x0052c81201007387 */ /* 0x000fe40000100a00 */
[----:B------:R-:W-:Y:S01]  /*bfbf0*/  IMAD.X R41, R8, 0x1, R19, P6 ;  /* 0x0000000108297824 */ /* 0x000fe200030e0613 */
[----:B--2---:R-:W-:-:S05]  /*bfc00*/  F2FP.SATFINITE.E4M3.F32.PACK_AB_MERGE_C R2, R2, R51, RZ ;  /* 0x000000330202723e */ /* 0x004fca00048070ff */
[----:B------:R0:W-:Y:S01]  /*bfc10*/  STL.64 [R1+0x5290], R2 ;  /* 0x0052900201007387 */ /* 0x0001e20000100a00 */
[----:B------:R-:W-:-:S03]  /*bfc20*/  F2FP.SATFINITE.E4M3.F32.PACK_AB_MERGE_C R14, R14, R9, RZ ;  /* 0x000000090e0e723e */ /* 0x000fc600048070ff */
[----:B------:R-:W-:Y:S01]  /*bfc30*/  STL.64 [R1+0x13f0], R40 ;  /* 0x0013f02801007387 */ /* 0x000fe20000100a00 */
[----:B0-----:R-:W-:-:S03]  /*bfc40*/  IADD3 R2, P6, R61, R38, RZ ;  /* 0x000000263d027210 */ /* 0x001fc60007fde0ff */
[----:B------:R-:W-:Y:S04]  /*bfc50*/  STL.64 [R1+0x52a0], R14 ;  /* 0x0052a00e01007387 */ /* 0x000fe80000100a00 */
[----:B------:R-:W-:Y:S01]  /*bfc60*/  STL.64 [R1+0x52b8], R38 ;  /* 0x0052b82601007387 */ /* 0x000fe20000100a00 */
[----:B------:R-:W-:-:S05]  /*bfc70*/  F2FP.SATFINITE.E4M3.F32.PACK_AB_MERGE_C R13, R13, R59, RZ ;  /* 0x0000003b0d0d723e */ /* 0x000fca00048070ff */
[----:B------:R-:W-:Y:S01]  /*bfc80*/  STL.64 [R1+0x52b0], R12 ;  /* 0x0052b00c01007387 */ /* 0x000fe20000100a00 */
[----:B----4-:R-:W-:Y:S02]  /*bfc90*/  F2FP.SATFINITE.E4M3.F32.PACK_AB_MERGE_C R10, R10, R60, RZ ;  /* 0x0000003c0a0a723e */ /* 0x010fe400048070ff */
[----:B------:R-:W-:Y:S02]  /*bfca0*/  F2FP.SATFINITE.E4M3.F32.PACK_AB_MERGE_C R11, R11, R32, RZ ;  /* 0x000000200b0b723e */ /* 0x000fe400048070ff */
[----:B---3--:R-:W-:Y:S02]  /*bfcb0*/  F2FP.SATFINITE.E4M3.F32.PACK_AB_MERGE_C R5, R5, R6, RZ ;  /* 0x000000060505723e */ /* 0x008fe400048070ff */
[----:B------:R-:W-:Y:S02]  /*bfcc0*/  F2FP.SATFINITE.E4M3.F32.PACK_AB_MERGE_C R6, R53, R7, RZ ;  /* 0x000000073506723e */ /* 0x000fe400048070ff */
[----:B------:R-:W-:Y:S01]  /*bfcd0*/  F2FP.SATFINITE.E4M3.F32.PACK_AB_MERGE_C R7, R52, R33, RZ ;  /* 0x000000213407723e */ /* 0x000fe200048070ff */
[----:B------:R-:W-:-:S05]  /*bfce0*/  IMAD.X R3, R8, 0x1, R20, P6 ;  /* 0x0000000108037824 */ /* 0x000fca00030e0614 */
[----:B------:R0:W-:Y:S02]  /*bfcf0*/  STL.64 [R1+0x13e8], R2 ;  /* 0x0013e80201007387 */ /* 0x0001e40000100a00 */
[----:B0-----:R-:W-:-:S05]  /*bfd00*/  IADD3 R2, P6, R61, R37, RZ ;  /* 0x000000253d027210 */ /* 0x001fca0007fde0ff */
[----:B------:R-:W-:-:S05]  /*bfd10*/  IMAD.X R3, R8, 0x1, R21, P6 ;  /* 0x0000000108037824 */ /* 0x000fca00030e0615 */
[----:B------:R0:W-:Y:S02]  /*bfd20*/  STL.64 [R1+0x13e0], R2 ;  /* 0x0013e00201007387 */ /* 0x0001e40000100a00 */
[----:B0-----:R-:W-:Y:S02]  /*bfd30*/  IADD3 R2, P6, R61, R36, RZ ;  /* 0x000000243d027210 */ /* 0x001fe40007fde0ff */
[----:B------:R-:W-:Y:S03]  /*bfd40*/  STL [R1+0x364], R7 ;  /* 0x0003640701007387 */ /* 0x000fe60000100800 */
[----:B------:R-:W-:-:S05]  /*bfd50*/  IMAD.X R3, R8, 0x1, R22, P6 ;  /* 0x0000000108037824 */ /* 0x000fca00030e0616 */
[----:B------:R0:W-:Y:S02]  /*bfd60*/  STL.64 [R1+0x13d8], R2 ;  /* 0x0013d80201007387 */ /* 0x0001e40000100a00 */
[----:B0-----:R-:W-:-:S05]  /*bfd70*/  IADD3 R2, P6, R61, R35, RZ ;  /* 0x000000233d027210 */ /* 0x001fca0007fde0ff */
[----:B------:R-:W-:-:S05]  /*bfd80*/  IMAD.X R3, R8, 0x1, R23, P6 ;  /* 0x0000000108037824 */ /* 0x000fca00030e0617 */
[----:B------:R0:W-:Y:S02]  /*bfd90*/  STL.64 [R1+0x13d0], R2 ;  /* 0x0013d00201007387 */ /* 0x0001e40000100a00 */
[----:B0-----:R-:W-:Y:S02]  /*bfda0*/  F2FP.SATFINITE.E4M3.F32.PACK_AB_MERGE_C R2, R49, R16, RZ ;  /* 0x000000103102723e */ /* 0x001fe400048070ff */
[----:B------:R-:W-:-:S05]  /*bfdb0*/  F2FP.SATFINITE.E4M3.F32.PACK_AB_MERGE_C R49, R0, R54, RZ ;  /* 0x000000360031723e */ /* 0x000fca00048070ff */
[----:B------:R0:W-:Y:S04]  /*bfdc0*/  STL.64 [R1+0x5270], R48 ;  /* 0x0052703001007387 */ /* 0x0001e80000100a00 */
[----:B------:R1:W-:Y:S04]  /*bfdd0*/  STL [R1+0x368], R2 ;  /* 0x0003680201007387 */ /* 0x0003e80000100800 */
[----:B0-----:R-:W2:Y:S04]  /*bfde0*/  LDL.LU R48, [R1+0x1c28] ;  /* 0x001c280001307983 */ /* 0x001ea80000300800 */
[----:B------:R-:W2:Y:S04]  /*bfdf0*/  LDL.LU R49, [R1+0x1c2c] ;  /* 0x001c2c0001317983 */ /* 0x000ea80000300800 */
[----:B------:R-:W3:Y:S04]  /*bfe00*/  LDL.LU R61, [R1+0x1c10] ;  /* 0x001c1000013d7983 */ /* 0x000ee80000300800 */
[----:B------:R-:W3:Y:S04]  /*bfe10*/  LDL.LU R12, [R1+0x1c14] ;  /* 0x001c1400010c7983 */ /* 0x000ee80000300800 */
[----:B------:R-:W4:Y:S04]  /*bfe20*/  LDL.LU R13, [R1+0x1c18] ;  /* 0x001c1800010d7983 */ /* 0x000f280000300800 */
[----:B------:R-:W4:Y:S04]  /*bfe30*/  LDL.LU R38, [R1+0x1c1c] ;  /* 0x001c1c0001267983 */ /* 0x000f280000300800 */
[----:B------:R-:W2:Y:S04]  /*bfe40*/  LDL.LU R39, [R1+0x1c00] ;  /* 0x001c000001277983 */ /* 0x000ea80000300800 */
[----:B------:R-:W2:Y:S04]  /*bfe50*/  LDL.LU R14, [R1+0x1c04] ;  /* 0x001c0400010e7983 */ /* 0x000ea80000300800 */
[----:B------:R-:W3:Y:S04]  /*bfe60*/  LDL.LU R15, [R1+0x1c08] ;  /* 0x001c0800010f7983 */ /* 0x000ee80000300800 */
[----:B-1----:R-:W3:Y:S04]  /*bfe70*/  LDL.LU R2, [R1+0x1c0c] ;  /* 0x001c0c0001027983 */ /* 0x002ee80000300800 */
[----:B------:R-:W3:Y:S04]  /*bfe80*/  LDL.LU R3, [R1+0xbc0] ;  /* 0x000bc00001037983 */ /* 0x000ee80000300800 */
[----:B------:R-:W3:Y:S04]  /*bfe90*/  LDL.LU R18, [R1+0xbc4] ;  /* 0x000bc40001127983 */ /* 0x000ee80000300800 */
[----:B------:R-:W3:Y:S04]  /*bfea0*/  LDL.LU R19, [R1+0xbc8] ;  /* 0x000bc80001137983 */ /* 0x000ee80000300800 */
[----:B------:R-:W3:Y:S04]  /*bfeb0*/  LDL.LU R40, [R1+0xbcc] ;  /* 0x000bcc0001287983 */ /* 0x000ee80000300800 */
[----:B------:R-:W3:Y:S04]  /*bfec0*/  LDL.LU R41, [R1+0xbb0] ;  /* 0x000bb00001297983 */ /* 0x000ee80000300800 */
[----:B------:R-:W3:Y:S01]  /*bfed0*/  LDL.LU R7, [R1+0xbb4] ;  /* 0x000bb40001077983 */ /* 0x000ee20000300800 */
[----:B------:R-:W-:-:S03]  /*bfee0*/  F2FP.SATFINITE.E4M3.F32.PACK_AB_MERGE_C R54, R58, R4, RZ ;  /* 0x000000043a36723e */ /* 0x000fc600048070ff */
[----:B------:R-:W3:Y:S01]  /*bfef0*/  LDL.LU R53, [R1+0xbb8] ;  /* 0x000bb80001357983 */ /* 0x000ee20000300800 */
[----:B------:R-:W-:-:S03]  /*bff00*/  SHF.R.S32.HI R8, RZ, 0x1f, R50 ;  /* 0x0000001fff087819 */ /* 0x000fc60000011432 */
[----:B------:R-:W3:Y:S01]  /*bff10*/  LDL.LU R51, [R1+0xbbc] ;  /* 0x000bbc0001337983 */ /* 0x000ee20000300800 */
[----:B------:R-:W-:-:S03]  /*bff20*/  IADD3 R32, P6, R50, R34, RZ ;  /* 0x0000002232207210 */ /* 0x000fc60007fde0ff */
        /* <DEDUP_REMOVED lines=8> */
[----:B------:R-:W3:Y:S04]  /*bffb0*/  LDL.LU R0, [R1+0x1b2c] ;  /* 0x001b2c0001007983 */ /* 0x000ee80000300800 */
[----:B------:R0:W-:Y:S04]  /*bffc0*/  STL [R1+0x5188], R54 ;  /* 0x0051883601007387 */ /* 0x0001e80000100800 */
[----:B0-----:R-:W3:Y:S04]  /*bffd0*/  LDL.LU R54, [R1+0x1c24] ;  /* 0x001c240001367983 */ /* 0x001ee80000300800 */
[----:B------:R0:W-:Y:S04]  /*bffe0*/  STL [R1+0x5298], R55 ;  /* 0x0052983701007387 */ /* 0x0001e80000100800 */
[----:B0-----:R-:W3:Y:S04]  /*bfff0*/  LDL.LU R55, [R1+0x1c20] ;  /* 0x001c200001377983 */ /* 0x001ee80000300800 */
[----:B------:R0:W-:Y:S04]  /*c0000*/  STL.64 [R1+0x13c8], R32 ;  /* 0x0013c82001007387 */ /* 0x0001e80000100a00 */
[----:B0-----:R-:W3:Y:S01]  /*c0010*/  LDL.LU.64 R32, [R1+0x52e0] ;  /* 0x0052e00001207983 */ /* 0x001ee20000300a00 */
[----:B----4-:R-:W-:-:S02]  /*c0020*/  F2FP.SATFINITE.E4M3.F32.PACK_AB_MERGE_C R38, R38, R13, RZ ;  /* 0x0000000d2626723e */ /* 0x010fc400048070ff */
[----:B--2---:R-:W-:Y:S02]  /*c0030*/  F2FP.SATFINITE.E4M3.F32.PACK_AB_MERGE_C R14, R14, R39, RZ ;  /* 0x000000270e0e723e */ /* 0x004fe400048070ff */
[----:B---3--:R-:W-:Y:S02]  /*c0040*/  F2FP.SATFINITE.E4M3.F32.PACK_AB_MERGE_C R2, R2, R15, RZ ;  /* 0x0000000f0202723e */ /* 0x008fe400048070ff */
[----:B------:R-:W-:Y:S02]  /*c0050*/  F2FP.SATFINITE.E4M3.F32.PACK_AB_MERGE_C R55, R54, R55, RZ ;  /* 0x000000373637723e */ /* 0x000fe400048070ff */
[----:B------:R-:W-:-:S03]  /*c0060*/  F2FP.SATFINITE.E4M3.F32.PACK_AB_MERGE_C R54, R49, R48, RZ ;  /* 0x000000303136723e */ /* 0x000fc600048070ff */
[----:B------:R-:W-:Y:S01]  /*c0070*/  STL [R1+0x1848], R55 ;  /* 0x0018483701007387 */ /* 0x000fe20000100800 */
[----:B------:R-:W-:-:S03]  /*c0080*/  IADD3 R48, P6, R50, R33, RZ ;  /* 0x0000002132307210 */ /* 0x000fc60007fde0ff */
[----:B------:R-:W-:Y:S02]  /*c0090*/  STL [R1+0x1844], R54 ;  /* 0x0018443601007387 */ /* 0x000fe40000100800 */
[----:B------:R-:W-:-:S05]  /*c00a0*/  IMAD.X R49, R8, 0x1, R32, P6 ;  /* 0x0000000108317824 */ /* 0x000fca00030e0620 */
[----:B------:R0:W-:Y:S02]  /*c00b0*/  STL.64 [R1+0x13c0], R48 ;  /* 0x0013c03001007387 */ /* 0x0001e40000100a00 */
[----:B0-----:R-:W-:Y:S02]  /*c00c0*/  F2FP.SATFINITE.E4M3.F32.PACK_AB_MERGE_C R48, R12, R61, RZ ;  /* 0x0000003d0c30723e */ /* 0x001fe400048070ff */
[----:B------:R-:W-:-:S05]  /*c00d0*/  IADD3 R12, P6, R50, R56, RZ ;  /* 0x00000038320c7210 */ /* 0x000fca0007fde0ff */
[----:B------:R-:W-:Y:S01]  /*c00e0*/  IMAD.X R13, R8, 0x1, R29, P6 ;  /* 0x00000001080d7824 */ /* 0x000fe200030e061d */
[----:B------:R-:W-:Y:S04]  /*c00f0*/  STL [R1+0x1870], R48 ;  /* 0x0018703001007387 */ /* 0x000fe80000100800 */
[----:B------:R-:W-:Y:S04]  /*c0100*/  STL [R1+0x186c], R38 ;  /* 0x00186c2601007387 */ /* 0x000fe80000100800 */
[----:B------:R0:W-:Y:S04]  /*c0110*/  STL.64 [R1+0x13b8], R12 ;  /* 0x0013b80c01007387 */ /* 0x0001e80000100a00 */
[----:B------:R-:W-:Y:S01]  /*c0120*/  STL [R1+0x1898], R14 ;  /* 0x0018980e01007387 */ /* 0x000fe20000100800 */
[----:B0-----:R-:W-:-:S03]  /*c0130*/  IADD3 R12, P6, R50, R47, RZ ;  /* 0x0000002f320c7210 */ /* 0x001fc60007fde0ff */
[----:B------:R0:W-:Y:S02]  /*c0140*/  STL [R1+0x1894], R2 ;  /* 0x0018940201007387 */ /* 0x0001e40000100800 */
[----:B------:R-:W-:Y:S01]  /*c0150*/  IMAD.X R13, R8, 0x1, R30, P6 ;  /* 0x00000001080d7824 */ /* 0x000fe200030e061e */
[----:B0-----:R-:W-:-:S04]  /*c0160*/  IADD3 R2, P6, R50, R46, RZ ;  /* 0x0000002e32027210 */ /* 0x001fc80007fde0ff */
[----:B------:R0:W-:Y:S02]  /*c0170*/  STL.64 [R1+0x13b0], R12 ;  /* 0x0013b00c01007387 */ /* 0x0001e40000100a00 */
[----:B0-----:R-:W-:Y:S01]  /*c0180*/  F2FP.SATFINITE.E4M3.F32.PACK_AB_MERGE_C R13, R18, R3, RZ ;  /* 0x00000003120d723e */ /* 0x001fe200048070ff */
[----:B------:R-:W-:Y:S01]  /*c0190*/  IMAD.X R3, R8, 0x1, R27, P6 ;  /* 0x0000000108037824 */ /* 0x000fe200030e061b */
[----:B------:R-:W-:-:S03]  /*c01a0*/  F2FP.SATFINITE.E4M3.F32.PACK_AB_MERGE_C R12, R40, R19, RZ ;  /* 0x00000013280c723e */ /* 0x000fc600048070ff */
[----:B------:R-:W-:Y:S04]  /*c01b0*/  STL [R1+0x18d4], R13 ;  /* 0x0018d40d01007387 */ /* 0x000fe80000100800 */
[----:B------:R0:W-:Y:S04]  /*c01c0*/  STL [R1+0x18d0], R12 ;  /* 0x0018d00c01007387 */ /* 0x0001e80000100800 */
[----:B------:R1:W-:Y:S01]  /*c01d0*/  STL.64 [R1+0x1360], R2 ;  /* 0x0013600201007387 */ /* 0x0003e20000100a00 */
[----:B0-----:R-:W-:Y:S02]  /*c01e0*/  F2FP.SATFINITE.E4M3.F32.PACK_AB_MERGE_C R12, R7, R41, RZ ;  /* 0x00000029070c723e */ /* 0x001fe400048070ff */
[----:B------:R-:W-:-:S02]  /*c01f0*/  F2FP.SATFINITE.E4M3.F32.PACK_AB_MERGE_C R7, R51, R53, RZ ;  /* 0x000000353307723e */ /* 0x000fc400048070ff */
[----:B-1----:R-:W-:Y:S01]  /*c0200*/  IADD3 R2, P6, R50, R45, RZ ;  /* 0x0000002d32027210 */ /* 0x002fe20007fde0ff */
[----:B------:R-:W-:Y:S04]  /*c0210*/  STL [R1+0x1904], R12 ;  /* 0x0019040c01007387 */ /* 0x000fe80000100800 */
[----:B------:R-:W-:Y:S01]  /*c0220*/  IMAD.X R3, R8, 0x1, R28, P6 ;  /* 0x0000000108037824 */ /* 0x000fe200030e061c */
[----:B------:R-:W-:Y:S04]  /*c0230*/  STL [R1+0x1900], R7 ;  /* 0x0019000701007387 */ /* 0x000fe80000100800 */
[----:B------:R0:W-:Y:S04]  /*c0240*/  STL.64 [R1+0xc40], R2 ;  /* 0x000c400201007387 */ /* 0x0001e80000100a00 */
[----:B------:R-:W2:Y:S01]  /*c0250*/  LDL.LU R41, [R1+0x1a60] ;  /* 0x001a600001297983 */ /* 0x000ea20000300800 */
[----:B0-----:R-:W-:-:S02]  /*c0260*/  F2FP.SATFINITE.E4M3.F32.PACK_AB_MERGE_C R3, R59, R9, RZ ;  /* 0x000000093b03723e */ /* 0x001fc400048070ff */
[----:B------:R-:W-:-:S03]  /*c0270*/  F2FP.SATFINITE.E4M3.F32.PACK_AB_MERGE_C R2, R58, R4, RZ ;  /* 0x000000043a02723e */ /* 0x000fc600048070ff */
[----:B------:R-:W-:Y:S04]  /*c0280*/  STL [R1+0x1938], R3 ;  /* 0x0019380301007387 */ /* 0x000fe80000100800 */
[----:B------:R-:W2:Y:S04]  /*c0290*/  LDL.LU R58, [R1+0x1a64] ;  /* 0x001a6400013a7983 */ /* 0x000ea80000300800 */
[----:B------:R0:W-:Y:S04]  /*c02a0*/  STL [R1+0x192c], R2 ;  /* 0x00192c0201007387 */ /* 0x0001e80000100800 */
[----:B------:R-:W3:Y:S04]  /*c02b0*/  LDL.LU R53, [R1+0x1a68] ;  /* 0x001a680001357983 */ /* 0x000ee80000300800 */
[----:B------:R-:W3:Y:S01]  /*c02c0*/  LDL.LU R4, [R1+0x1a6c] ;  /* 0x001a6c0001047983 */ /* 0x000ee20000300800 */
[----:B0-----:R-:W-:-:S05]  /*c02d0*/  IADD3 R2, P6, R50, R44, RZ ;  /* 0x0000002c32027210 */ /* 0x001fca0007fde0ff */
[----:B------:R-:W-:Y:S01]  /*c02e0*/  IMAD.X R3, R8, 0x1, R26, P6 ;  /* 0x0000000108037824 */ /* 0x000fe200030e061a */
[----:B------:R-:W-:-:S04]  /*c02f0*/  F2FP.SATFINITE.E4M3.F32.PACK_AB_MERGE_C R0, R0, R16, RZ ;  /* 0x000000100000723e */ /* 0x000fc800048070ff */
[----:B------:R0:W-:Y:S04]  /*c0300*/  STL.64 [R1+0xc38], R2 ;  /* 0x000c380201007387 */ /* 0x0001e80000100a00 */
[----:B------:R-:W4:Y:S01]  /*c0310*/  LDL.LU R9, [R1+0x1990] ;  /* 0x0019900001097983 */ /* 0x000f220000300800 */
[----:B0-----:R-:W-:-:S05]  /*c0320*/  F2FP.SATFINITE.E4M3.F32.PACK_AB_MERGE_C R2, R52, R60, RZ ;  /* 0x0000003c3402723e */ /* 0x001fca00048070ff */
[----:B------:R0:W-:Y:S04]  /*c0330*/  STL [R1+0x360], R2 ;  /* 0x0003600201007387 */ /* 0x0001e80000100800 */
[----:B------:R-:W4:Y:S04]  /*c0340*/  LDL.LU R59, [R1+0x1994] ;  /* 0x00199400013b7983 */ /* 0x000f280000300800 */
[----:B------:R1:W-:Y:S04]  /*c0350*/  STL [R1+0x5fc], R0 ;  /* 0x0005fc0001007387 */ /* 0x0003e80000100800 */
[----:B------:R-:W4:Y:S01]  /*c0360*/  LDL.LU R18, [R1+0x1998] ;  /* 0x0019980001127983 */ /* 0x000f220000300800 */
[----:B0-----:R-:W-:-:S03]  /*c0370*/  IADD3 R2, P6, R50, R43, RZ ;  /* 0x0000002b32027210 */ /* 0x001fc60007fde0ff */
[----:B------:R-:W4:Y:S04]  /*c0380*/  LDL.LU R19, [R1+0x199c] ;  /* 0x00199c0001137983 */ /* 0x000f280000300800 */
[----:B------:R-:W4:Y:S04]  /*c0390*/  LDL.LU R60, [R1+0x18f0] ;  /* 0x0018f000013c7983 */ /* 0x000f280000300800 */
[----:B------:R-:W4:Y:S04]  /*c03a0*/  LDL.LU R16, [R1+0x18f4] ;  /* 0x0018f40001107983 */ /* 0x000f280000300800 */
[----:B------:R-:W4:Y:S01]  /*c03b0*/  LDL.LU R38, [R1+0x18f8] ;  /* 0x0018f80001267983 */ /* 0x000f220000300800 */
[----:B------:R-:W-:-:S03]  /*c03c0*/  IMAD.X R3, R8, 0x1, R24, P6 ;  /* 0x0000000108037824 */ /* 0x000fc600030e0618 */
        /* <DEDUP_REMOVED lines=8> */
[----:B------:R0:W-:Y:S01]  /*c0450*/  STL.64 [R1+0xc08], R2 ;  /* 0x000c080201007387 */ /* 0x0001e20000100a00 */
[----:B------:R-:W-:-:S03]  /*c0460*/  IADD3 R40, P6, R50, R42, RZ ;  /* 0x0000002a32287210 */ /* 0x000fc60007fde0ff */
        /* <DEDUP_REMOVED lines=8> */
[----:B--2---:R-:W-:Y:S01]  /*c04f0*/  F2FP.SATFINITE.E4M3.F32.PACK_AB_MERGE_C R58, R58, R41, RZ ;  /* 0x000000293a3a723e */ /* 0x004fe200048070ff */
[----:B------:R-:W-:-:S04]  /*c0500*/  IMAD.X R41, R8, 0x1, R25, P6 ;  /* 0x0000000108297824 */ /* 0x000fc800030e0619 */
[----:B------:R0:W-:Y:S01]  /*c0510*/  STL [R1+0x50e8], R58 ;  /* 0x0050e83a01007387 */ /* 0x0001e20000100800 */
[----:B---3--:R-:W-:-:S03]  /*c0520*/  F2FP.SATFINITE.E4M3.F32.PACK_AB_MERGE_C R4, R4, R53, RZ ;  /* 0x000000350404723e */ /* 0x008fc600048070ff */
[----:B0-----:R-:W2:Y:S04]  /*c0530*/  LDL.LU R58, [R1+0x1330] ;  /* 0x00133000013a7983 */ /* 0x001ea80000300800 */
[----:B------:R-:W3:Y:S04]  /*c0540*/  LDL.LU R53, [R1+0x24] ;  /* 0x0000240001357983 */ /* 0x000ee80000300800 */
[----:B------:R0:W-:Y:S04]  /*c0550*/  STL [R1+0x50ec], R4 ;  /* 0x0050ec0401007387 */ /* 0x0001e80000100800 */
[----:B0-----:R-:W2:Y:S04]  /*c0560*/  LDL.LU R4, [R1+0x1764] ;  /* 0x0017640001047983 */ /* 0x001ea80000300800 */
[----:B------:R0:W-:Y:S04]  /*c0570*/  STL.64 [R1+0xc00], R40 ;  /* 0x000c002801007387 */ /* 0x0001e80000100a00 */
[----:B0-----:R-:W3:Y:S01]  /*c0580*/  LDL.LU.64 R40, [R1+0x52d8] ;  /* 0x0052d80001287983 */ /* 0x001ee20000300a00 */
[----:B----4-:R-:W-:-:S03]  /*c0590*/  F2FP.SATFINITE.E4M3.F32.PACK_AB_MERGE_C R59, R59, R9, RZ ;  /* 0x000000093b3b723e */ /* 0x010fc600048070ff */
[----:B------:R-:W4:Y:S01]  /*c05a0*/  LDL.LU R9, [R1+0x52d4] ;  /* 0x0052d40001097983 */ /* 0x000f220000300800 */
[----:B------:R-:W-:-:S03]  /*c05b0*/  F2FP.SATFINITE.E4M3.F32.PACK_AB_MERGE_C R19, R19, R18, RZ ;  /* 0x000000121313723e */ /* 0x000fc600048070ff */
[----:B------:R0:W-:Y:S04]  /*c05c0*/  STL [R1+0x1834], R59 ;  /* 0x0018343b01007387 */ /* 0x0001e80000100800 */
[----:B0-----:R-:W4:Y:S04]  /*c05d0*/  LDL.LU R59, [R1+0x52d0] ;  /* 0x0052d000013b7983 */ /* 0x001f280000300800 */
[----:B------:R0:W-:Y:S01]  /*c05e0*/  STL [R1+0x1830], R19 ;  /* 0x0018301301007387 */ /* 0x0001e20000100800 */
[----:B---3--:R-:W-:-:S05]  /*c05f0*/  IADD3 R18, P6, R50, R41, RZ ;  /* 0x0000002932127210 */ /* 0x008fca0007fde0ff */
[----:B0-----:R-:W-:-:S05]  /*c0600*/  IMAD.X R19, R8, 0x1, R17, P6 ;  /* 0x0000000108137824 */ /* 0x001fca00030e0611 */
[----:B------:R0:W-:Y:S04]  /*c0610*/  STL.64 [R1+0xbe0], R18 ;  /* 0x000be01201007387 */ /* 0x0001e80000100a00 */
[----:B0-----:R-:W3:Y:S01]  /*c0620*/  LDL.LU.64 R18, [R1+0x52c8] ;  /* 0x0052c80001127983 */ /* 0x001ee20000300a00 */
[----:B------:R-:W-:Y:S02]  /*c0630*/  F2FP.SATFINITE.E4M3.F32.PACK_AB_MERGE_C R16, R16, R60, RZ ;  /* 0x0000003c1010723e */ /* 0x000fe400048070ff */
[----:B------:R-:W-:Y:S01]  /*c0640*/  F2FP.SATFINITE.E4M3.F32.PACK_AB_MERGE_C R39, R39, R38, RZ ;  /* 0x000000262727723e */ /* 0x000fe200048070ff */
[----:B------:R-:W4:Y:S01]  /*c0650*/  LDL.LU R60, [R1+0x52c4] ;  /* 0x0052c400013c7983 */ /* 0x000f220000300800 */
[----:B------:R-:W-:-:S03]  /*c0660*/  IADD3 R38, P6, R50, R40, RZ ;  /* 0x0000002832267210 */ /* 0x000fc60007fde0ff */
[----:B------:R0:W-:Y:S04]  /*c0670*/  STL [R1+0x1860], R16 ;  /* 0x0018601001007387 */ /* 0x0001e80000100800 */
[----:B0-----:R-:W4:Y:S04]  /*c0680*/  LDL.LU R16, [R1+0x52c0] ;  /* 0x0052c00001107983 */ /* 0x001f280000300800 */
[----:B------:R3:W-:Y:S02]  /*c0690*/  STL [R1+0x185c], R39 ;  /* 0x00185c2701007387 */ /* 0x0007e40000100800 */
[----:B---3--:R-:W-:-:S05]  /*c06a0*/  IMAD.X R39, R8, 0x1, R18, P6 ;  /* 0x0000000108277824 */ /* 0x008fca00030e0612 */
[----:B------:R0:W-:Y:S04]  /*c06b0*/  STL.64 [R1+0xbf8], R38 ;  /* 0x000bf82601007387 */ /* 0x0001e80000100a00 */
[----:B0-----:R-:W3:Y:S01]  /*c06c0*/  LDL.LU.64 R38, [R1+0x52b8] ;  /* 0x0052b80001267983 */ /* 0x001ee20000300a00 */
[----:B------:R-:W-:Y:S02]  /*c06d0*/  F2FP.SATFINITE.E4M3.F32.PACK_AB_MERGE_C R13, R13, R12, RZ ;  /* 0x0000000c0d0d723e */ /* 0x000fe400048070ff */
[----:B------:R-:W-:Y:S02]  /*c06e0*/  F2FP.SATFINITE.E4M3.F32.PACK_AB_MERGE_C R12, R51, R7, RZ ;  /* 0x00000007330c723e */ /* 0x000fe400048070ff */
[----:B------:R-:W4:Y:S04]  /*c06f0*/  LDL.LU R7, [R1+0x60] ;  /* 0x0000600001077983 */ /* 0x000f280000300800 */
[----:B------:R-:W-:Y:S04]  /*c0700*/  STL [R1+0x1884], R13 ;  /* 0x0018840d01007387 */ /* 0x000fe80000100800 */
[----:B------:R-:W4:Y:S04]  /*c0710*/  LDL.LU R51, [R1+0x28] ;  /* 0x0000280001337983 */ /* 0x000f280000300800 */
[----:B------:R3:W-:Y:S01]  /*c0720*/  STL [R1+0x1880], R12 ;  /* 0x0018800c01007387 */ /* 0x0007e20000100800 */
[----:B--2---:R-:W-:-:S02]  /*c0730*/  F2FP.SATFINITE.E4M3.F32.PACK_AB_MERGE_C R4, R4, R0, RZ ;  /* 0x000000000404723e */ /* 0x004fc400048070ff */
[----:B------:R-:W-:Y:S02]  /*c0740*/  F2FP.SATFINITE.E4M3.F32.PACK_AB_MERGE_C R58, R55, R58, RZ ;  /* 0x0000003a373a723e */ /* 0x000fe400048070ff */
[----:B------:R-:W-:Y:S02]  /*c0750*/  F2FP.SATFINITE.E4M3.F32.PACK_AB_MERGE_C R2, R3, R2, RZ ;  /* 0x000000020302723e */ /* 0x000fe400048070ff */
[----:B------:R-:W-:Y:S02]  /*c0760*/  LOP3.LUT R3, R52, 0xffff, RZ, 0xc0, !PT ;  /* 0x0000ffff34037812 */ /* 0x000fe400078ec0ff */
[----:B---3--:R-:W-:-:S05]  /*c0770*/  IADD3 R12, P6, R50, R39, RZ ;  /* 0x00000027320c7210 */ /* 0x008fca0007fde0ff */
[----:B------:R-:W-:-:S05]  /*c0780*/  IMAD.X R13, R8, 0x1, R19, P6 ;  /* 0x00000001080d7824 */ /* 0x000fca00030e0613 */
[----:B------:R0:W-:Y:S04]  /*c0790*/  STL.64 [R1+0xc30], R12 ;  /* 0x000c300c01007387 */ /* 0x0001e80000100a00 */
[----:B0-----:R-:W2:Y:S04]  /*c07a0*/  LDL.LU.64 R12, [R1+0x52b0] ;  /* 0x0052b000010c7983 */ /* 0x001ea80000300a00 */
[----:B------:R-:W3:Y:S04]  /*c07b0*/  LDL.LU R0, [R1+0x52a8] ;  /* 0x0052a80001007983 */ /* 0x000ee80000300800 */
[----:B------:R0:W-:Y:S02]  /*c07c0*/  STL [R1+0x18b8], R4 ;  /* 0x0018b80401007387 */ /* 0x0001e40000100800 */
[----:B0-----:R-:W-:-:S02]  /*c07d0*/  F2FP.SATFINITE.E4M3.F32.PACK_AB_MERGE_C R4, R15, R14, RZ ;  /* 0x0000000e0f04723e */ /* 0x001fc400048070ff */
[----:B------:R-:W-:-:S03]  /*c07e0*/  IADD3 R14, P6, R50, R38, RZ ;  /* 0x00000026320e7210 */ /* 0x000fc60007fde0ff */
[----:B------:R0:W-:Y:S02]  /*c07f0*/  STL [R1+0x18b4], R4 ;  /* 0x0018b40401007387 */ /* 0x0001e40000100800 */
[----:B------:R-:W-:-:S05]  /*c0800*/  IMAD.X R15, R8, 0x1, R20, P6 ;  /* 0x00000001080f7824 */ /* 0x000fca00030e0614 */
[----:B------:R1:W-:Y:S01]  /*c0810*/  STL.64 [R1+0xbf0], R14 ;  /* 0x000bf00e01007387 */ /* 0x0003e20000100a00 */
[----:B0-----:R-:W-:Y:S02]  /*c0820*/  F2FP.SATFINITE.E4M3.F32.PACK_AB_MERGE_C R4, R48, R54, RZ ;  /* 0x000000363004723e */ /* 0x001fe400048070ff */
[----:B------:R-:W-:-:S05]  /*c0830*/  IADD3 R54, P6, R50, R37, RZ ;  /* 0x0000002532367210 */ /* 0x000fca0007fde0ff */
[----:B------:R-:W-:Y:S01]  /*c0840*/  IMAD.X R55, R8, 0x1, R21, P6 ;  /* 0x0000000108377824 */ /* 0x000fe200030e0615 */
[----:B-1----:R-:W2:Y:S04]  /*c0850*/  LDL.LU.64 R14, [R1+0x52a0] ;  /* 0x0052a000010e7983 */ /* 0x002ea80000300a00 */
[----:B------:R-:W-:Y:S04]  /*c0860*/  STL [R1+0x18f0], R58 ;  /* 0x0018f03a01007387 */ /* 0x000fe80000100800 */
[----:B------:R0:W-:Y:S04]  /*c0870*/  STL [R1+0x18ec], R4 ;  /* 0x0018ec0401007387 */ /* 0x0001e80000100800 */
[----:B------:R-:W-:Y:S01]  /*c0880*/  STL.64 [R1+0xbd0], R54 ;  /* 0x000bd03601007387 */ /* 0x000fe20000100a00 */
[----:B0-----:R-:W-:-:S05]  /*c0890*/  F2FP.SATFINITE.E4M3.F32.PACK_AB_MERGE_C R4, R61, R49, RZ ;  /* 0x000000313d04723e */ /* 0x001fca00048070ff */
[----:B------:R4:W-:Y:S04]  /*c08a0*/  STL [R1+0x191c], R4 ;  /* 0x00191c0401007387 */ /* 0x0009e80000100800 */
[----:B------:R-:W2:Y:S04]  /*c08b0*/  LDL.LU R52, [R1+0x40] ;  /* 0x0000400001347983 */ /* 0x000ea80000300800 */
[----:B------:R0:W-:Y:S01]  /*c08c0*/  STL [R1+0x1918], R2 ;  /* 0x0019180201007387 */ /* 0x0001e20000100800 */
[----:B----4-:R-:W-:Y:S02]  /*c08d0*/  LOP3.LUT R4, R9, 0xffff, RZ, 0xc0, !PT ;  /* 0x0000ffff09047812 */ /* 0x010fe400078ec0ff */
[----:B------:R-:W-:-:S02]  /*c08e0*/  IADD3 R48, P6, R50, R36, RZ ;  /* 0x0000002432307210 */ /* 0x000fc40007fde0ff */
[----:B0-----:R-:W-:-:S03]  /*c08f0*/  LOP3.LUT R2, R53, 0xffff, RZ, 0xc0, !PT ;  /* 0x0000ffff35027812 */ /* 0x001fc600078ec0ff */
[----:B------:R-:W-:Y:S01]  /*c0900*/  IMAD.X R49, R8, 0x1, R22, P6 ;  /* 0x0000000108317824 */ /* 0x000fe200030e0616 */
[----:B------:R-:W4:Y:S01]  /*c0910*/  LDL.LU R53, [R1+0x18] ;  /* 0x0000180001357983 */ /* 0x000f220000300800 */
[----:B------:R-:W-:Y:S02]  /*c0920*/  PRMT R61, R3, 0x3340, R2 ;  /* 0x00003340033d7816 */ /* 0x000fe40000000002 */
[----:B---3--:R-:W-:-:S04]  /*c0930*/  PRMT R9, R4, 0x3340, R0 ;  /* 0x0000334004097816 */ /* 0x008fc80000000000 */
[----:B------:R-:W-:-:S05]  /*c0940*/  PRMT R9, R61, 0x5410, R9 ;  /* 0x000054103d097816 */ /* 0x000fca0000000009 */
[----:B------:R0:W-:Y:S04]  /*c0950*/  STL [R1+0x1a98], R9 ;  /* 0x001a980901007387 */ /* 0x0001e80000100800 */
[----:B------:R1:W-:Y:S01]  /*c0960*/  STL.64 [R1+0xbe8], R48 ;  /* 0x000be83001007387 */ /* 0x0003e20000100a00 */
[----:B--2---:R-:W-:Y:S02]  /*c0970*/  LOP3.LUT R61, R12, 0xffff, RZ, 0xc0, !PT ;  /* 0x0000ffff0c3d7812 */ /* 0x004fe400078ec0ff */
[----:B0-----:R-:W-:Y:S02]  /*c0980*/  SHF.R.U32.HI R9, RZ, 0x8, R3 ;  /* 0x00000008ff097819 */ /* 0x001fe40000011603 */
[----:B-1----:R-:W-:-:S05]  /*c0990*/  IADD3 R48, P6, R50, R35, RZ ;  /* 0x0000002332307210 */ /* 0x002fca0007fde0ff */
[----:B------:R-:W-:Y:S01]  /*c09a0*/  IMAD.X R49, R8, 0x1, R23, P6 ;  /* 0x0000000108317824 */ /* 0x000fe200030e0617 */
[----:B------:R-:W-:Y:S02]  /*c09b0*/  SHF.R.U32.HI R8, RZ, 0x8, R2 ;  /* 0x00000008ff087819 */ /* 0x000fe40000011602 */
[----:B------:R-:W-:Y:S02]  /*c09c0*/  LOP3.LUT R9, R9, 0xffff, RZ, 0xc0, !PT ;  /* 0x0000ffff09097812 */ /* 0x000fe400078ec0ff */
[----:B------:R-:W-:Y:S02]  /*c09d0*/  LOP3.LUT R8, R8, 0xffff, RZ, 0xc0, !PT ;  /* 0x0000ffff08087812 */ /* 0x000fe400078ec0ff */
[----:B------:R-:W-:Y:S02]  /*c09e0*/  LOP3.LUT R2, R7, 0xffff, RZ, 0xc0, !PT ;  /* 0x0000ffff07027812 */ /* 0x000fe400078ec0ff */
[----:B------:R-:W-:Y:S02]  /*c09f0*/  LOP3.LUT R12, R51, 0xffff, RZ, 0xc0, !PT ;  /* 0x0000ffff330c7812 */ /* 0x000fe400078ec0ff */
[----:B------:R-:W-:-:S02]  /*c0a00*/  PRMT R3, R9, 0x3340, R8 ;  /* 0x0000334009037816 */ /* 0x000fc40000000008 */
[----:B------:R-:W-:Y:S02]  /*c0a10*/  PRMT R8, R61, 0x3340, R0 ;  /* 0x000033403d087816 */ /* 0x000fe40000000000 */
[----:B------:R-:W-:Y:S01]  /*c0a20*/  PRMT R9, R2, 0x3340, R12 ;  /* 0x0000334002097816 */ /* 0x000fe2000000000c */
[----:B------:R0:W-:Y:S01]  /*c0a30*/  STL.64 [R1+0xbd8], R48 ;  /* 0x000bd83001007387 */ /* 0x0001e20000100a00 */
[----:B------:R-:W-:-:S03]  /*c0a40*/  SHF.R.U32.HI R2, RZ, 0x8, R2 ;  /* 0x00000008ff027819 */ /* 0x000fc60000011602 */
[----:B------:R1:W-:Y:S01]  /*c0a50*/  STL [R1+0x1a24], R3 ;  /* 0x001a240301007387 */ /* 0x0003e20000100800 */
[----:B------:R-:W-:-:S03]  /*c0a60*/  LOP3.LUT R15, R15, 0xffff, RZ, 0xc0, !PT ;  /* 0x0000ffff0f0f7812 */ /* 0x000fc600078ec0ff */
[----:B0-----:R-:W2:Y:S01]  /*c0a70*/  LDL.LU R49, [R1+0x44] ;  /* 0x0000440001317983 */ /* 0x001ea20000300800 */
[----:B-1----:R-:W-:Y:S02]  /*c0a80*/  PRMT R3, R9, 0x5410, R8 ;  /* 0x0000541009037816 */ /* 0x002fe40000000008 */
[----:B------:R-:W-:Y:S02]  /*c0a90*/  SHF.R.U32.HI R9, RZ, 0x8, R12 ;  /* 0x00000008ff097819 */ /* 0x000fe4000001160c */
[----:B------:R-:W-:Y:S02]  /*c0aa0*/  SHF.R.U32.HI R8, RZ, 0x8, R61 ;  /* 0x00000008ff087819 */ /* 0x000fe4000001163d */
[----:B------:R-:W-:Y:S02]  /*c0ab0*/  LOP3.LUT R12, R2, 0xffff, RZ, 0xc0, !PT ;  /* 0x0000ffff020c7812 */ /* 0x000fe400078ec0ff */
[----:B------:R-:W-:Y:S01]  /*c0ac0*/  LOP3.LUT R9, R9, 0xffff, RZ, 0xc0, !PT ;  /* 0x0000ffff09097812 */ /* 0x000fe200078ec0ff */
[----:B------:R0:W-:Y:S01]  /*c0ad0*/  STL [R1+0x1a94], R3 ;  /* 0x001a940301007387 */ /* 0x0001e20000100800 */
[----:B------:R-:W-:-:S02]  /*c0ae0*/  LOP3.LUT R8, R8, 0xffff, RZ, 0xc0, !PT ;  /* 0x0000ffff08087812 */ /* 0x000fc400078ec0ff */
[----:B------:R-:W-:Y:S02]  /*c0af0*/  LOP3.LUT R61, R10, 0xffff, RZ, 0xc0, !PT ;  /* 0x0000ffff0a3d7812 */ /* 0x000fe400078ec0ff */
[--C-:B------:R-:W-:Y:S02]  /*c0b00*/  PRMT R2, R8, 0x3340, R0.reuse ;  /* 0x0000334008027816 */ /* 0x100fe40000000000 */
[----:B0-----:R-:W-:Y:S02]  /*c0b10*/  PRMT R3, R12, 0x3340, R9 ;  /* 0x000033400c037816 */ /* 0x001fe40000000009 */
[----:B------:R-:W-:Y:S02]  /*c0b20*/  LOP3.LUT R12, R52, 0xffff, RZ, 0xc0, !PT ;  /* 0x0000ffff340c7812 */ /* 0x000fe400078ec0ff */
[----:B------:R-:W-:Y:S02]  /*c0b30*/  PRMT R8, R61, 0x3340, R0 ;  /* 0x000033403d087816 */ /* 0x000fe40000000000 */
[----:B------:R-:W-:Y:S01]  /*c0b40*/  PRMT R9, R12, 0x3340, R15 ;  /* 0x000033400c097816 */ /* 0x000fe2000000000f */
[----:B------:R-:W-:Y:S03]  /*c0b50*/  STL [R1+0x1a1c], R3 ;  /* 0x001a1c0301007387 */ /* 0x000fe60000100800 */
[----:B------:R-:W-:Y:S01]  /*c0b60*/  PRMT R7, R9, 0x5410, R8 ;  /* 0x0000541009077816 */ /* 0x000fe20000000008 */
[----:B------:R0:W-:Y:S04]  /*c0b70*/  STL [R1+0x1814], R2 ;  /* 0x0018140201007387 */ /* 0x0001e80000100800 */
[----:B0-----:R-:W3:Y:S04]  /*c0b80*/  LDL.LU R2, [R1+0x16c] ;  /* 0x00016c0001027983 */ /* 0x001ee80000300800 */
[----:B------:R-:W3:Y:S04]  /*c0b90*/  LDL.LU R3, [R1+0xf0] ;  /* 0x0000f00001037983 */ /* 0x000ee80000300800 */
[----:B------:R0:W-:Y:S04]  /*c0ba0*/  STL [R1+0x1a90], R7 ;  /* 0x001a900701007387 */ /* 0x0001e80000100800 */
[----:B------:R-:W3:Y:S04]  /*c0bb0*/  LDL.LU R50, [R1+0x124] ;  /* 0x0001240001327983 */ /* 0x000ee80000300800 */
[----:B0-----:R-:W3:Y:S04]  /*c0bc0*/  LDL.LU R7, [R1+0x164] ;  /* 0x0001640001077983 */ /* 0x001ee80000300800 */
[----:B------:R-:W3:Y:S04]  /*c0bd0*/  LDL.LU R51, [R1+0xec] ;  /* 0x0000ec0001337983 */ /* 0x000ee80000300800 */
[----:B------:R-:W3:Y:S01]  /*c0be0*/  LDL.LU R52, [R1+0x120] ;  /* 0x0001200001347983 */ /* 0x000ee20000300800 */
[----:B------:R-:W-:-:S02]  /*c0bf0*/  SHF.R.U32.HI R9, RZ, 0x8, R4 ;  /* 0x00000008ff097819 */ /* 0x000fc40000011604 */
[----:B----4-:R-:W-:Y:S02]  /*c0c00*/  SHF.R.S32.HI R8, RZ, 0x1f, R53 ;  /* 0x0000001fff087819 */ /* 0x010fe40000011435 */
[----:B------:R-:W-:Y:S02]  /*c0c10*/  IADD3 R54, P6, R53, R34, RZ ;  /* 0x0000002235367210 */ /* 0x000fe40007fde0ff */
[----:B------:R-:W-:Y:S02]  /*c0c20*/  SHF.R.U32.HI R10, RZ, 0x8, R12 ;  /* 0x00000008ff0a7819 */ /* 0x000fe4000001160c */
[----:B------:R-:W-:Y:S02]  /*c0c30*/  SHF.R.U32.HI R15, RZ, 0x8, R15 ;  /* 0x00000008ff0f7819 */ /* 0x000fe4000001160f */
[----:B------:R-:W-:Y:S01]  /*c0c40*/  LOP3.LUT R12, R9, 0xffff, RZ, 0xc0, !PT ;  /* 0x0000ffff090c7812 */ /* 0x000fe200078ec0ff */
[----:B------:R-:W-:Y:S01]  /*c0c50*/  IMAD.X R55, R8, 0x1, R31, P6 ;  /* 0x0000000108377824 */ /* 0x000fe200030e061f */
[----:B------:R-:W-:-:S02]  /*c0c60*/  LOP3.LUT R10, R10, 0xffff, RZ, 0xc0, !PT ;  /* 0x0000ffff0a0a7812 */ /* 0x000fc400078ec0ff */
[----:B------:R-:W-:Y:S02]  /*c0c70*/  LOP3.LUT R9, R15, 0xffff, RZ, 0xc0, !PT ;  /* 0x0000ffff0f097812 */ /* 0x000fe400078ec0ff */
[----:B------:R-:W-:Y:S01]  /*c0c80*/  PRMT R4, R12, 0x3340, R0 ;  /* 0x000033400c047816 */ /* 0x000fe20000000000 */
[----:B------:R-:W-:Y:S01]  /*c0c90*/  STL.64 [R1+0xbc8], R54 ;  /* 0x000bc83601007387 */ /* 0x000fe20000100a00 */
[----:B------:R-:W-:Y:S02]  /*c0ca0*/  PRMT R9, R10, 0x3340, R9 ;  /* 0x000033400a097816 */ /* 0x000fe40000000009 */
[----:B------:R-:W-:Y:S01]  /*c0cb0*/  LOP3.LUT R16, R16, 0xffff, RZ, 0xc0, !PT ;  /* 0x0000ffff10107812 */ /* 0x000fe200078ec0ff */
[----:B------:R0:W-:Y:S04]  /*c0cc0*/  STL [R1+0x1810], R4 ;  /* 0x0018100401007387 */ /* 0x0001e80000100800 */
[----:B------:R1:W-:Y:S01]  /*c0cd0*/  STL [R1+0x1a18], R9 ;  /* 0x001a180901007387 */ /* 0x0003e20000100800 */
[----:B0-----:R-:W-:-:S04]  /*c0ce0*/  LOP3.LUT R4, R11, 0xffff, RZ, 0xc0, !PT ;  /* 0x0000ffff0b047812 */ /* 0x001fc800078ec0ff */
[----:B-1----:R-:W-:Y:S01]  /*c0cf0*/  PRMT R9, R4, 0x3340, R0 ;  /* 0x0000334004097816 */ /* 0x002fe20000000000 */
[----:B------:R0:W-:Y:S01]  /*c0d00*/  STL [R1+0x1aa0], R4 ;  /* 0x001aa00401007387 */ /* 0x0001e20000100800 */
[----:B------:R-:W-:Y:S02]  /*c0d10*/  SHF.R.U32.HI R11, RZ, 0x8, R61 ;  /* 0x00000008ff0b7819 */ /* 0x000fe4000001163d */
[----:B------:R-:W-:Y:S02]  /*c0d20*/  IADD3 R48, P6, R53, R33, RZ ;  /* 0x0000002135307210 */ /* 0x000fe40007fde0ff */
[----:B------:R-:W-:-:S04]  /*c0d30*/  LOP3.LUT R11, R11, 0xffff, RZ, 0xc0, !PT ;  /* 0x0000ffff0b0b7812 */ /* 0x000fc800078ec0ff */
[----:B------:R-:W-:Y:S02]  /*c0d40*/  PRMT R11, R11, 0x3340, R0 ;  /* 0x000033400b0b7816 */ /* 0x000fe40000000000 */
[----:B--2---:R-:W-:-:S04]  /*c0d50*/  LOP3.LUT R12, R49, 0xffff, RZ, 0xc0, !PT ;  /* 0x0000ffff310c7812 */ /* 0x004fc800078ec0ff */
[----:B------:R-:W-:-:S04]  /*c0d60*/  PRMT R10, R12, 0x3340, R16 ;  /* 0x000033400c0a7816 */ /* 0x000fc80000000010 */
[----:B0-----:R-:W-:Y:S02]  /*c0d70*/  PRMT R4, R10, 0x5410, R9 ;  /* 0x000054100a047816 */ /* 0x001fe40000000009 */
[----:B------:R-:W-:Y:S02]  /*c0d80*/  SHF.R.U32.HI R10, RZ, 0x8, R12 ;  /* 0x00000008ff0a7819 */ /* 0x000fe4000001160c */
[----:B------:R-:W-:Y:S02]  /*c0d90*/  SHF.R.U32.HI R9, RZ, 0x8, R16 ;  /* 0x00000008ff097819 */ /* 0x000fe40000011610 */
[----:B------:R-:W-:Y:S02]  /*c0da0*/  LOP3.LUT R10, R10, 0xffff, RZ, 0xc0, !PT ;  /* 0x0000ffff0a0a7812 */ /* 0x000fe400078ec0ff */
[----:B------:R-:W-:Y:S01]  /*c0db0*/  LOP3.LUT R9, R9, 0xffff, RZ, 0xc0, !PT ;  /* 0x0000ffff09097812 */ /* 0x000fe200078ec0ff */
[----:B------:R0:W-:Y:S01]  /*c0dc0*/  STL [R1+0x1a8c], R4 ;  /* 0x001a8c0401007387 */ /* 0x0001e20000100800 */
[----:B------:R-:W-:-:S02]  /*c0dd0*/  IMAD.X R49, R8, 0x1, R32, P6 ;  /* 0x0000000108317824 */ /* 0x000fc400030e0620 */
[----:B0-----:R-:W-:-:S03]  /*c0de0*/  PRMT R4, R10, 0x3340, R9 ;  /* 0x000033400a047816 */ /* 0x001fc60000000009 */
[----:B------:R-:W-:Y:S04]  /*c0df0*/  STL.64 [R1+0xbc0], R48 ;  /* 0x000bc03001007387 */ /* 0x000fe80000100a00 */
[----:B------:R0:W-:Y:S01]  /*c0e00*/  STL [R1+0x180c], R11 ;  /* 0x00180c0b01007387 */ /* 0x0001e20000100800 */
[----:B---3--:R-:W-:Y:S02]  /*c0e10*/  LOP3.LUT R16, R2, 0xffff, RZ, 0xc0, !PT ;  /* 0x0000ffff02107812 */ /* 0x008fe400078ec0ff */
[----:B------:R-:W-:-:S04]  /*c0e20*/  LOP3.LUT R2, R3, 0xffff, RZ, 0xc0, !PT ;  /* 0x0000ffff03027812 */ /* 0x000fc800078ec0ff */
[----:B------:R-:W-:Y:S02]  /*c0e30*/  PRMT R9, R2, 0x3340, R0 ;  /* 0x0000334002097816 */ /* 0x000fe40000000000 */
[----:B------:R-:W-:-:S04]  /*c0e40*/  LOP3.LUT R15, R50, 0xffff, RZ, 0xc0, !PT ;  /* 0x0000ffff320f7812 */ /* 0x000fc800078ec0ff */
[----:B------:R-:W-:Y:S01]  /*c0e50*/  PRMT R10, R16, 0x3340, R15 ;  /* 0x00003340100a7816 */ /* 0x000fe2000000000f */
[----:B------:R-:W-:Y:S03]  /*c0e60*/  STL [R1+0x1a38], R4 ;  /* 0x001a380401007387 */ /* 0x000fe60000100800 */
[----:B------:R-:W-:Y:S01]  /*c0e70*/  PRMT R3, R10, 0x5410, R9 ;  /* 0x000054100a037816 */ /* 0x000fe20000000009 */
[----:B------:R-:W2:Y:S04]  /*c0e80*/  LDL.LU R55, [R1+0x14c] ;  /* 0x00014c0001377983 */ /* 0x000ea80000300800 */
[----:B------:R-:W3:Y:S01]  /*c0e90*/  LDL.LU R54, [R1+0xd0] ;  /* 0x0000d00001367983 */ /* 0x000ee20000300800 */
[----:B0-----:R-:W-:-:S03]  /*c0ea0*/  LOP3.LUT R11, R52, 0xffff, RZ, 0xc0, !PT ;  /* 0x0000ffff340b7812 */ /* 0x001fc600078ec0ff */
[----:B------:R0:W-:Y:S04]  /*c0eb0*/  STL [R1+0x1a88], R3 ;  /* 0x001a880301007387 */ /* 0x0001e80000100800 */
[----:B------:R-:W4:Y:S01]  /*c0ec0*/  LDL.LU R52, [R1+0x10c] ;  /* 0x00010c0001347983 */ /* 0x000f220000300800 */
[----:B------:R-:W-:Y:S02]  /*c0ed0*/  LOP3.LUT R12, R7, 0xffff, RZ, 0xc0, !PT ;  /* 0x0000ffff070c7812 */ /* 0x000fe400078ec0ff */
[----:B------:R-:W-:Y:S02]  /*c0ee0*/  LOP3.LUT R61, R51, 0xffff, RZ, 0xc0, !PT ;  /* 0x0000ffff333d7812 */ /* 0x000fe400078ec0ff */
[----:B------:R-:W-:Y:S02]  /*c0ef0*/  PRMT R10, R12, 0x3340, R11 ;  /* 0x000033400c0a7816 */ /* 0x000fe4000000000b */
[----:B------:R-:W-:-:S02]  /*c0f00*/  PRMT R9, R61, 0x3340, R0 ;  /* 0x000033403d097816 */ /* 0x000fc40000000000 */
[----:B------:R-:W-:Y:S02]  /*c0f10*/  SHF.R.U32.HI R16, RZ, 0x8, R16 ;  /* 0x00000008ff107819 */ /* 0x000fe40000011610 */
[----:B0-----:R-:W-:Y:S02]  /*c0f20*/  PRMT R3, R10, 0x5410, R9 ;  /* 0x000054100a037816 */ /* 0x001fe40000000009 */
[----:B------:R-:W-:Y:S02]  /*c0f30*/  SHF.R.U32.HI R10, RZ, 0x8, R15 ;  /* 0x00000008ff0a7819 */ /* 0x000fe4000001160f */
[----:B------:R-:W-:Y:S02]  /*c0f40*/  IADD3 R48, P6, R53, R56, RZ ;  /* 0x0000003835307210 */ /* 0x000fe40007fde0ff */
[----:B------:R-:W-:Y:S02]  /*c0f50*/  SHF.R.U32.HI R9, RZ, 0x8, R11 ;  /* 0x00000008ff097819 */ /* 0x000fe4000001160b */
[----:B------:R-:W-:-:S02]  /*c0f60*/  LOP3.LUT R11, R16, 0xffff, RZ, 0xc0, !PT ;  /* 0x0000ffff100b7812 */ /* 0x000fc400078ec0ff */
[----:B------:R-:W-:Y:S02]  /*c0f70*/  LOP3.LUT R10, R10, 0xffff, RZ, 0xc0, !PT ;  /* 0x0000ffff0a0a7812 */ /* 0x000fe400078ec0ff */
[----:B------:R-:W-:Y:S01]  /*c0f80*/  SHF.R.U32.HI R12, RZ, 0x8, R12 ;  /* 0x00000008ff0c7819 */ /* 0x000fe2000001160c */
[----:B------:R-:W-:Y:S01]  /*c0f90*/  IMAD.X R49, R8, 0x1, R29, P6 ;  /* 0x0000000108317824 */ /* 0x000fe200030e061d */
[----:B------:R-:W-:Y:S02]  /*c0fa0*/  PRMT R4, R11, 0x3340, R10 ;  /* 0x000033400b047816 */ /* 0x000fe4000000000a */
[----:B------:R-:W-:Y:S02]  /*c0fb0*/  LOP3.LUT R12, R12, 0xffff, RZ, 0xc0, !PT ;  /* 0x0000ffff0c0c7812 */ /* 0x000fe400078ec0ff */
[----:B------:R-:W-:Y:S02]  /*c0fc0*/  LOP3.LUT R9, R9, 0xffff, RZ, 0xc0, !PT ;  /* 0x0000ffff09097812 */ /* 0x000fe400078ec0ff */
[----:B------:R-:W-:Y:S01]  /*c0fd0*/  IADD3 R10, P6, R53, R47, RZ ;  /* 0x0000002f350a7210 */ /* 0x000fe20007fde0ff */
[----:B------:R0:W-:Y:S04]  /*c0fe0*/  STL [R1+0x1a84], R3 ;  /* 0x001a840301007387 */ /* 0x0001e80000100800 */
[----:B------:R1:W-:Y:S01]  /*c0ff0*/  STL.64 [R1+0xbb8], R48 ;  /* 0x000bb83001007387 */ /* 0x0003e20000100a00 */
[----:B------:R-:W-:Y:S01]  /*c1000*/  IMAD.X R11, R8, 0x1, R30, P6 ;  /* 0x00000001080b7824 */ /* 0x000fe200030e061e */
[----:B0-----:R-:W-:-:S02]  /*c1010*/  PRMT R3, R12, 0x3340, R9 ;  /* 0x000033400c037816 */ /* 0x001fc40000000009 */
[----:B-1----:R-:W3:Y:S04]  /*c1020*/  LDL.LU R48, [R1+0x150] ;  /* 0x0001500001307983 */ /* 0x002ee80000300800 */
[----:B------:R-:W3:Y:S04]  /*c1030*/  LDL.LU R49, [R1+0x110] ;  /* 0x0001100001317983 */ /* 0x000ee80000300800 */
[----:B------:R-:W-:Y:S04]  /*c1040*/  STL [R1+0x1a10], R4 ;  /* 0x001a100401007387 */ /* 0x000fe80000100800 */
[----:B------:R0:W-:Y:S04]  /*c1050*/  STL [R1+0x1a0c], R3 ;  /* 0x001a0c0301007387 */ /* 0x0001e80000100800 */
[----:B------:R1:W-:Y:S01]  /*c1060*/  STL.64 [R1+0xc28], R10 ;  /* 0x000c280a01007387 */ /* 0x0003e20000100a00 */
[----:B------:R-:W-:-:S03]  /*c1070*/  SHF.R.U32.HI R9, RZ, 0x8, R2 ;  /* 0x00000008ff097819 */ /* 0x000fc60000011602 */
[----:B------:R-:W3:Y:S04]  /*c1080*/  LDL.LU R2, [R1+0x240] ;  /* 0x0002400001027983 */ /* 0x000ee80000300800 */
[----:B0-----:R-:W3:Y:S01]  /*c1090*/  LDL.LU R3, [R1+0x1c0] ;  /* 0x0001c00001037983 */ /* 0x001ee20000300800 */
[----:B-1----:R-:W-:-:S04]  /*c10a0*/  SHF.R.U32.HI R10, RZ, 0x8, R61 ;  /* 0x00000008ff0a7819 */ /* 0x002fc8000001163d */
[----:B------:R-:W-:-:S04]  /*c10b0*/  LOP3.LUT R10, R10, 0xffff, RZ, 0xc0, !PT ;  /* 0x0000ffff0a0a7812 */ /* 0x000fc800078ec0ff */
[----:B------:R-:W-:-:S05]  /*c10c0*/  PRMT R4, R10, 0x3340, R0 ;  /* 0x000033400a047816 */ /* 0x000fca0000000000 */
[----:B------:R0:W-:Y:S04]  /*c10d0*/  STL [R1+0x1800], R4 ;  /* 0x0018000401007387 */ /* 0x0001e80000100800 */
[----:B------:R-:W3:Y:S01]  /*c10e0*/  LDL.LU R50, [R1+0x1dc] ;  /* 0x0001dc0001327983 */ /* 0x000ee20000300800 */
[----:B------:R-:W-:-:S03]  /*c10f0*/  LOP3.LUT R9, R9, 0xffff, RZ, 0xc0, !PT ;  /* 0x0000ffff09097812 */ /* 0x000fc600078ec0ff */
[----:B------:R-:W3:Y:S01]  /*c1100*/  LDL.LU R7, [R1+0x23c] ;  /* 0x00023c0001077983 */ /* 0x000ee20000300800 */
[----:B0-----:R-:W-:-:S03]  /*c1110*/  PRMT R4, R9, 0x3340, R0 ;  /* 0x0000334009047816 */ /* 0x001fc60000000000 */
[----:B------:R-:W3:Y:S04]  /*c1120*/  LDL.LU R51, [R1+0x1bc] ;  /* 0x0001bc0001337983 */ /* 0x000ee80000300800 */
[----:B------:R0:W-:Y:S01]  /*c1130*/  STL [R1+0x17fc], R4 ;  /* 0x0017fc0401007387 */ /* 0x0001e20000100800 */
[----:B----4-:R-:W-:-:S03]  /*c1140*/  LOP3.LUT R11, R52, 0xffff, RZ, 0xc0, !PT ;  /* 0x0000ffff340b7812 */ /* 0x010fc600078ec0ff */
[----:B------:R-:W4:Y:S01]  /*c1150*/  LDL.LU R52, [R1+0x1d4] ;  /* 0x0001d40001347983 */ /* 0x000f220000300800 */
[----:B--2---:R-:W-:Y:S02]  /*c1160*/  LOP3.LUT R12, R55, 0xffff, RZ, 0xc0, !PT ;  /* 0x0000ffff370c7812 */ /* 0x004fe400078ec0ff */
[----:B---3--:R-:W-:Y:S02]  /*c1170*/  LOP3.LUT R15, R54, 0xffff, RZ, 0xc0, !PT ;  /* 0x0000ffff360f7812 */ /* 0x008fe400078ec0ff */
[----:B------:R-:W-:Y:S02]  /*c1180*/  PRMT R10, R12, 0x3340, R11 ;  /* 0x000033400c0a7816 */ /* 0x000fe4000000000b */
[----:B------:R-:W-:Y:S02]  /*c1190*/  PRMT R9, R15, 0x3340, R0 ;  /* 0x000033400f097816 */ /* 0x000fe40000000000 */
[----:B------:R-:W-:Y:S02]  /*c11a0*/  IADD3 R54, P6, R53, R46, RZ ;  /* 0x0000002e35367210 */ /* 0x000fe40007fde0ff */
[----:B0-----:R-:W-:-:S02]  /*c11b0*/  PRMT R4, R10, 0x5410, R9 ;  /* 0x000054100a047816 */ /* 0x001fc40000000009 */
[----:B------:R-:W-:Y:S02]  /*c11c0*/  SHF.R.U32.HI R10, RZ, 0x8, R12 ;  /* 0x00000008ff0a7819 */ /* 0x000fe4000001160c */
[----:B------:R-:W-:Y:S02]  /*c11d0*/  SHF.R.U32.HI R9, RZ, 0x8, R11 ;  /* 0x00000008ff097819 */ /* 0x000fe4000001160b */
[----:B------:R-:W-:Y:S02]  /*c11e0*/  LOP3.LUT R10, R10, 0xffff, RZ, 0xc0, !PT ;  /* 0x0000ffff0a0a7812 */ /* 0x000fe400078ec0ff */
[----:B------:R-:W-:Y:S01]  /*c11f0*/  LOP3.LUT R9, R9, 0xffff, RZ, 0xc0, !PT ;  /* 0x0000ffff09097812 */ /* 0x000fe200078ec0ff */
[----:B------:R-:W-:Y:S01]  /*c1200*/  IMAD.X R55, R8, 0x1, R27, P6 ;  /* 0x0000000108377824 */ /* 0x000fe200030e061b */
[----:B------:R0:W-:Y:S01]  /*c1210*/  STL [R1+0x1a80], R4 ;  /* 0x001a800401007387 */ /* 0x0001e20000100800 */
[----:B------:R-:W-:-:S03]  /*c1220*/  SHF.R.U32.HI R11, RZ, 0x8, R15 ;  /* 0x00000008ff0b7819 */ /* 0x000fc6000001160f */
[----:B------:R1:W-:Y:S01]  /*c1230*/  STL.64 [R1+0xc20], R54 ;  /* 0x000c203601007387 */ /* 0x0003e20000100a00 */
[----:B0-----:R-:W-:-:S03]  /*c1240*/  PRMT R4, R10, 0x3340, R9 ;  /* 0x000033400a047816 */ /* 0x001fc60000000009 */
[----:B-1----:R-:W2:Y:S04]  /*c1250*/  LDL.LU R55, [R1+0x5298] ;  /* 0x0052980001377983 */ /* 0x002ea80000300800 */
[----:B------:R0:W-:Y:S01]  /*c1260*/  STL [R1+0x1a04], R4 ;  /* 0x001a040401007387 */ /* 0x0001e20000100800 */
[----:B------:R-:W-:Y:S02]  /*c1270*/  LOP3.LUT R10, R48, 0xffff, RZ, 0xc0, !PT ;  /* 0x0000ffff300a7812 */ /* 0x000fe400078ec0ff */
[----:B------:R-:W-:Y:S02]  /*c1280*/  LOP3.LUT R9, R49, 0xffff, RZ, 0xc0, !PT ;  /* 0x0000ffff31097812 */ /* 0x000fe400078ec0ff */
[----:B------:R-:W-:Y:S02]  /*c1290*/  SHF.R.U32.HI R12, RZ, 0x8, R10 ;  /* 0x00000008ff0c7819 */ /* 0x000fe4000001160a */
[----:B0-----:R-:W-:-:S02]  /*c12a0*/  PRMT R4, R10, 0x3340, R9 ;  /* 0x000033400a047816 */ /* 0x001fc40000000009 */
[----:B------:R-:W-:Y:S02]  /*c12b0*/  SHF.R.U32.HI R9, RZ, 0x8, R9 ;  /* 0x00000008ff097819 */ /* 0x000fe40000011609 */
[----:B------:R-:W-:Y:S02]  /*c12c0*/  LOP3.LUT R11, R11, 0xffff, RZ, 0xc0, !PT ;  /* 0x0000ffff0b0b7812 */ /* 0x000fe400078ec0ff */
[----:B------:R-:W-:Y:S02]  /*c12d0*/  LOP3.LUT R10, R12, 0xffff, RZ, 0xc0, !PT ;  /* 0x0000ffff0c0a7812 */ /* 0x000fe400078ec0ff */
[----:B------:R-:W-:Y:S01]  /*c12e0*/  LOP3.LUT R9, R9, 0xffff, RZ, 0xc0, !PT ;  /* 0x0000ffff09097812 */ /* 0x000fe200078ec0ff */
[----:B------:R0:W-:Y:S03]  /*c12f0*/  STL [R1+0x2f4], R4 ;  /* 0x0002f40401007387 */ /* 0x0001e60000100800 */
[----:B------:R-:W-:-:S02]  /*c1300*/  PRMT R9, R10, 0x3340, R9 ;  /* 0x000033400a097816 */ /* 0x000fc40000000009 */
[----:B0-----:R-:W-:Y:S02]  /*c1310*/  PRMT R4, R11, 0x3340, R0 ;  /* 0x000033400b047816 */ /* 0x001fe40000000000 */
[----:B------:R-:W-:-:S03]  /*c1320*/  LOP3.LUT R16, R2, 0xffff, RZ, 0xc0, !PT ;  /* 0x0000ffff02107812 */ /* 0x000fc600078ec0ff */
[----:B------:R0:W-:Y:S04]  /*c1330*/  STL [R1+0x17f8], R4 ;  /* 0x0017f80401007387 */ /* 0x0001e80000100800 */
[----:B------:R1:W-:Y:S04]  /*c1340*/  STL [R1+0x1a20], R9 ;  /* 0x001a200901007387 */ /* 0x0003e80000100800 */
[----:B------:R-:W3:Y:S01]  /*c1350*/  LDL.LU R2, [R1+0x22c] ;  /* 0x00022c0001027983 */ /* 0x000ee20000300800 */
[----:B0-----:R-:W-:-:S03]  /*c1360*/  LOP3.LUT R4, R3, 0xffff, RZ, 0xc0, !PT ;  /* 0x0000ffff03047812 */ /* 0x001fc600078ec0ff */
[----:B------:R-:W2:Y:S01]  /*c1370*/  LDL.LU R3, [R1+0x1b8] ;  /* 0x0001b80001037983 */ /* 0x000ea20000300800 */
[----:B------:R-:W-:-:S03]  /*c1380*/  LOP3.LUT R15, R50, 0xffff, RZ, 0xc0, !PT ;  /* 0x0000ffff320f7812 */ /* 0x000fc600078ec0ff */
[----:B------:R-:W2:Y:S01]  /*c1390*/  LDL.LU R50, [R1+0x1c8] ;  /* 0x0001c80001327983 */ /* 0x000ea20000300800 */
[----:B------:R-:W-:-:S03]  /*c13a0*/  LOP3.LUT R12, R7, 0xffff, RZ, 0xc0, !PT ;  /* 0x0000ffff070c7812 */ /* 0x000fc600078ec0ff */
[----:B------:R-:W2:Y:S01]  /*c13b0*/  LDL.LU R7, [R1+0x2c0] ;  /* 0x0002c00001077983 */ /* 0x000ea20000300800 */
[----:B------:R-:W-:-:S03]  /*c13c0*/  LOP3.LUT R61, R51, 0xffff, RZ, 0xc0, !PT ;  /* 0x0000ffff333d7812 */ /* 0x000fc600078ec0ff */
[----:B------:R-:W2:Y:S01]  /*c13d0*/  LDL.LU R51, [R1+0x280] ;  /* 0x0002800001337983 */ /* 0x000ea20000300800 */
[----:B----4-:R-:W-:-:S03]  /*c13e0*/  LOP3.LUT R11, R52, 0xffff, RZ, 0xc0, !PT ;  /* 0x0000ffff340b7812 */ /* 0x010fc600078ec0ff */
[----:B------:R-:W4:Y:S01]  /*c13f0*/  LDL.LU R52, [R1+0x2a0] ;  /* 0x0002a00001347983 */ /* 0x000f220000300800 */
[----:B-1----:R-:W-:Y:S02]  /*c1400*/  PRMT R9, R4, 0x3340, R0 ;  /* 0x0000334004097816 */ /* 0x002fe40000000000 */
[----:B------:R-:W-:-:S04]  /*c1410*/  PRMT R10, R16, 0x3340, R15 ;  /* 0x00003340100a7816 */ /* 0x000fc8000000000f */
[----:B------:R-:W-:Y:S02]  /*c1420*/  PRMT R10, R10, 0x5410, R9 ;  /* 0x000054100a0a7816 */ /* 0x000fe40000000009 */
[----:B------:R-:W-:-:S03]  /*c1430*/  PRMT R9, R61, 0x3340, R0 ;  /* 0x000033403d097816 */ /* 0x000fc60000000000 */
[----:B------:R0:W-:Y:S01]  /*c1440*/  STL [R1+0x1a7c], R10 ;  /* 0x001a7c0a01007387 */ /* 0x0001e20000100800 */
[----:B------:R-:W-:Y:S02]  /*c1450*/  SHF.R.U32.HI R16, RZ, 0x8, R16 ;  /* 0x00000008ff107819 */ /* 0x000fe40000011610 */
[----:B0-----:R-:W-:-:S04]  /*c1460*/  PRMT R10, R12, 0x3340, R11 ;  /* 0x000033400c0a7816 */ /* 0x001fc8000000000b */
[----:B------:R-:W-:Y:S02]  /*c1470*/  PRMT R9, R10, 0x5410, R9 ;  /* 0x000054100a097816 */ /* 0x000fe40000000009 */
[----:B------:R-:W-:Y:S02]  /*c1480*/  SHF.R.U32.HI R10, RZ, 0x8, R15 ;  /* 0x00000008ff0a7819 */ /* 0x000fe4000001160f */
[----:B------:R-:W-:Y:S01]  /*c1490*/  IADD3 R48, P6, R53, R45, RZ ;  /* 0x0000002d35307210 */ /* 0x000fe20007fde0ff */
[----:B------:R0:W-:Y:S01]  /*c14a0*/  STL [R1+0x1a78], R9 ;  /* 0x001a780901007387 */ /* 0x0001e20000100800 */
[----:B------:R-:W-:Y:S02]  /*c14b0*/  LOP3.LUT R10, R10, 0xffff, RZ, 0xc0, !PT ;  /* 0x0000ffff0a0a7812 */ /* 0x000fe400078ec0ff */
[----:B------:R-:W-:Y:S01]  /*c14c0*/  SHF.R.U32.HI R12, RZ, 0x8, R12 ;  /* 0x00000008ff0c7819 */ /* 0x000fe2000001160c */
[----:B------:R-:W-:Y:S01]  /*c14d0*/  IMAD.X R49, R8, 0x1, R28, P6 ;  /* 0x0000000108317824 */ /* 0x000fe200030e061c */
[----:B0-----:R-:W-:-:S02]  /*c14e0*/  SHF.R.U32.HI R9, RZ, 0x8, R11 ;  /* 0x00000008ff097819 */ /* 0x001fc4000001160b */
[----:B------:R-:W-:Y:S02]  /*c14f0*/  LOP3.LUT R11, R16, 0xffff, RZ, 0xc0, !PT ;  /* 0x0000ffff100b7812 */ /* 0x000fe400078ec0ff */
[----:B------:R-:W-:Y:S02]  /*c1500*/  LOP3.LUT R12, R12, 0xffff, RZ, 0xc0, !PT ;  /* 0x0000ffff0c0c7812 */ /* 0x000fe400078ec0ff */
[----:B------:R-:W-:Y:S02]  /*c1510*/  PRMT R15, R11, 0x3340, R10 ;  /* 0x000033400b0f7816 */ /* 0x000fe4000000000a */
[----:B------:R-:W-:Y:S02]  /*c1520*/  LOP3.LUT R9, R9, 0xffff, RZ, 0xc0, !PT ;  /* 0x0000ffff09097812 */ /* 0x000fe400078ec0ff */
[----:B------:R-:W-:Y:S02]  /*c1530*/  IADD3 R10, P6, R53, R44, RZ ;  /* 0x0000002c350a7210 */ /* 0x000fe40007fde0ff */
[----:B------:R-:W-:Y:S01]  /*c1540*/  PRMT R9, R12, 0x3340, R9 ;  /* 0x000033400c097816 */ /* 0x000fe20000000009 */
[----:B------:R-:W-:Y:S02]  /*c1550*/  STL.64 [R1+0xc18], R48 ;  /* 0x000c183001007387 */ /* 0x000fe40000100a00 */
[----:B------:R-:W-:-:S02]  /*c1560*/  IMAD.X R11, R8, 0x1, R26, P6 ;  /* 0x00000001080b7824 */ /* 0x000fc400030e061a */
[----:B------:R-:W-:Y:S04]  /*c1570*/  STL [R1+0x19f8], R15 ;  /* 0x0019f80f01007387 */ /* 0x000fe80000100800 */
[----:B------:R0:W-:Y:S04]  /*c1580*/  STL [R1+0x19f0], R9 ;  /* 0x0019f00901007387 */ /* 0x0001e80000100800 */
[----:B------:R1:W-:Y:S01]  /*c1590*/  STL.64 [R1+0xc10], R10 ;  /* 0x000c100a01007387 */ /* 0x0003e20000100a00 */
[----:B0-----:R-:W-:Y:S02]  /*c15a0*/  SHF.R.U32.HI R9, RZ, 0x8, R4 ;  /* 0x00000008ff097819 */ /* 0x001fe40000011604 */
[----:B-1----:R-:W-:-:S04]  /*c15b0*/  SHF.R.U32.HI R10, RZ, 0x8, R61 ;  /* 0x00000008ff0a7819 */ /* 0x002fc8000001163d */
[----:B------:R-:W-:Y:S02]  /*c15c0*/  LOP3.LUT R10, R10, 0xffff, RZ, 0xc0, !PT ;  /* 0x0000ffff0a0a7812 */ /* 0x000fe400078ec0ff */
[----:B------:R-:W-:Y:S02]  /*c15d0*/  LOP3.LUT R9, R9, 0xffff, RZ, 0xc0, !PT ;  /* 0x0000ffff09097812 */ /* 0x000fe400078ec0ff */
[--C-:B------:R-:W-:Y:S02]  /*c15e0*/  PRMT R4, R10, 0x3340, R0.reuse ;  /* 0x000033400a047816 */ /* 0x100fe40000000000 */
[----:B------:R-:W-:Y:S02]  /*c15f0*/  PRMT R9, R9, 0x3340, R0 ;  /* 0x0000334009097816 */ /* 0x000fe40000000000 */
[----:B---3--:R-:W-:Y:S01]  /*c1600*/  LOP3.LUT R16, R2, 0xffff, RZ, 0xc0, !PT ;  /* 0x0000ffff02107812 */ /* 0x008fe200078ec0ff */
[----:B------:R0:W-:Y:S01]  /*c1610*/  STL [R1+0x17e8], R4 ;  /* 0x0017e80401007387 */ /* 0x0001e20000100800 */
[----:B--2---:R-:W-:-:S03]  /*c1620*/  LOP3.LUT R15, R50, 0xffff, RZ, 0xc0, !PT ;  /* 0x0000ffff320f7812 */ /* 0x004fc600078ec0ff */
[----:B------:R1:W-:Y:S01]  /*c1630*/  STL [R1+0x17e4], R9 ;  /* 0x0017e40901007387 */ /* 0x0003e20000100800 */
[----:B------:R-:W-:-:S03]  /*c1640*/  PRMT R10, R16, 0x3340, R15 ;  /* 0x00003340100a7816 */ /* 0x000fc6000000000f */
[----:B------:R-:W2:Y:S01]  /*c1650*/  LDL.LU R54, [R1+0x2c4] ;  /* 0x0002c40001367983 */ /* 0x000ea20000300800 */
[----:B0-----:R-:W-:-:S03]  /*c1660*/  LOP3.LUT R4, R3, 0xffff, RZ, 0xc0, !PT ;  /* 0x0000ffff03047812 */ /* 0x001fc600078ec0ff */
[----:B------:R-:W3:Y:S01]  /*c1670*/  LDL.LU R2, [R1+0x284] ;  /* 0x0002840001027983 */ /* 0x000ee20000300800 */
[----:B-1----:R-:W-:-:S04]  /*c1680*/  PRMT R9, R4, 0x3340, R0 ;  /* 0x0000334004097816 */ /* 0x002fc80000000000 */
[----:B------:R-:W-:Y:S02]  /*c1690*/  PRMT R3, R10, 0x5410, R9 ;  /* 0x000054100a037816 */ /* 0x000fe40000000009 */
[----:B------:R-:W-:Y:S02]  /*c16a0*/  LOP3.LUT R12, R7, 0xffff, RZ, 0xc0, !PT ;  /* 0x0000ffff070c7812 */ /* 0x000fe400078ec0ff */
[----:B------:R-:W-:Y:S01]  /*c16b0*/  LOP3.LUT R61, R51, 0xffff, RZ, 0xc0, !PT ;  /* 0x0000ffff333d7812 */ /* 0x000fe200078ec0ff */
[----:B------:R0:W-:Y:S03]  /*c16c0*/  STL [R1+0x1a74], R3 ;  /* 0x001a740301007387 */ /* 0x0001e60000100800 */
[----:B------:R-:W-:Y:S01]  /*c16d0*/  PRMT R9, R61, 0x3340, R0 ;  /* 0x000033403d097816 */ /* 0x000fe20000000000 */
[----:B0-----:R-:W3:Y:S01]  /*c16e0*/  LDL.LU R3, [R1+0x2a4] ;  /* 0x0002a40001037983 */ /* 0x001ee20000300800 */
[----:B------:R-:W-:-:S02]  /*c16f0*/  IADD3 R48, P6, R53, R43, RZ ;  /* 0x0000002b35307210 */ /* 0x000fc40007fde0ff */
[----:B------:R-:W-:-:S03]  /*c1700*/  SHF.R.U32.HI R16, RZ, 0x8, R16 ;  /* 0x00000008ff107819 */ /* 0x000fc60000011610 */
[----:B------:R-:W-:Y:S01]  /*c1710*/  IMAD.X R49, R8, 0x1, R24, P6 ;  /* 0x0000000108317824 */ /* 0x000fe200030e0618 */
[----:B----4-:R-:W-:-:S04]  /*c1720*/  LOP3.LUT R11, R52, 0xffff, RZ, 0xc0, !PT ;  /* 0x0000ffff340b7812 */ /* 0x010fc800078ec0ff */
[----:B------:R-:W-:-:S04]  /*c1730*/  PRMT R10, R12, 0x3340, R11 ;  /* 0x000033400c0a7816 */ /* 0x000fc8000000000b */
[----:B------:R-:W-:Y:S02]  /*c1740*/  PRMT R7, R10, 0x5410, R9 ;  /* 0x000054100a077816 */ /* 0x000fe40000000009 */
[----:B------:R-:W-:Y:S02]  /*c1750*/  SHF.R.U32.HI R10, RZ, 0x8, R15 ;  /* 0x00000008ff0a7819 */ /* 0x000fe4000001160f */
[----:B------:R-:W-:Y:S02]  /*c1760*/  SHF.R.U32.HI R9, RZ, 0x8, R11 ;  /* 0x00000008ff097819 */ /* 0x000fe4000001160b */
[----:B------:R-:W-:Y:S02]  /*c1770*/  LOP3.LUT R11, R16, 0xffff, RZ, 0xc0, !PT ;  /* 0x0000ffff100b7812 */ /* 0x000fe400078ec0ff */
[----:B------:R-:W-:Y:S01]  /*c1780*/  LOP3.LUT R10, R10, 0xffff, RZ, 0xc0, !PT ;  /* 0x0000ffff0a0a7812 */ /* 0x000fe200078ec0ff */
[----:B------:R0:W-:Y:S01]  /*c1790*/  STL [R1+0x1a70], R7 ;  /* 0x001a700701007387 */ /* 0x0001e20000100800 */
[----:B------:R-:W-:-:S03]  /*c17a0*/  SHF.R.U32.HI R12, RZ, 0x8, R12 ;  /* 0x00000008ff0c7819 */ /* 0x000fc6000001160c */
[----:B------:R1:W-:Y:S01]  /*c17b0*/  STL.64 [R1+0xc90], R48 ;  /* 0x000c903001007387 */ /* 0x0003e20000100a00 */
[----:B0-----:R-:W-:-:S03]  /*c17c0*/  PRMT R7, R11, 0x3340, R10 ;  /* 0x000033400b077816 */ /* 0x001fc6000000000a */
[----:B-1----:R-:W4:Y:S04]  /*c17d0*/  LDL.LU R48, [R1+0x2b4] ;  /* 0x0002b40001307983 */ /* 0x002f280000300800 */
[----:B------:R-:W4:Y:S01]  /*c17e0*/  LDL.LU R49, [R1+0x27c] ;  /* 0x00027c0001317983 */ /* 0x000f220000300800 */
[----:B------:R-:W-:-:S03]  /*c17f0*/  LOP3.LUT R12, R12, 0xffff, RZ, 0xc0, !PT ;  /* 0x0000ffff0c0c7812 */ /* 0x000fc600078ec0ff */
[----:B------:R0:W-:Y:S01]  /*c1800*/  STL [R1+0x19ec], R7 ;  /* 0x0019ec0701007387 */ /* 0x0001e20000100800 */
[----:B------:R-:W-:-:S03]  /*c1810*/  LOP3.LUT R9, R9, 0xffff, RZ, 0xc0, !PT ;  /* 0x0000ffff09097812 */ /* 0x000fc600078ec0ff */
[----:B------:R-:W4:Y:S01]  /*c1820*/  LDL.LU R50, [R1+0x294] ;  /* 0x0002940001327983 */ /* 0x000f220000300800 */
[----:B------:R-:W-:-:S03]  /*c1830*/  IADD3 R10, P6, R53, R42, RZ ;  /* 0x0000002a350a7210 */ /* 0x000fc60007fde0ff */
[----:B0-----:R-:W4:Y:S01]  /*c1840*/  LDL.LU R7, [R1+0x2b0] ;  /* 0x0002b00001077983 */ /* 0x001f220000300800 */
[----:B------:R-:W-:Y:S01]  /*c1850*/  PRMT R9, R12, 0x3340, R9 ;  /* 0x000033400c097816 */ /* 0x000fe20000000009 */
[----:B------:R-:W-:Y:S02]  /*c1860*/  IMAD.X R11, R8, 0x1, R25, P6 ;  /* 0x00000001080b7824 */ /* 0x000fe400030e0619 */
[----:B------:R-:W4:Y:S04]  /*c1870*/  LDL.LU R51, [R1+0x278] ;  /* 0x0002780001337983 */ /* 0x000f280000300800 */
[----:B------:R0:W-:Y:S04]  /*c1880*/  STL [R1+0x19e4], R9 ;  /* 0x0019e40901007387 */ /* 0x0001e80000100800 */
[----:B------:R1:W-:Y:S04]  /*c1890*/  STL.64 [R1+0xc60], R10 ;  /* 0x000c600a01007387 */ /* 0x0003e80000100a00 */
[----:B------:R-:W4:Y:S01]  /*c18a0*/  LDL.LU R52, [R1+0x290] ;  /* 0x0002900001347983 */ /* 0x000f220000300800 */
[----:B0-----:R-:W-:-:S02]  /*c18b0*/  SHF.R.U32.HI R9, RZ, 0x8, R4 ;  /* 0x00000008ff097819 */ /* 0x001fc40000011604 */
[----:B-1----:R-:W-:-:S04]  /*c18c0*/  SHF.R.U32.HI R10, RZ, 0x8, R61 ;  /* 0x00000008ff0a7819 */ /* 0x002fc8000001163d */
[----:B------:R-:W-:Y:S02]  /*c18d0*/  LOP3.LUT R10, R10, 0xffff, RZ, 0xc0, !PT ;  /* 0x0000ffff0a0a7812 */ /* 0x000fe400078ec0ff */
[----:B------:R-:W-:Y:S02]  /*c18e0*/  LOP3.LUT R9, R9, 0xffff, RZ, 0xc0, !PT ;  /* 0x0000ffff09097812 */ /* 0x000fe400078ec0ff */
[--C-:B------:R-:W-:Y:S02]  /*c18f0*/  PRMT R10, R10, 0x3340, R0.reuse ;  /* 0x000033400a0a7816 */ /* 0x100fe40000000000 */
[----:B------:R-:W-:-:S03]  /*c1900*/  PRMT R4, R9, 0x3340, R0 ;  /* 0x0000334009047816 */ /* 0x000fc60000000000 */
[----:B------:R0:W-:Y:S04]  /*c1910*/  STL [R1+0x176c], R10 ;  /* 0x00176c0a01007387 */ /* 0x0001e80000100800 */
[----:B------:R1:W-:Y:S01]  /*c1920*/  STL [R1+0x17d8], R4 ;  /* 0x0017d80401007387 */ /* 0x0003e20000100800 */
[----:B--2---:R-:W-:Y:S02]  /*c1930*/  LOP3.LUT R15, R54, 0xffff, RZ, 0xc0, !PT ;  /* 0x0000ffff360f7812 */ /* 0x004fe400078ec0ff */
[----:B---3--:R-:W-:-:S04]  /*c1940*/  LOP3.LUT R12, R2, 0xffff, RZ, 0xc0, !PT ;  /* 0x0000ffff020c7812 */ /* 0x008fc800078ec0ff */
[----:B------:R-:W-:Y:S02]  /*c1950*/  PRMT R9, R12, 0x3340, R0 ;  /* 0x000033400c097816 */ /* 0x000fe40000000000 */
[----:B------:R-:W-:Y:S02]  /*c1960*/  IADD3 R2, P6, R53, R41, RZ ;  /* 0x0000002935027210 */ /* 0x000fe40007fde0ff */
[----:B------:R-:W-:-:S04]  /*c1970*/  LOP3.LUT R11, R3, 0xffff, RZ, 0xc0, !PT ;  /* 0x0000ffff030b7812 */ /* 0x000fc800078ec0ff */
[----:B0-----:R-:W-:Y:S02]  /*c1980*/  PRMT R10, R15, 0x3340, R11 ;  /* 0x000033400f0a7816 */ /* 0x001fe4000000000b */
[----:B------:R-:W-:Y:S02]  /*c1990*/  SHF.R.U32.HI R15, RZ, 0x8, R15 ;  /* 0x00000008ff0f7819 */ /* 0x000fe4000001160f */
[----:B-1----:R-:W-:Y:S02]  /*c19a0*/  PRMT R4, R10, 0x5410, R9 ;  /* 0x000054100a047816 */ /* 0x002fe40000000009 */
[----:B------:R-:W-:Y:S02]  /*c19b0*/  SHF.R.U32.HI R10, RZ, 0x8, R11 ;  /* 0x00000008ff0a7819 */ /* 0x000fe4000001160b */
[----:B------:R-:W-:Y:S02]  /*c19c0*/  SHF.R.U32.HI R9, RZ, 0x8, R12 ;  /* 0x00000008ff097819 */ /* 0x000fe4000001160c */
[----:B------:R-:W-:-:S02]  /*c19d0*/  LOP3.LUT R11, R15, 0xffff, RZ, 0xc0, !PT ;  /* 0x0000ffff0f0b7812 */ /* 0x000fc400078ec0ff */
[----:B------:R-:W-:Y:S01]  /*c19e0*/  LOP3.LUT R10, R10, 0xffff, RZ, 0xc0, !PT ;  /* 0x0000ffff0a0a7812 */ /* 0x000fe200078ec0ff */
[----:B------:R-:W-:Y:S01]  /*c19f0*/  IMAD.X R3, R8, 0x1, R17, P6 ;  /* 0x0000000108037824 */ /* 0x000fe200030e0611 */
[----:B------:R-:W-:Y:S01]  /*c1a00*/  LOP3.LUT R9, R9, 0xffff, RZ, 0xc0, !PT ;  /* 0x0000ffff09097812 */ /* 0x000fe200078ec0ff */
[----:B------:R0:W-:Y:S03]  /*c1a10*/  STL [R1+0x1a6c], R4 ;  /* 0x001a6c0401007387 */ /* 0x0001e60000100800 */
[----:B------:R-:W-:Y:S01]  /*c1a20*/  PRMT R9, R9, 0x3340, R0 ;  /* 0x0000334009097816 */ /* 0x000fe20000000000 */
[----:B------:R1:W-:Y:S01]  /*c1a30*/  STL.64 [R1+0xc50], R2 ;  /* 0x000c500201007387 */ /* 0x0003e20000100a00 */
[----:B0-----:R-:W-:-:S03]  /*c1a40*/  PRMT R4, R11, 0x3340, R10 ;  /* 0x000033400b047816 */ /* 0x001fc6000000000a */
[----:B-1----:R-:W2:Y:S04]  /*c1a50*/  LDL.LU.64 R2, [R1+0x5290] ;  /* 0x0052900001027983 */ /* 0x002ea80000300a00 */
[----:B------:R0:W-:Y:S04]  /*c1a60*/  STL [R1+0x19dc], R4 ;  /* 0x0019dc0401007387 */ /* 0x0001e80000100800 */
[----:B------:R1:W-:Y:S01]  /*c1a70*/  STL [R1+0x17c4], R9 ;  /* 0x0017c40901007387 */ /* 0x0003e20000100800 */
[----:B----4-:R-:W-:Y:S02]  /*c1a80*/  LOP3.LUT R16, R48, 0xffff, RZ, 0xc0, !PT ;  /* 0x0000ffff30107812 */ /* 0x010fe400078ec0ff */
[----:B0-----:R-:W-:-:S04]  /*c1a90*/  LOP3.LUT R4, R49, 0xffff, RZ, 0xc0, !PT ;  /* 0x0000ffff31047812 */ /* 0x001fc800078ec0ff */
[----:B-1----:R-:W-:Y:S02]  /*c1aa0*/  PRMT R9, R4, 0x3340, R0 ;  /* 0x0000334004097816 */ /* 0x002fe40000000000 */
[----:B------:R-:W-:Y:S02]  /*c1ab0*/  LOP3.LUT R15, R50, 0xffff, RZ, 0xc0, !PT ;  /* 0x0000ffff320f7812 */ /* 0x000fe400078ec0ff */
[----:B------:R-:W3:Y:S02]  /*c1ac0*/  LDL.LU R50, [R1+0x94] ;  /* 0x0000940001327983 */ /* 0x000ee40000300800 */
[----:B------:R-:W-:Y:S02]  /*c1ad0*/  PRMT R10, R16, 0x3340, R15 ;  /* 0x00003340100a7816 */ /* 0x000fe4000000000f */
[----:B------:R-:W-:Y:S02]  /*c1ae0*/  LOP3.LUT R12, R7, 0xffff, RZ, 0xc0, !PT ;  /* 0x0000ffff070c7812 */ /* 0x000fe400078ec0ff */
[----:B------:R-:W4:Y:S01]  /*c1af0*/  LDL.LU R7, [R1+0x4c] ;  /* 0x00004c0001077983 */ /* 0x000f220000300800 */
[----:B------:R-:W-:-:S02]  /*c1b00*/  PRMT R48, R10, 0x5410, R9 ;  /* 0x000054100a307816 */ /* 0x000fc40000000009 */
[----:B------:R-:W-:Y:S02]  /*c1b10*/  LOP3.LUT R61, R51, 0xffff, RZ, 0xc0, !PT ;  /* 0x0000ffff333d7812 */ /* 0x000fe400078ec0ff */
[----:B------:R-:W2:Y:S04]  /*c1b20*/  LDL.LU R51, [R1+0x90] ;  /* 0x0000900001337983 */ /* 0x000ea80000300800 */
[----:B------:R0:W-:Y:S01]  /*c1b30*/  STL [R1+0x1a68], R48 ;  /* 0x001a683001007387 */ /* 0x0001e20000100800 */
[----:B------:R-:W-:-:S03]  /*c1b40*/  LOP3.LUT R11, R52, 0xffff, RZ, 0xc0, !PT ;  /* 0x0000ffff340b7812 */ /* 0x000fc600078ec0ff */
[----:B------:R-:W2:Y:S01]  /*c1b50*/  LDL.LU R52, [R1+0x48] ;  /* 0x0000480001347983 */ /* 0x000ea20000300800 */
[----:B------:R-:W-:Y:S02]  /*c1b60*/  PRMT R9, R61, 0x3340, R0 ;  /* 0x000033403d097816 */ /* 0x000fe40000000000 */
[----:B------:R-:W-:-:S04]  /*c1b70*/  PRMT R10, R12, 0x3340, R11 ;  /* 0x000033400c0a7816 */ /* 0x000fc8000000000b */
[----:B------:R-:W-:Y:S02]  /*c1b80*/  PRMT R9, R10, 0x5410, R9 ;  /* 0x000054100a097816 */ /* 0x000fe40000000009 */
[----:B------:R-:W-:Y:S02]  /*c1b90*/  SHF.R.U32.HI R12, RZ, 0x8, R12 ;  /* 0x00000008ff0c7819 */ /* 0x000fe4000001160c */
[----:B------:R-:W-:Y:S01]  /*c1ba0*/  SHF.R.U32.HI R11, RZ, 0x8, R11 ;  /* 0x00000008ff0b7819 */ /* 0x000fe2000001160b */
[----:B------:R1:W-:Y:S01]  /*c1bb0*/  STL [R1+0x1a64], R9 ;  /* 0x001a640901007387 */ /* 0x0003e20000100800 */
[----:B------:R-:W-:Y:S02]  /*c1bc0*/  SHF.R.U32.HI R10, RZ, 0x8, R16 ;  /* 0x00000008ff0a7819 */ /* 0x000fe40000011610 */
[----:B0-----:R-:W-:Y:S02]  /*c1bd0*/  IADD3 R48, P6, R53, R40, RZ ;  /* 0x0000002835307210 */ /* 0x001fe40007fde0ff */
[----:B------:R-:W-:-:S02]  /*c1be0*/  LOP3.LUT R12, R12, 0xffff, RZ, 0xc0, !PT ;  /* 0x0000ffff0c0c7812 */ /* 0x000fc400078ec0ff */
[----:B------:R-:W-:Y:S02]  /*c1bf0*/  LOP3.LUT R11, R11, 0xffff, RZ, 0xc0, !PT ;  /* 0x0000ffff0b0b7812 */ /* 0x000fe400078ec0ff */
[----:B-1----:R-:W-:Y:S02]  /*c1c00*/  SHF.R.U32.HI R9, RZ, 0x8, R15 ;  /* 0x00000008ff097819 */ /* 0x002fe4000001160f */
[----:B------:R-:W-:Y:S02]  /*c1c10*/  LOP3.LUT R10, R10, 0xffff, RZ, 0xc0, !PT ;  /* 0x0000ffff0a0a7812 */ /* 0x000fe400078ec0ff */
[----:B------:R-:W-:Y:S01]  /*c1c20*/  LOP3.LUT R9, R9, 0xffff, RZ, 0xc0, !PT ;  /* 0x0000ffff09097812 */ /* 0x000fe200078ec0ff */
[----:B------:R-:W-:Y:S01]  /*c1c30*/  IMAD.X R49, R8, 0x1, R18, P6 ;  /* 0x0000000108317824 */ /* 0x000fe200030e0612 */
[----:B------:R-:W-:Y:S02]  /*c1c40*/  PRMT R11, R12, 0x3340, R11 ;  /* 0x000033400c0b7816 */ /* 0x000fe4000000000b */
[----:B------:R-:W-:-:S02]  /*c1c50*/  PRMT R9, R10, 0x3340, R9 ;  /* 0x000033400a097816 */ /* 0x000fc40000000009 */
[----:B------:R0:W-:Y:S01]  /*c1c60*/  STL.64 [R1+0xc48], R48 ;  /* 0x000c483001007387 */ /* 0x0001e20000100a00 */
[----:B------:R-:W-:-:S03]  /*c1c70*/  SHF.R.U32.HI R10, RZ, 0x8, R4 ;  /* 0x00000008ff0a7819 */ /* 0x000fc60000011604 */
[----:B------:R-:W-:Y:S04]  /*c1c80*/  STL [R1+0x19d0], R11 ;  /* 0x0019d00b01007387 */ /* 0x000fe80000100800 */
[----:B------:R1:W-:Y:S01]  /*c1c90*/  STL [R1+0x19cc], R9 ;  /* 0x0019cc0901007387 */ /* 0x0003e20000100800 */
[----:B------:R-:W-:Y:S02]  /*c1ca0*/  LOP3.LUT R10, R10, 0xffff, RZ, 0xc0, !PT ;  /* 0x0000ffff0a0a7812 */ /* 0x000fe400078ec0ff */
[----:B0-----:R-:W-:Y:S02]  /*c1cb0*/  IADD3 R48, P6, R53, R39, RZ ;  /* 0x0000002735307210 */ /* 0x001fe40007fde0ff */
[----:B-1----:R-:W-:-:S03]  /*c1cc0*/  SHF.R.U32.HI R9, RZ, 0x8, R61 ;  /* 0x00000008ff097819 */ /* 0x002fc6000001163d */
[----:B------:R-:W-:Y:S01]  /*c1cd0*/  IMAD.X R49, R8, 0x1, R19, P6 ;  /* 0x0000000108317824 */ /* 0x000fe200030e0613 */
[----:B------:R-:W-:Y:S02]  /*c1ce0*/  LOP3.LUT R9, R9, 0xffff, RZ, 0xc0, !PT ;  /* 0x0000ffff09097812 */ /* 0x000fe400078ec0ff */
[--C-:B------:R-:W-:Y:S02]  /*c1cf0*/  PRMT R10, R10, 0x3340, R0.reuse ;  /* 0x000033400a0a7816 */ /* 0x100fe40000000000 */
[----:B------:R-:W-:Y:S01]  /*c1d00*/  PRMT R4, R9, 0x3340, R0 ;  /* 0x0000334009047816 */ /* 0x000fe20000000000 */
[----:B------:R0:W-:Y:S04]  /*c1d10*/  STL.64 [R1+0x13a8], R48 ;  /* 0x0013a83001007387 */ /* 0x0001e80000100a00 */
[----:B------:R1:W-:Y:S04]  /*c1d20*/  STL [R1+0x17b0], R10 ;  /* 0x0017b00a01007387 */ /* 0x0003e80000100800 */
[----:B------:R2:W-:Y:S04]  /*c1d30*/  STL [R1+0x1768], R4 ;  /* 0x0017680401007387 */ /* 0x0005e80000100800 */
[----:B0-----:R-:W2:Y:S04]  /*c1d40*/  LDL.LU R48, [R1+0x190] ;  /* 0x0001900001307983 */ /* 0x001ea80000300800 */
[----:B------:R-:W2:Y:S01]  /*c1d50*/  LDL.LU R49, [R1+0x108] ;  /* 0x0001080001317983 */ /* 0x000ea20000300800 */
[----:B------:R-:W-:-:S02]  /*c1d60*/  LOP3.LUT R60, R60, 0xffff, RZ, 0xc0, !PT ;  /* 0x0000ffff3c3c7812 */ /* 0x000fc400078ec0ff */
[----:B------:R-:W-:Y:S02]  /*c1d70*/  LOP3.LUT R59, R59, 0xffff, RZ, 0xc0, !PT ;  /* 0x0000ffff3b3b7812 */ /* 0x000fe400078ec0ff */
[----:B------:R-:W-:Y:S02]  /*c1d80*/  PRMT R9, R60, 0x3340, R0 ;  /* 0x000033403c097816 */ /* 0x000fe40000000000 */
[----:B---3--:R-:W-:Y:S02]  /*c1d90*/  LOP3.LUT R16, R50, 0xffff, RZ, 0xc0, !PT ;  /* 0x0000ffff32107812 */ /* 0x008fe400078ec0ff */
[----:B----4-:R-:W-:Y:S02]  /*c1da0*/  LOP3.LUT R15, R7, 0xffff, RZ, 0xc0, !PT ;  /* 0x0000ffff070f7812 */ /* 0x010fe400078ec0ff */
[----:B------:R-:W3:Y:S02]  /*c1db0*/  LDL.LU R7, [R1+0x148] ;  /* 0x0001480001077983 */ /* 0x000ee40000300800 */
[----:B-1----:R-:W-:-:S02]  /*c1dc0*/  PRMT R10, R16, 0x3340, R15 ;  /* 0x00003340100a7816 */ /* 0x002fc4000000000f */
[----:B--2---:R-:W-:Y:S02]  /*c1dd0*/  LOP3.LUT R12, R51, 0xffff, RZ, 0xc0, !PT ;  /* 0x0000ffff330c7812 */ /* 0x004fe400078ec0ff */
[----:B------:R-:W-:Y:S02]  /*c1de0*/  PRMT R4, R10, 0x5410, R9 ;  /* 0x000054100a047816 */ /* 0x000fe40000000009 */
[----:B------:R-:W-:Y:S02]  /*c1df0*/  PRMT R9, R59, 0x3340, R0 ;  /* 0x000033403b097816 */ /* 0x000fe40000000000 */
[----:B------:R-:W-:Y:S02]  /*c1e00*/  IADD3 R50, P6, R53, R38, RZ ;  /* 0x0000002635327210 */ /* 0x000fe40007fde0ff */
[----:B------:R-:W-:Y:S01]  /*c1e10*/  LOP3.LUT R11, R52, 0xffff, RZ, 0xc0, !PT ;  /* 0x0000ffff340b7812 */ /* 0x000fe200078ec0ff */
[----:B------:R0:W-:Y:S03]  /*c1e20*/  STL [R1+0x1a60], R4 ;  /* 0x001a600401007387 */ /* 0x0001e60000100800 */
[----:B------:R-:W-:Y:S01]  /*c1e30*/  PRMT R10, R12, 0x3340, R11 ;  /* 0x000033400c0a7816 */ /* 0x000fe2000000000b */
[----:B------:R-:W-:-:S03]  /*c1e40*/  IMAD.X R51, R8, 0x1, R20, P6 ;  /* 0x0000000108337824 */ /* 0x000fc600030e0614 */
[----:B0-----:R-:W-:-:S05]  /*c1e50*/  PRMT R4, R10, 0x5410, R9 ;  /* 0x000054100a047816 */ /* 0x001fca0000000009 */
[----:B------:R-:W-:Y:S04]  /*c1e60*/  STL [R1+0x1a5c], R4 ;  /* 0x001a5c0401007387 */ /* 0x000fe80000100800 */
[----:B------:R0:W-:Y:S04]  /*c1e70*/  STL.64 [R1+0x1398], R50 ;  /* 0x0013983201007387 */ /* 0x0001e80000100a00 */
[----:B0-----:R-:W2:Y:S04]  /*c1e80*/  LDL.LU R50, [R1+0x5288] ;  /* 0x0052880001327983 */ /* 0x001ea80000300800 */
[----:B------:R-:W4:Y:S04]  /*c1e90*/  LDL.LU R51, [R1+0x80] ;  /* 0x0000800001337983 */ /* 0x000f280000300800 */
[----:B------:R-:W2:Y:S01]  /*c1ea0*/  LDL.LU R52, [R1+0x38] ;  /* 0x0000380001347983 */ /* 0x000ea20000300800 */
[----:B------:R-:W-:-:S02]  /*c1eb0*/  SHF.R.U32.HI R16, RZ, 0x8, R16 ;  /* 0x00000008ff107819 */ /* 0x000fc40000011610 */
[----:B------:R-:W-:Y:S02]  /*c1ec0*/  SHF.R.U32.HI R10, RZ, 0x8, R15 ;  /* 0x00000008ff0a7819 */ /* 0x000fe4000001160f */
[----:B------:R-:W-:Y:S02]  /*c1ed0*/  SHF.R.U32.HI R9, RZ, 0x8, R11 ;  /* 0x00000008ff097819 */ /* 0x000fe4000001160b */
[----:B------:R-:W-:Y:S02]  /*c1ee0*/  LOP3.LUT R11, R16, 0xffff, RZ, 0xc0, !PT ;  /* 0x0000ffff100b7812 */ /* 0x000fe400078ec0ff */
[----:B------:R-:W-:Y:S02]  /*c1ef0*/  LOP3.LUT R10, R10, 0xffff, RZ, 0xc0, !PT ;  /* 0x0000ffff0a0a7812 */ /* 0x000fe400078ec0ff */
[----:B------:R-:W-:Y:S02]  /*c1f00*/  SHF.R.U32.HI R12, RZ, 0x8, R12 ;  /* 0x00000008ff0c7819 */ /* 0x000fe4000001160c */
[----:B------:R-:W-:-:S02]  /*c1f10*/  PRMT R15, R11, 0x3340, R10 ;  /* 0x000033400b0f7816 */ /* 0x000fc4000000000a */
[----:B------:R-:W-:Y:S02]  /*c1f20*/  LOP3.LUT R12, R12, 0xffff, RZ, 0xc0, !PT ;  /* 0x0000ffff0c0c7812 */ /* 0x000fe400078ec0ff */
[----:B------:R-:W-:Y:S02]  /*c1f30*/  LOP3.LUT R9, R9, 0xffff, RZ, 0xc0, !PT ;  /* 0x0000ffff09097812 */ /* 0x000fe400078ec0ff */
[----:B------:R-:W-:Y:S02]  /*c1f40*/  IADD3 R10, P6, R53, R37, RZ ;  /* 0x00000025350a7210 */ /* 0x000fe40007fde0ff */
[----:B------:R-:W-:-:S03]  /*c1f50*/  PRMT R4, R12, 0x3340, R9 ;  /* 0x000033400c047816 */ /* 0x000fc60000000009 */
[----:B------:R-:W-:Y:S01]  /*c1f60*/  IMAD.X R11, R8, 0x1, R21, P6 ;  /* 0x00000001080b7824 */ /* 0x000fe200030e0615 */
[----:B------:R-:W-:Y:S04]  /*c1f70*/  STL [R1+0x19c4], R15 ;  /* 0x0019c40f01007387 */ /* 0x000fe80000100800 */
[----:B------:R-:W-:Y:S04]  /*c1f80*/  STL [R1+0x19bc], R4 ;  /* 0x0019bc0401007387 */ /* 0x000fe80000100800 */
[----:B------:R0:W-:Y:S01]  /*c1f90*/  STL.64 [R1+0x13a0], R10 ;  /* 0x0013a00a01007387 */ /* 0x0001e20000100a00 */
[----:B------:R-:W-:-:S02]  /*c1fa0*/  SHF.R.U32.HI R9, RZ, 0x8, R60 ;  /* 0x00000008ff097819 */ /* 0x000fc4000001163c */
[----:B0-----:R-:W-:-:S04]  /*c1fb0*/  SHF.R.U32.HI R10, RZ, 0x8, R59 ;  /* 0x00000008ff0a7819 */ /* 0x001fc8000001163b */
[----:B------:R-:W-:Y:S02]  /*c1fc0*/  LOP3.LUT R10, R10, 0xffff, RZ, 0xc0, !PT ;  /* 0x0000ffff0a0a7812 */ /* 0x000fe400078ec0ff */
[----:B------:R-:W-:Y:S02]  /*c1fd0*/  LOP3.LUT R9, R9, 0xffff, RZ, 0xc0, !PT ;  /* 0x0000ffff09097812 */ /* 0x000fe400078ec0ff */
[--C-:B------:R-:W-:Y:S02]  /*c1fe0*/  PRMT R10, R10, 0x3340, R0.reuse ;  /* 0x000033400a0a7816 */ /* 0x100fe40000000000 */
[----:B------:R-:W-:Y:S02]  /*c1ff0*/  LOP3.LUT R12, R48, 0xffff, RZ, 0xc0, !PT ;  /* 0x0000ffff300c7812 */ /* 0x000fe400078ec0ff */
[----:B------:R-:W-:Y:S01]  /*c2000*/  LOP3.LUT R15, R49, 0xffff, RZ, 0xc0, !PT ;  /* 0x0000ffff310f7812 */ /* 0x000fe200078ec0ff */
[----:B------:R-:W-:Y:S01]  /*c2010*/  STL [R1+0x1764], R10 ;  /* 0x0017640a01007387 */ /* 0x000fe20000100800 */
[----:B------:R-:W-:-:S02]  /*c2020*/  PRMT R4, R9, 0x3340, R0 ;  /* 0x0000334009047816 */ /* 0x000fc40000000000 */
[----:B------:R-:W-:Y:S02]  /*c2030*/  PRMT R9, R15, 0x3340, R0 ;  /* 0x000033400f097816 */ /* 0x000fe40000000000 */
[----:B------:R-:W-:Y:S01]  /*c2040*/  IADD3 R48, P6, R53, R36, RZ ;  /* 0x0000002435307210 */ /* 0x000fe20007fde0ff */
[----:B------:R0:W-:Y:S04]  /*c2050*/  STL [R1+0x1760], R4 ;  /* 0x0017600401007387 */ /* 0x0001e80000100800 */
[----:B------:R-:W-:Y:S01]  /*c2060*/  IMAD.X R49, R8, 0x1, R22, P6 ;  /* 0x0000000108317824 */ /* 0x000fe200030e0616 */
[----:B------:R-:W2:Y:S04]  /*c2070*/  LDL.LU R54, [R1+0x1c] ;  /* 0x00001c0001367983 */ /* 0x000ea80000300800 */
[----:B0-----:R-:W2:Y:S04]  /*c2080*/  LDL.LU R4, [R1+0x74] ;  /* 0x0000740001047983 */ /* 0x001ea80000300800 */
[----:B------:R-:W2:Y:S01]  /*c2090*/  LDL.LU R58, [R1+0x30] ;  /* 0x00003000013a7983 */ /* 0x000ea20000300800 */
[----:B------:R-:W-:-:S02]  /*c20a0*/  LOP3.LUT R14, R14, 0xffff, RZ, 0xc0, !PT ;  /* 0x0000ffff0e0e7812 */ /* 0x000fc400078ec0ff */
[----:B---3--:R-:W-:-:S04]  /*c20b0*/  LOP3.LUT R11, R7, 0xffff, RZ, 0xc0, !PT ;  /* 0x0000ffff070b7812 */ /* 0x008fc800078ec0ff */
[----:B------:R-:W-:-:S04]  /*c20c0*/  PRMT R10, R12, 0x3340, R11 ;  /* 0x000033400c0a7816 */ /* 0x000fc8000000000b */
[----:B------:R-:W-:-:S05]  /*c20d0*/  PRMT R7, R10, 0x5410, R9 ;  /* 0x000054100a077816 */ /* 0x000fca0000000009 */
[----:B------:R-:W-:Y:S04]  /*c20e0*/  STL [R1+0x1a54], R7 ;  /* 0x001a540701007387 */ /* 0x000fe80000100800 */
[----:B------:R0:W-:Y:S01]  /*c20f0*/  STL.64 [R1+0x1390], R48 ;  /* 0x0013903001007387 */ /* 0x0001e20000100a00 */
[----:B------:R-:W-:Y:S02]  /*c2100*/  SHF.R.U32.HI R9, RZ, 0x8, R12 ;  /* 0x00000008ff097819 */ /* 0x000fe4000001160c */
[----:B0-----:R-:W-:-:S05]  /*c2110*/  IADD3 R48, P6, R53, R35, RZ ;  /* 0x0000002335307210 */ /* 0x001fca0007fde0ff */
[----:B------:R-:W-:Y:S01]  /*c2120*/  IMAD.X R49, R8, 0x1, R23, P6 ;  /* 0x0000000108317824 */ /* 0x000fe200030e0617 */
[----:B------:R-:W-:Y:S02]  /*c2130*/  SHF.R.U32.HI R8, RZ, 0x8, R11 ;  /* 0x00000008ff087819 */ /* 0x000fe4000001160b */
[----:B------:R-:W-:Y:S02]  /*c2140*/  LOP3.LUT R9, R9, 0xffff, RZ, 0xc0, !PT ;  /* 0x0000ffff09097812 */ /* 0x000fe400078ec0ff */
[----:B------:R-:W-:-:S04]  /*c2150*/  LOP3.LUT R8, R8, 0xffff, RZ, 0xc0, !PT ;  /* 0x0000ffff08087812 */ /* 0x000fc800078ec0ff */
[----:B------:R-:W-:Y:S02]  /*c2160*/  PRMT R7, R9, 0x3340, R8 ;  /* 0x0000334009077816 */ /* 0x000fe40000000008 */
[----:B------:R-:W-:Y:S02]  /*c2170*/  PRMT R8, R14, 0x3340, R0 ;  /* 0x000033400e087816 */ /* 0x000fe40000000000 */
[----:B----4-:R-:W-:Y:S02]  /*c2180*/  LOP3.LUT R11, R51, 0xffff, RZ, 0xc0, !PT ;  /* 0x0000ffff330b7812 */ /* 0x010fe400078ec0ff */
[----:B--2---:R-:W-:Y:S01]  /*c2190*/  LOP3.LUT R10, R52, 0xffff, RZ, 0xc0, !PT ;  /* 0x0000ffff340a7812 */ /* 0x004fe200078ec0ff */
[----:B------:R0:W-:Y:S03]  /*c21a0*/  STL.64 [R1+0x1388], R48 ;  /* 0x0013883001007387 */ /* 0x0001e60000100a00 */
[----:B------:R-:W-:Y:S01]  /*c21b0*/  PRMT R9, R11, 0x3340, R10 ;  /* 0x000033400b097816 */ /* 0x000fe2000000000a */
[----:B------:R1:W-:Y:S04]  /*c21c0*/  STL [R1+0x19b4], R7 ;  /* 0x0019b40701007387 */ /* 0x0003e80000100800 */
[----:B0-----:R-:W2:Y:S01]  /*c21d0*/  LDL.LU R48, [R1+0x194] ;  /* 0x0001940001307983 */ /* 0x001ea20000300800 */
[----:B-1----:R-:W-:-:S03]  /*c21e0*/  PRMT R7, R9, 0x5410, R8 ;  /* 0x0000541009077816 */ /* 0x002fc60000000008 */
[----:B------:R-:W3:Y:S04]  /*c21f0*/  LDL.LU R49, [R1+0x11c] ;  /* 0x00011c0001317983 */ /* 0x000ee80000300800 */
[----:B------:R0:W-:Y:S04]  /*c2200*/  STL [R1+0x1a58], R7 ;  /* 0x001a580701007387 */ /* 0x0001e80000100800 */
[----:B0-----:R-:W4:Y:S04]  /*c2210*/  LDL.LU R7, [R1+0x158] ;  /* 0x0001580001077983 */ /* 0x001f280000300800 */
[----:B------:R-:W4:Y:S04]  /*c2220*/  LDL.LU R53, [R1+0x180] ;  /* 0x0001800001357983 */ /* 0x000f280000300800 */
[----:B------:R-:W4:Y:S04]  /*c2230*/  LDL.LU R51, [R1+0xf4] ;  /* 0x0000f40001337983 */ /* 0x000f280000300800 */
[----:B------:R-:W4:Y:S01]  /*c2240*/  LDL.LU R52, [R1+0x138] ;  /* 0x0001380001347983 */ /* 0x000f220000300800 */
[----:B------:R-:W-:-:S02]  /*c2250*/  SHF.R.U32.HI R11, RZ, 0x8, R11 ;  /* 0x00000008ff0b7819 */ /* 0x000fc4000001160b */
[----:B------:R-:W-:Y:S02]  /*c2260*/  SHF.R.U32.HI R9, RZ, 0x8, R10 ;  /* 0x00000008ff097819 */ /* 0x000fe4000001160a */
[----:B------:R-:W-:Y:S02]  /*c2270*/  SHF.R.U32.HI R8, RZ, 0x8, R14 ;  /* 0x00000008ff087819 */ /* 0x000fe4000001160e */
[----:B------:R-:W-:Y:S02]  /*c2280*/  LOP3.LUT R10, R11, 0xffff, RZ, 0xc0, !PT ;  /* 0x0000ffff0b0a7812 */ /* 0x000fe400078ec0ff */
[----:B------:R-:W-:Y:S02]  /*c2290*/  LOP3.LUT R9, R9, 0xffff, RZ, 0xc0, !PT ;  /* 0x0000ffff09097812 */ /* 0x000fe400078ec0ff */
[----:B------:R-:W-:Y:S02]  /*c22a0*/  LOP3.LUT R8, R8, 0xffff, RZ, 0xc0, !PT ;  /* 0x0000ffff08087812 */ /* 0x000fe400078ec0ff */
[----:B------:R-:W-:-:S02]  /*c22b0*/  PRMT R9, R10, 0x3340, R9 ;  /* 0x000033400a097816 */ /* 0x000fc40000000009 */
[----:B------:R-:W-:-:S03]  /*c22c0*/  PRMT R8, R8, 0x3340, R0 ;  /* 0x0000334008087816 */ /* 0x000fc60000000000 */
[----:B------:R-:W-:Y:S04]  /*c22d0*/  STL [R1+0x19ac], R9 ;  /* 0x0019ac0901007387 */ /* 0x000fe80000100800 */
[----:B------:R0:W-:Y:S01]  /*c22e0*/  STL [R1+0x2b4], R8 ;  /* 0x0002b40801007387 */ /* 0x0001e20000100800 */
[----:B------:R-:W-:Y:S02]  /*c22f0*/  LOP3.LUT R11, R4, 0xffff, RZ, 0xc0, !PT ;  /* 0x0000ffff040b7812 */ /* 0x000fe400078ec0ff */
[----:B------:R-:W-:Y:S02]  /*c2300*/  LOP3.LUT R4, R13, 0xffff, RZ, 0xc0, !PT ;  /* 0x0000ffff0d047812 */ /* 0x000fe400078ec0ff */
[----:B------:R-:W-:Y:S02]  /*c2310*/  LOP3.LUT R10, R58, 0xffff, RZ, 0xc0, !PT ;  /* 0x0000ffff3a0a7812 */ /* 0x000fe400078ec0ff */
[----:B0-----:R-:W-:-:S02]  /*c2320*/  PRMT R8, R4, 0x3340, R0 ;  /* 0x0000334004087816 */ /* 0x001fc40000000000 */
[----:B------:R-:W-:Y:S01]  /*c2330*/  PRMT R9, R11, 0x3340, R10 ;  /* 0x000033400b097816 */ /* 0x000fe2000000000a */
[----:B------:R0:W-:Y:S01]  /*c2340*/  STL [R1+0x1a9c], R4 ;  /* 0x001a9c0401007387 */ /* 0x0001e20000100800 */
[----:B------:R-:W-:Y:S02]  /*c2350*/  IADD3 R12, P6, R54, R34, RZ ;  /* 0x00000022360c7210 */ /* 0x000fe40007fde0ff */
[----:B0-----:R-:W-:Y:S02]  /*c2360*/  PRMT R4, R9, 0x5410, R8 ;  /* 0x0000541009047816 */ /* 0x001fe40000000008 */
[----:B------:R-:W-:-:S05]  /*c2370*/  SHF.R.S32.HI R8, RZ, 0x1f, R54 ;  /* 0x0000001fff087819 */ /* 0x000fca0000011436 */
[----:B------:R-:W-:Y:S01]  /*c2380*/  IMAD.X R13, R8, 0x1, R31, P6 ;  /* 0x00000001080d7824 */ /* 0x000fe200030e061f */
[----:B------:R-:W-:Y:S01]  /*c2390*/  STL [R1+0x1a50], R4 ;  /* 0x001a500401007387 */ /* 0x000fe20000100800 */
[----:B------:R-:W-:-:S03]  /*c23a0*/  SHF.R.U32.HI R9, RZ, 0x8, R10 ;  /* 0x00000008ff097819 */ /* 0x000fc6000001160a */
[----:B------:R0:W-:Y:S01]  /*c23b0*/  STL.64 [R1+0x1380], R12 ;  /* 0x0013800c01007387 */ /* 0x0001e20000100a00 */
[----:B------:R-:W-:Y:S02]  /*c23c0*/  SHF.R.U32.HI R15, RZ, 0x8, R15 ;  /* 0x00000008ff0f7819 */ /* 0x000fe4000001160f */
[----:B------:R-:W-:Y:S02]  /*c23d0*/  LOP3.LUT R9, R9, 0xffff, RZ, 0xc0, !PT ;  /* 0x0000ffff09097812 */ /* 0x000fe400078ec0ff */
[----:B0-----:R-:W-:Y:S02]  /*c23e0*/  SHF.R.U32.HI R12, RZ, 0x8, R11 ;  /* 0x00000008ff0c7819 */ /* 0x001fe4000001160b */
[----:B------:R-:W-:Y:S02]  /*c23f0*/  LOP3.LUT R11, R15, 0xffff, RZ, 0xc0, !PT ;  /* 0x0000ffff0f0b7812 */ /* 0x000fe400078ec0ff */
[----:B------:R-:W-:Y:S02]  /*c2400*/  LOP3.LUT R10, R12, 0xffff, RZ, 0xc0, !PT ;  /* 0x0000ffff0c0a7812 */ /* 0x000fe400078ec0ff */
[----:B------:R-:W-:-:S02]  /*c2410*/  PRMT R11, R11, 0x3340, R0 ;  /* 0x000033400b0b7816 */ /* 0x000fc40000000000 */
[----:B------:R-:W-:-:S03]  /*c2420*/  PRMT R4, R10, 0x3340, R9 ;  /* 0x000033400a047816 */ /* 0x000fc60000000009 */
[----:B------:R-:W-:Y:S04]  /*c2430*/  STL [R1+0x2b0], R11 ;  /* 0x0002b00b01007387 */ /* 0x000fe80000100800 */
[----:B------:R0:W-:Y:S04]  /*c2440*/  STL [R1+0x19c8], R4 ;  /* 0x0019c80401007387 */ /* 0x0001e80000100800 */
[----:B0-----:R-:W4:Y:S04]  /*c2450*/  LDL.LU R4, [R1+0x260] ;  /* 0x0002600001047983 */ /* 0x001f280000300800 */
[----:B------:R-:W4:Y:S01]  /*c2460*/  LDL.LU R58, [R1+0x1d0] ;  /* 0x0001d000013a7983 */ /* 0x000f220000300800 */
[----:B--2---:R-:W-:-:S02]  /*c2470*/  LOP3.LUT R14, R48, 0xffff, RZ, 0xc0, !PT ;  /* 0x0000ffff300e7812 */ /* 0x004fc400078ec0ff */
[----:B---3--:R-:W-:-:S04]  /*c2480*/  LOP3.LUT R16, R49, 0xffff, RZ, 0xc0, !PT ;  /* 0x0000ffff31107812 */ /* 0x008fc800078ec0ff */
[----:B------:R-:W-:Y:S02]  /*c2490*/  PRMT R9, R16, 0x3340, R0 ;  /* 0x0000334010097816 */ /* 0x000fe40000000000 */
[----:B----4-:R-:W-:-:S04]  /*c24a0*/  LOP3.LUT R13, R7, 0xffff, RZ, 0xc0, !PT ;  /* 0x0000ffff070d7812 */ /* 0x010fc800078ec0ff */
[----:B------:R-:W-:-:S04]  /*c24b0*/  PRMT R10, R14, 0x3340, R13 ;  /* 0x000033400e0a7816 */ /* 0x000fc8000000000d */
[----:B------:R-:W-:-:S05]  /*c24c0*/  PRMT R7, R10, 0x5410, R9 ;  /* 0x000054100a077816 */ /* 0x000fca0000000009 */
[----:B------:R0:W-:Y:S04]  /*c24d0*/  STL [R1+0x1a4c], R7 ;  /* 0x001a4c0701007387 */ /* 0x0001e80000100800 */
[----:B------:R-:W2:Y:S01]  /*c24e0*/  LDL.LU R48, [R1+0x234] ;  /* 0x0002340001307983 */ /* 0x000ea20000300800 */
[----:B------:R-:W-:-:S03]  /*c24f0*/  LOP3.LUT R15, R51, 0xffff, RZ, 0xc0, !PT ;  /* 0x0000ffff330f7812 */ /* 0x000fc600078ec0ff */
[----:B------:R-:W3:Y:S01]  /*c2500*/  LDL.LU R51, [R1+0x188] ;  /* 0x0001880001337983 */ /* 0x000ee20000300800 */
[----:B------:R-:W-:-:S03]  /*c2510*/  LOP3.LUT R11, R52, 0xffff, RZ, 0xc0, !PT ;  /* 0x0000ffff340b7812 */ /* 0x000fc600078ec0ff */
[----:B------:R-:W4:Y:S01]  /*c2520*/  LDL.LU R52, [R1+0x140] ;  /* 0x0001400001347983 */ /* 0x000f220000300800 */
[----:B------:R-:W-:Y:S02]  /*c2530*/  LOP3.LUT R12, R53, 0xffff, RZ, 0xc0, !PT ;  /* 0x0000ffff350c7812 */ /* 0x000fe400078ec0ff */
[----:B------:R-:W-:Y:S02]  /*c2540*/  PRMT R9, R15, 0x3340, R0 ;  /* 0x000033400f097816 */ /* 0x000fe40000000000 */
[----:B------:R-:W-:Y:S02]  /*c2550*/  PRMT R10, R12, 0x3340, R11 ;  /* 0x000033400c0a7816 */ /* 0x000fe4000000000b */
[----:B------:R-:W-:Y:S02]  /*c2560*/  SHF.R.U32.HI R14, RZ, 0x8, R14 ;  /* 0x00000008ff0e7819 */ /* 0x000fe4000001160e */
[----:B0-----:R-:W-:Y:S02]  /*c2570*/  PRMT R7, R10, 0x5410, R9 ;  /* 0x000054100a077816 */ /* 0x001fe40000000009 */
[----:B------:R-:W-:-:S02]  /*c2580*/  SHF.R.U32.HI R10, RZ, 0x8, R13 ;  /* 0x00000008ff0a7819 */ /* 0x000fc4000001160d */
[----:B------:R-:W-:Y:S02]  /*c2590*/  IADD3 R60, P6, R54, R33, RZ ;  /* 0x00000021363c7210 */ /* 0x000fe40007fde0ff */
[----:B------:R-:W-:Y:S02]  /*c25a0*/  SHF.R.U32.HI R12, RZ, 0x8, R12 ;  /* 0x00000008ff0c7819 */ /* 0x000fe4000001160c */
[----:B------:R-:W-:Y:S02]  /*c25b0*/  SHF.R.U32.HI R9, RZ, 0x8, R11 ;  /* 0x00000008ff097819 */ /* 0x000fe4000001160b */
[----:B------:R-:W-:Y:S02]  /*c25c0*/  LOP3.LUT R11, R14, 0xffff, RZ, 0xc0, !PT ;  /* 0x0000ffff0e0b7812 */ /* 0x000fe400078ec0ff */
[----:B------:R-:W-:Y:S01]  /*c25d0*/  LOP3.LUT R10, R10, 0xffff, RZ, 0xc0, !PT ;  /* 0x0000ffff0a0a7812 */ /* 0x000fe200078ec0ff */
[----:B------:R-:W-:Y:S01]  /*c25e0*/  IMAD.X R61, R8, 0x1, R32, P6 ;  /* 0x00000001083d7824 */ /* 0x000fe200030e0620 */
[----:B------:R-:W-:Y:S01]  /*c25f0*/  LOP3.LUT R12, R12, 0xffff, RZ, 0xc0, !PT ;  /* 0x0000ffff0c0c7812 */ /* 0x000fe200078ec0ff */
[----:B------:R0:W-:Y:S01]  /*c2600*/  STL [R1+0x1a48], R7 ;  /* 0x001a480701007387 */ /* 0x0001e20000100800 */
[----:B------:R-:W-:-:S03]  /*c2610*/  LOP3.LUT R9, R9, 0xffff, RZ, 0xc0, !PT ;  /* 0x0000ffff09097812 */ /* 0x000fc600078ec0ff */
[----:B------:R-:W-:Y:S01]  /*c2620*/  STL.64 [R1+0x1378], R60 ;  /* 0x0013783c01007387 */ /* 0x000fe20000100a00 */
[----:B------:R-:W-:-:S03]  /*c2630*/  PRMT R9, R12, 0x3340, R9 ;  /* 0x000033400c097816 */ /* 0x000fc60000000009 */
[----:B------:R-:W4:Y:S01]  /*c2640*/  LDL.LU R49, [R1+0x25c] ;  /* 0x00025c0001317983 */ /* 0x000f220000300800 */
[----:B0-----:R-:W-:Y:S02]  /*c2650*/  PRMT R7, R11, 0x3340, R10 ;  /* 0x000033400b077816 */ /* 0x001fe4000000000a */
[----:B------:R-:W-:-:S03]  /*c2660*/  IADD3 R10, P6, R54, R56, RZ ;  /* 0x00000038360a7210 */ /* 0x000fc60007fde0ff */
[----:B------:R0:W-:Y:S02]  /*c2670*/  STL [R1+0x19a0], R7 ;  /* 0x0019a00701007387 */ /* 0x0001e40000100800 */
[----:B------:R-:W-:Y:S02]  /*c2680*/  IMAD.X R11, R8, 0x1, R29, P6 ;  /* 0x00000001080b7824 */ /* 0x000fe400030e061d */
[----:B0-----:R-:W4:Y:S04]  /*c2690*/  LDL.LU R7, [R1+0x1cc] ;  /* 0x0001cc0001077983 */ /* 0x001f280000300800 */
[----:B------:R0:W-:Y:S04]  /*c26a0*/  STL [R1+0x199c], R9 ;  /* 0x00199c0901007387 */ /* 0x0001e80000100800 */
[----:B------:R-:W4:Y:S04]  /*c26b0*/  LDL.LU R53, [R1+0x230] ;  /* 0x0002300001357983 */ /* 0x000f280000300800 */
[----:B------:R1:W-:Y:S01]  /*c26c0*/  STL.64 [R1+0x1370], R10 ;  /* 0x0013700a01007387 */ /* 0x0003e20000100a00 */
[----:B0-----:R-:W-:-:S04]  /*c26d0*/  SHF.R.U32.HI R9, RZ, 0x8, R16 ;  /* 0x00000008ff097819 */ /* 0x001fc80000011610 */
[----:B------:R-:W-:Y:S02]  /*c26e0*/  LOP3.LUT R9, R9, 0xffff, RZ, 0xc0, !PT ;  /* 0x0000ffff09097812 */ /* 0x000fe400078ec0ff */
[----:B-1----:R-:W-:-:S04]  /*c26f0*/  SHF.R.U32.HI R10, RZ, 0x8, R15 ;  /* 0x00000008ff0a7819 */ /* 0x002fc8000001160f */
[----:B------:R-:W-:Y:S02]  /*c2700*/  LOP3.LUT R10, R10, 0xffff, RZ, 0xc0, !PT ;  /* 0x0000ffff0a0a7812 */ /* 0x000fe400078ec0ff */
[--C-:B------:R-:W-:Y:S02]  /*c2710*/  PRMT R9, R9, 0x3340, R0.reuse ;  /* 0x0000334009097816 */ /* 0x100fe40000000000 */
[----:B------:R-:W-:Y:S02]  /*c2720*/  PRMT R10, R10, 0x3340, R0 ;  /* 0x000033400a0a7816 */ /* 0x000fe40000000000 */
[----:B------:R-:W-:-:S03]  /*c2730*/  LOP3.LUT R12, R4, 0xffff, RZ, 0xc0, !PT ;  /* 0x0000ffff040c7812 */ /* 0x000fc600078ec0ff */
[----:B------:R-:W-:Y:S01]  /*c2740*/  STL [R1+0x2a4], R10 ;  /* 0x0002a40a01007387 */ /* 0x000fe20000100800 */
[----:B------:R-:W-:-:S03]  /*c2750*/  LOP3.LUT R14, R58, 0xffff, RZ, 0xc0, !PT ;  /* 0x0000ffff3a0e7812 */ /* 0x000fc600078ec0ff */
[----:B------:R0:W-:Y:S02]  /*c2760*/  STL [R1+0x2a0], R9 ;  /* 0x0002a00901007387 */ /* 0x0001e40000100800 */
[----:B0-----:R-:W-:Y:S02]  /*c2770*/  PRMT R9, R14, 0x3340, R0 ;  /* 0x000033400e097816 */ /* 0x001fe40000000000 */
[----:B--2---:R-:W-:-:S04]  /*c2780*/  LOP3.LUT R11, R48, 0xffff, RZ, 0xc0, !PT ;  /* 0x0000ffff300b7812 */ /* 0x004fc800078ec0ff */
[----:B------:R-:W-:-:S04]  /*c2790*/  PRMT R10, R12, 0x3340, R11 ;  /* 0x000033400c0a7816 */ /* 0x000fc8000000000b */
[----:B------:R-:W-:Y:S02]  /*c27a0*/  PRMT R9, R10, 0x5410, R9 ;  /* 0x000054100a097816 */ /* 0x000fe40000000009 */
[----:B---3--:R-:W-:-:S03]  /*c27b0*/  LOP3.LUT R13, R51, 0xffff, RZ, 0xc0, !PT ;  /* 0x0000ffff330d7812 */ /* 0x008fc600078ec0ff */
[----:B------:R0:W-:Y:S01]  /*c27c0*/  STL [R1+0x1a44], R9 ;  /* 0x001a440901007387 */ /* 0x0001e20000100800 */
[----:B----4-:R-:W-:-:S03]  /*c27d0*/  LOP3.LUT R4, R52, 0xffff, RZ, 0xc0, !PT ;  /* 0x0000ffff34047812 */ /* 0x010fc600078ec0ff */
[----:B------:R-:W2:Y:S04]  /*c27e0*/  LDL.LU R48, [R1+0x24c] ;  /* 0x00024c0001307983 */ /* 0x000ea80000300800 */
[----:B------:R-:W3:Y:S04]  /*c27f0*/  LDL.LU R51, [R1+0x1c4] ;  /* 0x0001c40001337983 */ /* 0x000ee80000300800 */
[----:B------:R1:W-:Y:S04]  /*c2800*/  STL [R1+0x16c], R13 ;  /* 0x00016c0d01007387 */ /* 0x0003e80000100800 */
[----:B------:R-:W4:Y:S01]  /*c2810*/  LDL.LU R52, [R1+0x220] ;  /* 0x0002200001347983 */ /* 0x000f220000300800 */
[----:B------:R-:W-:-:S02]  /*c2820*/  SHF.R.U32.HI R10, RZ, 0x8, R12 ;  /* 0x00000008ff0a7819 */ /* 0x000fc4000001160c */
[----:B------:R-:W-:Y:S02]  /*c2830*/  SHF.R.U32.HI R12, RZ, 0x8, R13 ;  /* 0x00000008ff0c7819 */ /* 0x000fe4000001160d */
[----:B0-----:R-:W-:Y:S02]  /*c2840*/  SHF.R.U32.HI R9, RZ, 0x8, R4 ;  /* 0x00000008ff097819 */ /* 0x001fe40000011604 */
[----:B-1----:R-:W-:Y:S02]  /*c2850*/  SHF.R.U32.HI R13, RZ, 0x8, R11 ;  /* 0x00000008ff0d7819 */ /* 0x002fe4000001160b */
[----:B------:R-:W-:Y:S02]  /*c2860*/  LOP3.LUT R12, R12, 0xffff, RZ, 0xc0, !PT ;  /* 0x0000ffff0c0c7812 */ /* 0x000fe400078ec0ff */
[----:B------:R-:W-:-:S04]  /*c2870*/  LOP3.LUT R11, R9, 0xffff, RZ, 0xc0, !PT ;  /* 0x0000ffff090b7812 */ /* 0x000fc800078ec0ff */
[----:B------:R-:W-:Y:S01]  /*c2880*/  PRMT R11, R12, 0x3340, R11 ;  /* 0x000033400c0b7816 */ /* 0x000fe2000000000b */
[----:B------:R0:W-:Y:S01]  /*c2890*/  STL [R1+0x164], R4 ;  /* 0x0001640401007387 */ /* 0x0001e20000100800 */
[----:B------:R-:W-:Y:S02]  /*c28a0*/  LOP3.LUT R10, R10, 0xffff, RZ, 0xc0, !PT ;  /* 0x0000ffff0a0a7812 */ /* 0x000fe400078ec0ff */
[----:B------:R-:W-:Y:S01]  /*c28b0*/  LOP3.LUT R9, R13, 0xffff, RZ, 0xc0, !PT ;  /* 0x0000ffff0d097812 */ /* 0x000fe200078ec0ff */
[----:B------:R1:W-:Y:S01]  /*c28c0*/  STL [R1+0x19b0], R11 ;  /* 0x0019b00b01007387 */ /* 0x0003e20000100800 */
[----:B------:R-:W-:Y:S02]  /*c28d0*/  LOP3.LUT R13, R49, 0xffff, RZ, 0xc0, !PT ;  /* 0x0000ffff310d7812 */ /* 0x000fe400078ec0ff */
[----:B0-----:R-:W-:Y:S02]  /*c28e0*/  PRMT R4, R10, 0x3340, R9 ;  /* 0x000033400a047816 */ /* 0x001fe40000000009 */
[----:B------:R-:W-:-:S04]  /*c28f0*/  LOP3.LUT R12, R7, 0xffff, RZ, 0xc0, !PT ;  /* 0x0000ffff070c7812 */ /* 0x000fc800078ec0ff */
[----:B------:R-:W-:Y:S02]  /*c2900*/  PRMT R9, R12, 0x3340, R0 ;  /* 0x000033400c097816 */ /* 0x000fe40000000000 */
[----:B-1----:R-:W-:Y:S01]  /*c2910*/  LOP3.LUT R11, R53, 0xffff, RZ, 0xc0, !PT ;  /* 0x0000ffff350b7812 */ /* 0x002fe200078ec0ff */
[----:B------:R0:W-:Y:S03]  /*c2920*/  STL [R1+0x1990], R4 ;  /* 0x0019900401007387 */ /* 0x0001e60000100800 */
[----:B------:R-:W-:Y:S01]  /*c2930*/  PRMT R10, R13, 0x3340, R11 ;  /* 0x000033400d0a7816 */ /* 0x000fe2000000000b */
[----:B------:R-:W4:Y:S04]  /*c2940*/  LDL.LU R49, [R1+0x2d0] ;  /* 0x0002d00001317983 */ /* 0x000f280000300800 */
[----:B------:R-:W4:Y:S01]  /*c2950*/  LDL.LU R7, [R1+0x298] ;  /* 0x0002980001077983 */ /* 0x000f220000300800 */
[----:B0-----:R-:W-:-:S05]  /*c2960*/  PRMT R4, R10, 0x5410, R9 ;  /* 0x000054100a047816 */ /* 0x001fca0000000009 */
[----:B------:R0:W-:Y:S04]  /*c2970*/  STL [R1+0x1a40], R4 ;  /* 0x001a400401007387 */ /* 0x0001e80000100800 */
[----:B------:R-:W4:Y:S01]  /*c2980*/  LDL.LU R53, [R1+0x2b8] ;  /* 0x0002b80001357983 */ /* 0x000f220000300800 */
[----:B------:R-:W-:Y:S02]  /*c2990*/  SHF.R.U32.HI R13, RZ, 0x8, R13 ;  /* 0x00000008ff0d7819 */ /* 0x000fe4000001160d */
[----:B------:R-:W-:Y:S02]  /*c29a0*/  SHF.R.U32.HI R10, RZ, 0x8, R11 ;  /* 0x00000008ff0a7819 */ /* 0x000fe4000001160b */
[----:B------:R-:W-:Y:S02]  /*c29b0*/  IADD3 R58, P6, R54, R47, RZ ;  /* 0x0000002f363a7210 */ /* 0x000fe40007fde0ff */
[----:B------:R-:W-:-:S02]  /*c29c0*/  SHF.R.U32.HI R9, RZ, 0x8, R12 ;  /* 0x00000008ff097819 */ /* 0x000fc4000001160c */
[----:B------:R-:W-:Y:S02]  /*c29d0*/  LOP3.LUT R11, R13, 0xffff, RZ, 0xc0, !PT ;  /* 0x0000ffff0d0b7812 */ /* 0x000fe400078ec0ff */
[----:B------:R-:W-:Y:S01]  /*c29e0*/  LOP3.LUT R10, R10, 0xffff, RZ, 0xc0, !PT ;  /* 0x0000ffff0a0a7812 */ /* 0x000fe200078ec0ff */
[----:B------:R-:W-:Y:S01]  /*c29f0*/  IMAD.X R59, R8, 0x1, R30, P6 ;  /* 0x00000001083b7824 */ /* 0x000fe200030e061e */
[----:B------:R-:W-:Y:S02]  /*c2a00*/  LOP3.LUT R9, R9, 0xffff, RZ, 0xc0, !PT ;  /* 0x0000ffff09097812 */ /* 0x000fe400078ec0ff */
[----:B------:R-:W-:Y:S02]  /*c2a10*/  PRMT R10, R11, 0x3340, R10 ;  /* 0x000033400b0a7816 */ /* 0x000fe4000000000a */
[----:B------:R-:W-:Y:S01]  /*c2a20*/  STL.64 [R1+0x1368], R58 ;  /* 0x0013683a01007387 */ /* 0x000fe20000100a00 */
[----:B0-----:R-:W-:-:S03]  /*c2a30*/  PRMT R4, R9, 0x3340, R0 ;  /* 0x0000334009047816 */ /* 0x001fc60000000000 */
[----:B------:R0:W-:Y:S04]  /*c2a40*/  STL [R1+0x1974], R10 ;  /* 0x0019740a01007387 */ /* 0x0001e80000100800 */
[----:B------:R1:W-:Y:S01]  /*c2a50*/  STL [R1+0x294], R4 ;  /* 0x0002940401007387 */ /* 0x0003e20000100800 */
[----:B--2---:R-:W-:-:S03]  /*c2a60*/  LOP3.LUT R12, R48, 0xffff, RZ, 0xc0, !PT ;  /* 0x0000ffff300c7812 */ /* 0x004fc600078ec0ff */
[----:B------:R-:W2:Y:S01]  /*c2a70*/  LDL.LU R48, [R1+0x2d4] ;  /* 0x0002d40001307983 */ /* 0x000ea20000300800 */
[----:B---3--:R-:W-:-:S03]  /*c2a80*/  LOP3.LUT R13, R51, 0xffff, RZ, 0xc0, !PT ;  /* 0x0000ffff330d7812 */ /* 0x008fc600078ec0ff */
[----:B------:R-:W3:Y:S01]  /*c2a90*/  LDL.LU R51, [R1+0x29c] ;  /* 0x00029c0001337983 */ /* 0x000ee20000300800 */
[----:B------:R-:W-:Y:S02]  /*c2aa0*/  PRMT R9, R13, 0x3340, R0 ;  /* 0x000033400d097816 */ /* 0x000fe40000000000 */
[----:B----4-:R-:W-:-:S04]  /*c2ab0*/  LOP3.LUT R11, R52, 0xffff, RZ, 0xc0, !PT ;  /* 0x0000ffff340b7812 */ /* 0x010fc800078ec0ff */
[----:B0-----:R-:W-:-:S04]  /*c2ac0*/  PRMT R10, R12, 0x3340, R11 ;  /* 0x000033400c0a7816 */ /* 0x001fc8000000000b */
[----:B-1----:R-:W-:-:S05]  /*c2ad0*/  PRMT R4, R10, 0x5410, R9 ;  /* 0x000054100a047816 */ /* 0x002fca0000000009 */
[----:B------:R0:W-:Y:S04]  /*c2ae0*/  STL [R1+0x1a3c], R4 ;  /* 0x001a3c0401007387 */ /* 0x0001e80000100800 */
[----:B------:R-:W4:Y:S01]  /*c2af0*/  LDL.LU R52, [R1+0x2bc] ;  /* 0x0002bc0001347983 */ /* 0x000f220000300800 */
[----:B------:R-:W-:Y:S02]  /*c2b00*/  SHF.R.U32.HI R14, RZ, 0x8, R14 ;  /* 0x00000008ff0e7819 */ /* 0x000fe4000001160e */
[----:B------:R-:W-:Y:S02]  /*c2b10*/  IADD3 R58, P6, R54, R46, RZ ;  /* 0x0000002e363a7210 */ /* 0x000fe40007fde0ff */
[----:B------:R-:W-:Y:S02]  /*c2b20*/  SHF.R.U32.HI R9, RZ, 0x8, R11 ;  /* 0x00000008ff097819 */ /* 0x000fe4000001160b */
[----:B------:R-:W-:Y:S01]  /*c2b30*/  LOP3.LUT R11, R14, 0xffff, RZ, 0xc0, !PT ;  /* 0x0000ffff0e0b7812 */ /* 0x000fe200078ec0ff */
[----:B------:R-:W-:Y:S01]  /*c2b40*/  IMAD.X R59, R8, 0x1, R27, P6 ;  /* 0x00000001083b7824 */ /* 0x000fe200030e061b */
[----:B------:R-:W-:-:S02]  /*c2b50*/  SHF.R.U32.HI R10, RZ, 0x8, R12 ;  /* 0x00000008ff0a7819 */ /* 0x000fc4000001160c */
[----:B------:R-:W-:Y:S02]  /*c2b60*/  PRMT R11, R11, 0x3340, R0 ;  /* 0x000033400b0b7816 */ /* 0x000fe40000000000 */
[----:B------:R-:W-:Y:S01]  /*c2b70*/  STL.64 [R1+0x1358], R58 ;  /* 0x0013583a01007387 */ /* 0x000fe20000100a00 */
[----:B------:R-:W-:Y:S02]  /*c2b80*/  LOP3.LUT R10, R10, 0xffff, RZ, 0xc0, !PT ;  /* 0x0000ffff0a0a7812 */ /* 0x000fe400078ec0ff */
[----:B------:R-:W-:Y:S01]  /*c2b90*/  LOP3.LUT R9, R9, 0xffff, RZ, 0xc0, !PT ;  /* 0x0000ffff09097812 */ /* 0x000fe200078ec0ff */
[----:B------:R1:W-:Y:S03]  /*c2ba0*/  STL [R1+0x290], R11 ;  /* 0x0002900b01007387 */ /* 0x0003e60000100800 */
[----:B0-----:R-:W-:Y:S02]  /*c2bb0*/  PRMT R4, R10, 0x3340, R9 ;  /* 0x000033400a047816 */ /* 0x001fe40000000009 */
[----:B------:R-:W-:-:S02]  /*c2bc0*/  LOP3.LUT R12, R49, 0xffff, RZ, 0xc0, !PT ;  /* 0x0000ffff310c7812 */ /* 0x000fc400078ec0ff */
[----:B------:R-:W-:Y:S01]  /*c2bd0*/  LOP3.LUT R15, R7, 0xffff, RZ, 0xc0, !PT ;  /* 0x0000ffff070f7812 */ /* 0x000fe200078ec0ff */
[----:B------:R0:W-:Y:S03]  /*c2be0*/  STL [R1+0x1970], R4 ;  /* 0x0019700401007387 */ /* 0x0001e60000100800 */
[----:B------:R-:W-:Y:S01]  /*c2bf0*/  PRMT R9, R15, 0x3340, R0 ;  /* 0x000033400f097816 */ /* 0x000fe20000000000 */
[----:B------:R-:W4:Y:S04]  /*c2c00*/  LDL.LU R49, [R1+0x2c8] ;  /* 0x0002c80001317983 */ /* 0x000f280000300800 */
[----:B------:R-:W4:Y:S01]  /*c2c10*/  LDL.LU R7, [R1+0x288] ;  /* 0x0002880001077983 */ /* 0x000f220000300800 */
[----:B-1----:R-:W-:-:S04]  /*c2c20*/  LOP3.LUT R11, R53, 0xffff, RZ, 0xc0, !PT ;  /* 0x0000ffff350b7812 */ /* 0x002fc800078ec0ff */
[----:B------:R-:W-:-:S04]  /*c2c30*/  PRMT R10, R12, 0x3340, R11 ;  /* 0x000033400c0a7816 */ /* 0x000fc8000000000b */
[----:B0-----:R-:W-:-:S05]  /*c2c40*/  PRMT R4, R10, 0x5410, R9 ;  /* 0x000054100a047816 */ /* 0x001fca0000000009 */
        /* <DEDUP_REMOVED lines=13> */
[----:B0-----:R-:W-:-:S05]  /*c2d20*/  PRMT R4, R10, 0x3340, R9 ;  /* 0x000033400a047816 */ /* 0x001fca0000000009 */
[----:B------:R0:W-:Y:S01]  /*c2d30*/  STL [R1+0x196c], R4 ;  /* 0x00196c0401007387 */ /* 0x0001e20000100800 */
[----:B--2---:R-:W-:-:S03]  /*c2d40*/  LOP3.LUT R13, R48, 0xffff, RZ, 0xc0, !PT ;  /* 0x0000ffff300d7812 */ /* 0x004fc600078ec0ff */
[----:B------:R-:W2:Y:S01]  /*c2d50*/  LDL.LU R48, [R1+0x2cc] ;  /* 0x0002cc0001307983 */ /* 0x000ea20000300800 */
[----:B---3--:R-:W-:-:S03]  /*c2d60*/  LOP3.LUT R12, R51, 0xffff, RZ, 0xc0, !PT ;  /* 0x0000ffff330c7812 */ /* 0x008fc600078ec0ff */
[----:B------:R-:W3:Y:S01]  /*c2d70*/  LDL.LU R51, [R1+0x28c] ;  /* 0x00028c0001337983 */ /* 0x000ee20000300800 */
[----:B------:R-:W-:Y:S02]  /*c2d80*/  PRMT R9, R12, 0x3340, R0 ;  /* 0x000033400c097816 */ /* 0x000fe40000000000 */
[----:B----4-:R-:W-:-:S04]  /*c2d90*/  LOP3.LUT R11, R52, 0xffff, RZ, 0xc0, !PT ;  /* 0x0000ffff340b7812 */ /* 0x010fc800078ec0ff */
[----:B------:R-:W-:-:S04]  /*c2da0*/  PRMT R10, R13, 0x3340, R11 ;  /* 0x000033400d0a7816 */ /* 0x000fc8000000000b */
        /* <DEDUP_REMOVED lines=12> */
[----:B------:R-:W-:Y:S01]  /*c2e70*/  LOP3.LUT R12, R49, 0xffff, RZ, 0xc0, !PT ;  /* 0x0000ffff310c7812 */ /* 0x000fe200078ec0ff */
[----:B------:R-:W-:Y:S01]  /*c2e80*/  STL.64 [R1+0x1348], R58 ;  /* 0x0013483a01007387 */ /* 0x000fe20000100a00 */
[----:B------:R-:W-:-:S02]  /*c2e90*/  LOP3.LUT R14, R7, 0xffff, RZ, 0xc0, !PT ;  /* 0x0000ffff070e7812 */ /* 0x000fc400078ec0ff */
[--C-:B0-----:R-:W-:Y:S01]  /*c2ea0*/  PRMT R4, R9, 0x3340, R0.reuse ;  /* 0x0000334009047816 */ /* 0x101fe20000000000 */
[----:B------:R0:W-:Y:S01]  /*c2eb0*/  STL [R1+0x29c], R10 ;  /* 0x00029c0a01007387 */ /* 0x0001e20000100800 */
[----:B------:R-:W-:-:S03]  /*c2ec0*/  PRMT R9, R14, 0x3340, R0 ;  /* 0x000033400e097816 */ /* 0x000fc60000000000 */
[----:B------:R1:W-:Y:S04]  /*c2ed0*/  STL [R1+0x280], R4 ;  /* 0x0002800401007387 */ /* 0x0003e80000100800 */
[----:B------:R-:W2:Y:S04]  /*c2ee0*/  LDL.LU R49, [R1+0xb8] ;  /* 0x0000b80001317983 */ /* 0x000ea80000300800 */
[----:B------:R-:W2:Y:S01]  /*c2ef0*/  LDL.LU R7, [R1+0x34] ;  /* 0x0000340001077983 */ /* 0x000ea20000300800 */
[----:B------:R-:W-:-:S04]  /*c2f00*/  LOP3.LUT R11, R53, 0xffff, RZ, 0xc0, !PT ;  /* 0x0000ffff350b7812 */ /* 0x000fc800078ec0ff */
[----:B0-----:R-:W-:-:S04]  /*c2f10*/  PRMT R10, R12, 0x3340, R11 ;  /* 0x000033400c0a7816 */ /* 0x001fc8000000000b */
[----:B-1----:R-:W-:-:S05]  /*c2f20*/  PRMT R4, R10, 0x5410, R9 ;  /* 0x000054100a047816 */ /* 0x002fca0000000009 */
[----:B------:R0:W-:Y:S04]  /*c2f30*/  STL [R1+0x1a2c], R4 ;  /* 0x001a2c0401007387 */ /* 0x0001e80000100800 */
[----:B------:R-:W2:Y:S01]  /*c2f40*/  LDL.LU R53, [R1+0x78] ;  /* 0x0000780001357983 */ /* 0x000ea20000300800 */
[----:B------:R-:W-:Y:S02]  /*c2f50*/  SHF.R.U32.HI R15, RZ, 0x8, R15 ;  /* 0x00000008ff0f7819 */ /* 0x000fe4000001160f */
[----:B------:R-:W-:Y:S02]  /*c2f60*/  SHF.R.U32.HI R10, RZ, 0x8, R12 ;  /* 0x00000008ff0a7819 */ /* 0x000fe4000001160c */
[----:B------:R-:W-:Y:S02]  /*c2f70*/  SHF.R.U32.HI R9, RZ, 0x8, R11 ;  /* 0x00000008ff097819 */ /* 0x000fe4000001160b */
[----:B------:R-:W-:-:S02]  /*c2f80*/  IADD3 R58, P6, R54, R43, RZ ;  /* 0x0000002b363a7210 */ /* 0x000fc40007fde0ff */
[----:B------:R-:W-:Y:S02]  /*c2f90*/  LOP3.LUT R11, R15, 0xffff, RZ, 0xc0, !PT ;  /* 0x0000ffff0f0b7812 */ /* 0x000fe400078ec0ff */
[----:B------:R-:W-:Y:S02]  /*c2fa0*/  LOP3.LUT R10, R10, 0xffff, RZ, 0xc0, !PT ;  /* 0x0000ffff0a0a7812 */ /* 0x000fe400078ec0ff */
[----:B------:R-:W-:Y:S01]  /*c2fb0*/  LOP3.LUT R9, R9, 0xffff, RZ, 0xc0, !PT ;  /* 0x0000ffff09097812 */ /* 0x000fe200078ec0ff */
[----:B------:R-:W-:Y:S01]  /*c2fc0*/  IMAD.X R59, R8, 0x1, R24, P6 ;  /* 0x00000001083b7824 */ /* 0x000fe200030e0618 */
[----:B------:R-:W-:Y:S02]  /*c2fd0*/  PRMT R11, R11, 0x3340, R0 ;  /* 0x000033400b0b7816 */ /* 0x000fe40000000000 */
[----:B0-----:R-:W-:Y:S02]  /*c2fe0*/  PRMT R4, R10, 0x3340, R9 ;  /* 0x000033400a047816 */ /* 0x001fe40000000009 */
[----:B------:R-:W-:Y:S04]  /*c2ff0*/  STL.64 [R1+0x1340], R58 ;  /* 0x0013403a01007387 */ /* 0x000fe80000100a00 */
[----:B------:R4:W-:Y:S04]  /*c3000*/  STL [R1+0x27c], R11 ;  /* 0x00027c0b01007387 */ /* 0x0009e80000100800 */
[----:B------:R0:W-:Y:S01]  /*c3010*/  STL [R1+0x1958], R4 ;  /* 0x0019580401007387 */ /* 0x0001e20000100800 */
[----:B---3--:R-:W-:-:S03]  /*c3020*/  LOP3.LUT R12, R51, 0xffff, RZ, 0xc0, !PT ;  /* 0x0000ffff330c7812 */ /* 0x008fc600078ec0ff */
[----:B------:R-:W3:Y:S01]  /*c3030*/  LDL.LU R51, [R1+0xbc] ;  /* 0x0000bc0001337983 */ /* 0x000ee20000300800 */
[----:B----4-:R-:W-:-:S03]  /*c3040*/  LOP3.LUT R11, R52, 0xffff, RZ, 0xc0, !PT ;  /* 0x0000ffff340b7812 */ /* 0x010fc600078ec0ff */
[----:B------:R-:W4:Y:S01]  /*c3050*/  LDL.LU R52, [R1+0x84] ;  /* 0x0000840001347983 */ /* 0x000f220000300800 */
[----:B--2---:R-:W-:Y:S02]  /*c3060*/  LOP3.LUT R13, R48, 0xffff, RZ, 0xc0, !PT ;  /* 0x0000ffff300d7812 */ /* 0x004fe400078ec0ff */
[----:B------:R-:W-:Y:S02]  /*c3070*/  PRMT R9, R12, 0x3340, R0 ;  /* 0x000033400c097816 */ /* 0x000fe40000000000 */
[----:B------:R-:W-:Y:S02]  /*c3080*/  PRMT R10, R13, 0x3340, R11 ;  /* 0x000033400d0a7816 */ /* 0x000fe4000000000b */
[----:B------:R-:W-:Y:S02]  /*c3090*/  SHF.R.U32.HI R13, RZ, 0x8, R13 ;  /* 0x00000008ff0d7819 */ /* 0x000fe4000001160d */
[----:B0-----:R-:W-:Y:S02]  /*c30a0*/  PRMT R4, R10, 0x5410, R9 ;  /* 0x000054100a047816 */ /* 0x001fe40000000009 */
[----:B------:R-:W-:-:S02]  /*c30b0*/  SHF.R.U32.HI R10, RZ, 0x8, R11 ;  /* 0x00000008ff0a7819 */ /* 0x000fc4000001160b */
[----:B------:R-:W-:Y:S02]  /*c30c0*/  IADD3 R58, P6, R54, R42, RZ ;  /* 0x0000002a363a7210 */ /* 0x000fe40007fde0ff */
[----:B------:R-:W-:Y:S02]  /*c30d0*/  SHF.R.U32.HI R9, RZ, 0x8, R12 ;  /* 0x00000008ff097819 */ /* 0x000fe4000001160c */
[----:B------:R-:W-:Y:S02]  /*c30e0*/  LOP3.LUT R11, R13, 0xffff, RZ, 0xc0, !PT ;  /* 0x0000ffff0d0b7812 */ /* 0x000fe400078ec0ff */
[----:B------:R-:W-:Y:S01]  /*c30f0*/  LOP3.LUT R10, R10, 0xffff, RZ, 0xc0, !PT ;  /* 0x0000ffff0a0a7812 */ /* 0x000fe200078ec0ff */
[----:B------:R-:W-:Y:S01]  /*c3100*/  IMAD.X R59, R8, 0x1, R25, P6 ;  /* 0x00000001083b7824 */ /* 0x000fe200030e0619 */
[----:B------:R-:W-:Y:S02]  /*c3110*/  LOP3.LUT R9, R9, 0xffff, RZ, 0xc0, !PT ;  /* 0x0000ffff09097812 */ /* 0x000fe400078ec0ff */
[----:B------:R-:W-:Y:S01]  /*c3120*/  PRMT R10, R11, 0x3340, R10 ;  /* 0x000033400b0a7816 */ /* 0x000fe2000000000a */
[----:B------:R0:W-:Y:S01]  /*c3130*/  STL [R1+0x1a28], R4 ;  /* 0x001a280401007387 */ /* 0x0001e20000100800 */
[----:B------:R-:W-:-:S03]  /*c3140*/  LOP3.LUT R12, R49, 0xffff, RZ, 0xc0, !PT ;  /* 0x0000ffff310c7812 */ /* 0x000fc600078ec0ff */
[----:B------:R1:W-:Y:S01]  /*c3150*/  STL.64 [R1+0x1338], R58 ;  /* 0x0013383a01007387 */ /* 0x0003e20000100a00 */
[----:B------:R-:W-:-:S03]  /*c3160*/  LOP3.LUT R13, R7, 0xffff, RZ, 0xc0, !PT ;  /* 0x0000ffff070d7812 */ /* 0x000fc600078ec0ff */
[----:B------:R2:W-:Y:S01]  /*c3170*/  STL [R1+0x2a8], R10 ;  /* 0x0002a80a01007387 */ /* 0x0005e20000100800 */
[--C-:B0-----:R-:W-:Y:S02]  /*c3180*/  PRMT R4, R9, 0x3340, R0.reuse ;  /* 0x0000334009047816 */ /* 0x101fe40000000000 */
[----:B------:R-:W-:Y:S02]  /*c3190*/  PRMT R9, R13, 0x3340, R0 ;  /* 0x000033400d097816 */ /* 0x000fe40000000000 */
[----:B------:R-:W-:Y:S01]  /*c31a0*/  SHF.R.U32.HI R14, RZ, 0x8, R14 ;  /* 0x00000008ff0e7819 */ /* 0x000fe2000001160e */
[----:B------:R0:W-:Y:S01]  /*c31b0*/  STL [R1+0x278], R4 ;  /* 0x0002780401007387 */ /* 0x0001e20000100800 */
[----:B-1----:R-:W-:-:S03]  /*c31c0*/  IADD3 R58, P6, R54, R41, RZ ;  /* 0x00000029363a7210 */ /* 0x002fc60007fde0ff */
[----:B------:R-:W4:Y:S01]  /*c31d0*/  LDL.LU R49, [R1+0xa8] ;  /* 0x0000a80001317983 */ /* 0x000f220000300800 */
[----:B------:R-:W-:Y:S01]  /*c31e0*/  LOP3.LUT R11, R53, 0xffff, RZ, 0xc0, !PT ;  /* 0x0000ffff350b7812 */ /* 0x000fe200078ec0ff */
[----:B------:R-:W-:Y:S02]  /*c31f0*/  IMAD.X R59, R8, 0x1, R17, P6 ;  /* 0x00000001083b7824 */ /* 0x000fe400030e0611 */
[----:B------:R-:W4:Y:S01]  /*c3200*/  LDL.LU R7, [R1+0x58] ;  /* 0x0000580001077983 */ /* 0x000f220000300800 */
[----:B--2---:R-:W-:-:S04]  /*c3210*/  PRMT R10, R12, 0x3340, R11 ;  /* 0x000033400c0a7816 */ /* 0x004fc8000000000b */
[----:B0-----:R-:W-:Y:S02]  /*c3220*/  PRMT R4, R10, 0x5410, R9 ;  /* 0x000054100a047816 */ /* 0x001fe40000000009 */
[----:B------:R-:W-:Y:S02]  /*c3230*/  SHF.R.U32.HI R9, RZ, 0x8, R11 ;  /* 0x00000008ff097819 */ /* 0x000fe4000001160b */
[----:B------:R-:W-:Y:S02]  /*c3240*/  LOP3.LUT R11, R14, 0xffff, RZ, 0xc0, !PT ;  /* 0x0000ffff0e0b7812 */ /* 0x000fe400078ec0ff */
[----:B------:R-:W-:Y:S02]  /*c3250*/  SHF.R.U32.HI R10, RZ, 0x8, R12 ;  /* 0x00000008ff0a7819 */ /* 0x000fe4000001160c */
[----:B------:R-:W-:Y:S01]  /*c3260*/  PRMT R11, R11, 0x3340, R0 ;  /* 0x000033400b0b7816 */ /* 0x000fe20000000000 */
[----:B------:R0:W-:Y:S01]  /*c3270*/  STL [R1+0x1a14], R4 ;  /* 0x001a140401007387 */ /* 0x0001e20000100800 */
[----:B------:R-:W-:-:S02]  /*c3280*/  LOP3.LUT R10, R10, 0xffff, RZ, 0xc0, !PT ;  /* 0x0000ffff0a0a7812 */ /* 0x000fc400078ec0ff */
[----:B------:R-:W-:Y:S01]  /*c3290*/  LOP3.LUT R9, R9, 0xffff, RZ, 0xc0, !PT ;  /* 0x0000ffff09097812 */ /* 0x000fe200078ec0ff */
[----:B------:R-:W-:Y:S01]  /*c32a0*/  STL.64 [R1+0x1330], R58 ;  /* 0x0013303a01007387 */ /* 0x000fe20000100a00 */
[----:B------:R-:W-:-:S03]  /*c32b0*/  LOP3.LUT R14, R3, 0xffff, RZ, 0xc0, !PT ;  /* 0x0000ffff030e7812 */ /* 0x000fc600078ec0ff */
[----:B------:R4:W-:Y:S01]  /*c32c0*/  STL [R1+0x260], R11 ;  /* 0x0002600b01007387 */ /* 0x0009e20000100800 */
[----:B0-----:R-:W-:Y:S02]  /*c32d0*/  PRMT R4, R10, 0x3340, R9 ;  /* 0x000033400a047816 */ /* 0x001fe40000000009 */
[----:B------:R-:W-:-:S03]  /*c32e0*/  PRMT R9, R14, 0x3340, R0 ;  /* 0x000033400e097816 */ /* 0x000fc60000000000 */
[----:B------:R0:W-:Y:S04]  /*c32f0*/  STL [R1+0x1948], R4 ;  /* 0x0019480401007387 */ /* 0x0001e80000100800 */
[----:B------:R-:W2:Y:S04]  /*c3300*/  LDL.LU R3, [R1+0x5284] ;  /* 0x0052840001037983 */ /* 0x000ea80000300800 */
[----:B------:R-:W2:Y:S01]  /*c3310*/  LDL.LU R53, [R1+0x1b0] ;  /* 0x0001b00001357983 */ /* 0x000ea20000300800 */
[----:B---3--:R-:W-:-:S03]  /*c3320*/  LOP3.LUT R12, R51, 0xffff, RZ, 0xc0, !PT ;  /* 0x0000ffff330c7812 */ /* 0x008fc600078ec0ff */
[----:B------:R-:W3:Y:S01]  /*c3330*/  LDL.LU R51, [R1+0x13c] ;  /* 0x00013c0001337983 */ /* 0x000ee20000300800 */
[----:B----4-:R-:W-:-:S04]  /*c3340*/  LOP3.LUT R11, R52, 0xffff, RZ, 0xc0, !PT ;  /* 0x0000ffff340b7812 */ /* 0x010fc800078ec0ff */
        /* <DEDUP_REMOVED lines=10> */
[--C-:B------:R-:W-:Y:S02]  /*c33f0*/  PRMT R11, R11, 0x3340, R0.reuse ;  /* 0x000033400b0b7816 */ /* 0x100fe40000000000 */
[----:B------:R-:W-:Y:S01]  /*c3400*/  STL.64 [R1+0x1320], R58 ;  /* 0x0013203a01007387 */ /* 0x000fe20000100a00 */
[----:B------:R-:W-:Y:S02]  /*c3410*/  LOP3.LUT R10, R10, 0xffff, RZ, 0xc0, !PT ;  /* 0x0000ffff0a0a7812 */ /* 0x000fe400078ec0ff */
[----:B------:R-:W-:Y:S01]  /*c3420*/  LOP3.LUT R9, R9, 0xffff, RZ, 0xc0, !PT ;  /* 0x0000ffff09097812 */ /* 0x000fe200078ec0ff */
[----:B------:R1:W-:Y:S01]  /*c3430*/  STL [R1+0x25c], R11 ;  /* 0x00025c0b01007387 */ /* 0x0003e20000100800 */
[----:B------:R-:W-:Y:S02]  /*c3440*/  LOP3.LUT R12, R6, 0xffff, RZ, 0xc0, !PT ;  /* 0x0000ffff060c7812 */ /* 0x000fe400078ec0ff */
[----:B0-----:R-:W-:Y:S02]  /*c3450*/  PRMT R4, R10, 0x3340, R9 ;  /* 0x000033400a047816 */ /* 0x001fe40000000009 */
[----:B------:R-:W-:-:S02]  /*c3460*/  PRMT R9, R12, 0x3340, R0 ;  /* 0x000033400c097816 */ /* 0x000fc40000000000 */
[----:B------:R-:W-:Y:S01]  /*c3470*/  LOP3.LUT R13, R49, 0xffff, RZ, 0xc0, !PT ;  /* 0x0000ffff310d7812 */ /* 0x000fe200078ec0ff */
[----:B------:R0:W-:Y:S01]  /*c3480*/  STL [R1+0x1928], R4 ;  /* 0x0019280401007387 */ /* 0x0001e20000100800 */
[----:B------:R-:W-:-:S03]  /*c3490*/  IADD3 R48, P6, R54, R39, RZ ;  /* 0x0000002736307210 */ /* 0x000fc60007fde0ff */
[----:B------:R-:W4:Y:S01]  /*c34a0*/  LDL.LU R6, [R1+0xac] ;  /* 0x0000ac0001067983 */ /* 0x000f220000300800 */
[----:B-1----:R-:W-:-:S03]  /*c34b0*/  LOP3.LUT R11, R7, 0xffff, RZ, 0xc0, !PT ;  /* 0x0000ffff070b7812 */ /* 0x002fc600078ec0ff */
[----:B------:R-:W4:Y:S01]  /*c34c0*/  LDL.LU R7, [R1+0x64] ;  /* 0x0000640001077983 */ /* 0x000f220000300800 */
[----:B------:R-:W-:Y:S02]  /*c34d0*/  PRMT R10, R13, 0x3340, R11 ;  /* 0x000033400d0a7816 */ /* 0x000fe4000000000b */
[----:B------:R-:W-:Y:S02]  /*c34e0*/  SHF.R.U32.HI R13, RZ, 0x8, R13 ;  /* 0x00000008ff0d7819 */ /* 0x000fe4000001160d */
[----:B0-----:R-:W-:Y:S02]  /*c34f0*/  PRMT R4, R10, 0x5410, R9 ;  /* 0x000054100a047816 */ /* 0x001fe40000000009 */
[----:B------:R-:W-:Y:S02]  /*c3500*/  SHF.R.U32.HI R10, RZ, 0x8, R11 ;  /* 0x00000008ff0a7819 */ /* 0x000fe4000001160b */
[----:B------:R-:W-:Y:S02]  /*c3510*/  SHF.R.U32.HI R9, RZ, 0x8, R12 ;  /* 0x00000008ff097819 */ /* 0x000fe4000001160c */
[----:B------:R-:W-:-:S02]  /*c3520*/  LOP3.LUT R11, R13, 0xffff, RZ, 0xc0, !PT ;  /* 0x0000ffff0d0b7812 */ /* 0x000fc400078ec0ff */
[----:B------:R-:W-:Y:S01]  /*c3530*/  LOP3.LUT R10, R10, 0xffff, RZ, 0xc0, !PT ;  /* 0x0000ffff0a0a7812 */ /* 0x000fe200078ec0ff */
[----:B------:R-:W-:Y:S01]  /*c3540*/  IMAD.X R49, R8, 0x1, R19, P6 ;  /* 0x0000000108317824 */ /* 0x000fe200030e0613 */
[----:B------:R-:W-:Y:S02]  /*c3550*/  LOP3.LUT R9, R9, 0xffff, RZ, 0xc0, !PT ;  /* 0x0000ffff09097812 */ /* 0x000fe400078ec0ff */
[----:B------:R-:W-:Y:S01]  /*c3560*/  PRMT R10, R11, 0x3340, R10 ;  /* 0x000033400b0a7816 */ /* 0x000fe2000000000a */
[----:B------:R0:W-:Y:S04]  /*c3570*/  STL [R1+0x1a00], R4 ;  /* 0x001a000401007387 */ /* 0x0001e80000100800 */
[----:B------:R-:W-:Y:S04]  /*c3580*/  STL.64 [R1+0x1328], R48 ;  /* 0x0013283001007387 */ /* 0x000fe80000100a00 */
[----:B------:R1:W-:Y:S01]  /*c3590*/  STL [R1+0x1924], R10 ;  /* 0x0019240a01007387 */ /* 0x0003e20000100800 */
[----:B0-----:R-:W-:-:S02]  /*c35a0*/  PRMT R4, R9, 0x3340, R0 ;  /* 0x0000334009047816 */ /* 0x001fc40000000000 */
[----:B--2---:R-:W-:-:S03]  /*c35b0*/  LOP3.LUT R12, R53, 0xffff, RZ, 0xc0, !PT ;  /* 0x0000ffff350c7812 */ /* 0x004fc600078ec0ff */
[----:B------:R0:W-:Y:S01]  /*c35c0*/  STL [R1+0x24c], R4 ;  /* 0x00024c0401007387 */ /* 0x0001e20000100800 */
[----:B---3--:R-:W-:-:S04]  /*c35d0*/  LOP3.LUT R13, R51, 0xffff, RZ, 0xc0, !PT ;  /* 0x0000ffff330d7812 */ /* 0x008fc800078ec0ff */
[----:B------:R-:W-:Y:S02]  /*c35e0*/  PRMT R9, R13, 0x3340, R0 ;  /* 0x000033400d097816 */ /* 0x000fe40000000000 */
[----:B----4-:R-:W-:-:S04]  /*c35f0*/  LOP3.LUT R11, R52, 0xffff, RZ, 0xc0, !PT ;  /* 0x0000ffff340b7812 */ /* 0x010fc800078ec0ff */
[----:B-1----:R-:W-:-:S04]  /*c3600*/  PRMT R10, R12, 0x3340, R11 ;  /* 0x000033400c0a7816 */ /* 0x002fc8000000000b */
[----:B0-----:R-:W-:-:S05]  /*c3610*/  PRMT R4, R10, 0x5410, R9 ;  /* 0x000054100a047816 */ /* 0x001fca0000000009 */
[----:B------:R0:W-:Y:S04]  /*c3620*/  STL [R1+0x19fc], R4 ;  /* 0x0019fc0401007387 */ /* 0x0001e80000100800 */
[----:B------:R-:W2:Y:S04]  /*c3630*/  LDL.LU R53, [R1+0x1b4] ;  /* 0x0001b40001357983 */ /* 0x000ea80000300800 */
[----:B------:R-:W3:Y:S04]  /*c3640*/  LDL.LU R51, [R1+0x144] ;  /* 0x0001440001337983 */ /* 0x000ee80000300800 */
[----:B------:R-:W4:Y:S01]  /*c3650*/  LDL.LU R52, [R1+0x18c] ;  /* 0x00018c0001347983 */ /* 0x000f220000300800 */
[----:B------:R-:W-:-:S02]  /*c3660*/  SHF.R.U32.HI R14, RZ, 0x8, R14 ;  /* 0x00000008ff0e7819 */ /* 0x000fc4000001160e */
[----:B------:R-:W-:Y:S02]  /*c3670*/  IADD3 R48, P6, R54, R38, RZ ;  /* 0x0000002636307210 */ /* 0x000fe40007fde0ff */
[----:B------:R-:W-:Y:S02]  /*c3680*/  SHF.R.U32.HI R9, RZ, 0x8, R11 ;  /* 0x00000008ff097819 */ /* 0x000fe4000001160b */
[----:B------:R-:W-:Y:S02]  /*c3690*/  LOP3.LUT R11, R14, 0xffff, RZ, 0xc0, !PT ;  /* 0x0000ffff0e0b7812 */ /* 0x000fe400078ec0ff */
[----:B------:R-:W-:Y:S01]  /*c36a0*/  SHF.R.U32.HI R10, RZ, 0x8, R12 ;  /* 0x00000008ff0a7819 */ /* 0x000fe2000001160c */
[----:B------:R-:W-:Y:S01]  /*c36b0*/  IMAD.X R49, R8, 0x1, R20, P6 ;  /* 0x0000000108317824 */ /* 0x000fe200030e0614 */
[----:B------:R-:W-:Y:S02]  /*c36c0*/  PRMT R11, R11, 0x3340, R0 ;  /* 0x000033400b0b7816 */ /* 0x000fe40000000000 */
[----:B------:R-:W-:-:S02]  /*c36d0*/  LOP3.LUT R10, R10, 0xffff, RZ, 0xc0, !PT ;  /* 0x0000ffff0a0a7812 */ /* 0x000fc400078ec0ff */
[----:B------:R-:W-:Y:S01]  /*c36e0*/  LOP3.LUT R9, R9, 0xffff, RZ, 0xc0, !PT ;  /* 0x0000ffff09097812 */ /* 0x000fe200078ec0ff */
[----:B------:R-:W-:Y:S01]  /*c36f0*/  STL.64 [R1+0x1318], R48 ;  /* 0x0013183001007387 */ /* 0x000fe20000100a00 */
[----:B------:R-:W-:Y:S02]  /*c3700*/  LOP3.LUT R12, R6, 0xffff, RZ, 0xc0, !PT ;  /* 0x0000ffff060c7812 */ /* 0x000fe400078ec0ff */
[----:B0-----:R-:W-:Y:S01]  /*c3710*/  PRMT R4, R10, 0x3340, R9 ;  /* 0x000033400a047816 */ /* 0x001fe20000000009 */
[----:B------:R0:W-:Y:S01]  /*c3720*/  STL [R1+0x240], R11 ;  /* 0x0002400b01007387 */ /* 0x0001e20000100800 */
[----:B------:R-:W-:-:S03]  /*c3730*/  LOP3.LUT R2, R2, 0xffff, RZ, 0xc0, !PT ;  /* 0x0000ffff02027812 */ /* 0x000fc600078ec0ff */
[----:B------:R-:W-:Y:S01]  /*c3740*/  STL [R1+0x1914], R4 ;  /* 0x0019140401007387 */ /* 0x000fe20000100800 */
[----:B------:R-:W-:Y:S02]  /*c3750*/  PRMT R9, R2, 0x3340, R0 ;  /* 0x0000334002097816 */ /* 0x000fe40000000000 */
[----:B0-----:R-:W-:Y:S01]  /*c3760*/  LOP3.LUT R11, R7, 0xffff, RZ, 0xc0, !PT ;  /* 0x0000ffff070b7812 */ /* 0x001fe200078ec0ff */
[----:B------:R0:W-:Y:S03]  /*c3770*/  STL [R1+0x2b8], R2 ;  /* 0x0002b80201007387 */ /* 0x0001e60000100800 */
[----:B------:R-:W-:Y:S01]  /*c3780*/  PRMT R10, R12, 0x3340, R11 ;  /* 0x000033400c0a7816 */ /* 0x000fe2000000000b */
[----:B------:R-:W3:Y:S01]  /*c3790*/  LDL.LU R48, [R1+0x1a0] ;  /* 0x0001a00001307983 */ /* 0x000ee20000300800 */
[----:B------:R-:W-:-:S03]  /*c37a0*/  SHF.R.U32.HI R12, RZ, 0x8, R12 ;  /* 0x00000008ff0c7819 */ /* 0x000fc6000001160c */
[----:B------:R-:W3:Y:S01]  /*c37b0*/  LDL.LU R49, [R1+0x128] ;  /* 0x0001280001317983 */ /* 0x000ee20000300800 */
[----:B0-----:R-:W-:-:S03]  /*c37c0*/  PRMT R2, R10, 0x5410, R9 ;  /* 0x000054100a027816 */ /* 0x001fc60000000009 */
[----:B------:R-:W3:Y:S01]  /*c37d0*/  LDL.LU R6, [R1+0x170] ;  /* 0x0001700001067983 */ /* 0x000ee20000300800 */
[----:B------:R-:W-:Y:S02]  /*c37e0*/  SHF.R.U32.HI R10, RZ, 0x8, R13 ;  /* 0x00000008ff0a7819 */ /* 0x000fe4000001160d */
[----:B------:R-:W-:Y:S02]  /*c37f0*/  SHF.R.U32.HI R9, RZ, 0x8, R11 ;  /* 0x00000008ff097819 */ /* 0x000fe4000001160b */
[----:B------:R-:W-:Y:S02]  /*c3800*/  IADD3 R14, P6, R54, R37, RZ ;  /* 0x00000025360e7210 */ /* 0x000fe40007fde0ff */
[----:B------:R-:W-:Y:S02]  /*c3810*/  LOP3.LUT R10, R10, 0xffff, RZ, 0xc0, !PT ;  /* 0x0000ffff0a0a7812 */ /* 0x000fe400078ec0ff */
[----:B------:R-:W-:Y:S02]  /*c3820*/  LOP3.LUT R11, R12, 0xffff, RZ, 0xc0, !PT ;  /* 0x0000ffff0c0b7812 */ /* 0x000fe400078ec0ff */
[----:B------:R-:W-:Y:S01]  /*c3830*/  LOP3.LUT R9, R9, 0xffff, RZ, 0xc0, !PT ;  /* 0x0000ffff09097812 */ /* 0x000fe200078ec0ff */
[----:B------:R-:W-:Y:S01]  /*c3840*/  IMAD.X R15, R8, 0x1, R21, P6 ;  /* 0x00000001080f7824 */ /* 0x000fe200030e0615 */
[----:B------:R0:W-:Y:S01]  /*c3850*/  STL [R1+0x4f20], R2 ;  /* 0x004f200201007387 */ /* 0x0001e20000100800 */
[----:B------:R-:W-:-:S03]  /*c3860*/  PRMT R4, R10, 0x3340, R0 ;  /* 0x000033400a047816 */ /* 0x000fc60000000000 */
[----:B------:R3:W-:Y:S01]  /*c3870*/  STL.64 [R1+0x1310], R14 ;  /* 0x0013100e01007387 */ /* 0x0007e20000100a00 */
[----:B0-----:R-:W-:-:S03]  /*c3880*/  PRMT R2, R11, 0x3340, R9 ;  /* 0x000033400b027816 */ /* 0x001fc60000000009 */
[----:B------:R-:W-:Y:S04]  /*c3890*/  STL [R1+0x23c], R4 ;  /* 0x00023c0401007387 */ /* 0x000fe80000100800 */
[----:B------:R0:W-:Y:S04]  /*c38a0*/  STL [R1+0x194c], R2 ;  /* 0x00194c0201007387 */ /* 0x0001e80000100800 */
[----:B------:R-:W3:Y:S01]  /*c38b0*/  LDL.LU R7, [R1+0x270] ;  /* 0x0002700001077983 */ /* 0x000ee20000300800 */
[----:B--2---:R-:W-:-:S03]  /*c38c0*/  LOP3.LUT R12, R53, 0xffff, RZ, 0xc0, !PT ;  /* 0x0000ffff350c7812 */ /* 0x004fc600078ec0ff */
[----:B------:R-:W2:Y:S01]  /*c38d0*/  LDL.LU R53, [R1+0x224] ;  /* 0x0002240001357983 */ /* 0x000ea20000300800 */
[----:B----4-:R-:W-:-:S03]  /*c38e0*/  LOP3.LUT R11, R52, 0xffff, RZ, 0xc0, !PT ;  /* 0x0000ffff340b7812 */ /* 0x010fc600078ec0ff */
[----:B------:R-:W4:Y:S01]  /*c38f0*/  LDL.LU R52, [R1+0x250] ;  /* 0x0002500001347983 */ /* 0x000f220000300800 */
[----:B---3--:R-:W-:-:S03]  /*c3900*/  LOP3.LUT R14, R51, 0xffff, RZ, 0xc0, !PT ;  /* 0x0000ffff330e7812 */ /* 0x008fc600078ec0ff */
[----:B------:R-:W3:Y:S01]  /*c3910*/  LDL.LU R51, [R1+0x10] ;  /* 0x0000100001337983 */ /* 0x000ee20000300800 */
[----:B------:R-:W-:Y:S02]  /*c3920*/  PRMT R9, R14, 0x3340, R0 ;  /* 0x000033400e097816 */ /* 0x000fe40000000000 */
[----:B------:R-:W-:Y:S02]  /*c3930*/  PRMT R10, R12, 0x3340, R11 ;  /* 0x000033400c0a7816 */ /* 0x000fe4000000000b */
[----:B------:R-:W-:Y:S02]  /*c3940*/  IADD3 R58, P6, R54, R36, RZ ;  /* 0x00000024363a7210 */ /* 0x000fe40007fde0ff */
[----:B0-----:R-:W-:-:S03]  /*c3950*/  PRMT R2, R10, 0x5410, R9 ;  /* 0x000054100a027816 */ /* 0x001fc60000000009 */
[----:B------:R-:W-:Y:S02]  /*c3960*/  IMAD.X R59, R8, 0x1, R22, P6 ;  /* 0x00000001083b7824 */ /* 0x000fe400030e0616 */
[----:B------:R-:W-:Y:S04]  /*c3970*/  STL [R1+0x19e8], R2 ;  /* 0x0019e80201007387 */ /* 0x000fe80000100800 */
[----:B------:R0:W-:Y:S01]  /*c3980*/  STL.64 [R1+0x1300], R58 ;  /* 0x0013003a01007387 */ /* 0x0001e20000100a00 */
[----:B------:R-:W-:Y:S02]  /*c3990*/  SHF.R.U32.HI R9, RZ, 0x8, R12 ;  /* 0x00000008ff097819 */ /* 0x000fe4000001160c */
[----:B0-----:R-:W-:-:S05]  /*c39a0*/  IADD3 R58, P6, R54, R35, RZ ;  /* 0x00000023363a7210 */ /* 0x001fca0007fde0ff */
[----:B------:R-:W-:Y:S01]  /*c39b0*/  IMAD.X R59, R8, 0x1, R23, P6 ;  /* 0x00000001083b7824 */ /* 0x000fe200030e0617 */
[----:B------:R-:W-:Y:S02]  /*c39c0*/  SHF.R.U32.HI R8, RZ, 0x8, R11 ;  /* 0x00000008ff087819 */ /* 0x000fe4000001160b */
[----:B------:R-:W-:Y:S02]  /*c39d0*/  LOP3.LUT R9, R9, 0xffff, RZ, 0xc0, !PT ;  /* 0x0000ffff09097812 */ /* 0x000fe400078ec0ff */
[----:B------:R-:W-:Y:S02]  /*c39e0*/  LOP3.LUT R8, R8, 0xffff, RZ, 0xc0, !PT ;  /* 0x0000ffff08087812 */ /* 0x000fe400078ec0ff */
[----:B------:R-:W-:Y:S02]  /*c39f0*/  LOP3.LUT R12, R48, 0xffff, RZ, 0xc0, !PT ;  /* 0x0000ffff300c7812 */ /* 0x000fe400078ec0ff */
[----:B------:R-:W-:Y:S02]  /*c3a00*/  LOP3.LUT R11, R49, 0xffff, RZ, 0xc0, !PT ;  /* 0x0000ffff310b7812 */ /* 0x000fe400078ec0ff */
[----:B------:R-:W-:-:S02]  /*c3a10*/  LOP3.LUT R10, R6, 0xffff, RZ, 0xc0, !PT ;  /* 0x0000ffff060a7812 */ /* 0x000fc400078ec0ff */
[----:B------:R-:W-:Y:S02]  /*c3a20*/  PRMT R2, R9, 0x3340, R8 ;  /* 0x0000334009027816 */ /* 0x000fe40000000008 */
[----:B------:R-:W-:Y:S02]  /*c3a30*/  PRMT R8, R11, 0x3340, R0 ;  /* 0x000033400b087816 */ /* 0x000fe40000000000 */
[----:B------:R-:W-:Y:S01]  /*c3a40*/  PRMT R9, R12, 0x3340, R10 ;  /* 0x000033400c097816 */ /* 0x000fe2000000000a */
[----:B------:R0:W-:Y:S01]  /*c3a50*/  STL.64 [R1+0x1308], R58 ;  /* 0x0013083a01007387 */ /* 0x0001e20000100a00 */
[----:B------:R-:W-:-:S03]  /*c3a60*/  SHF.R.U32.HI R12, RZ, 0x8, R12 ;  /* 0x00000008ff0c7819 */ /* 0x000fc6000001160c */
[----:B------:R1:W-:Y:S04]  /*c3a70*/  STL [R1+0x18fc], R2 ;  /* 0x0018fc0201007387 */ /* 0x0003e80000100800 */
[----:B------:R-:W3:Y:S04]  /*c3a80*/  LDL.LU R4, [R1+0x1a4] ;  /* 0x0001a40001047983 */ /* 0x000ee80000300800 */
[----:B0-----:R-:W3:Y:S01]  /*c3a90*/  LDL.LU R58, [R1+0x12c] ;  /* 0x00012c00013a7983 */ /* 0x001ee20000300800 */
[----:B-1----:R-:W-:Y:S02]  /*c3aa0*/  PRMT R2, R9, 0x5410, R8 ;  /* 0x0000541009027816 */ /* 0x002fe40000000008 */
[----:B------:R-:W-:-:S02]  /*c3ab0*/  SHF.R.U32.HI R9, RZ, 0x8, R10 ;  /* 0x00000008ff097819 */ /* 0x000fc4000001160a */
[----:B------:R-:W-:Y:S02]  /*c3ac0*/  SHF.R.U32.HI R8, RZ, 0x8, R11 ;  /* 0x00000008ff087819 */ /* 0x000fe4000001160b */
[----:B------:R-:W-:Y:S02]  /*c3ad0*/  LOP3.LUT R10, R12, 0xffff, RZ, 0xc0, !PT ;  /* 0x0000ffff0c0a7812 */ /* 0x000fe400078ec0ff */
[----:B------:R-:W-:Y:S02]  /*c3ae0*/  LOP3.LUT R9, R9, 0xffff, RZ, 0xc0, !PT ;  /* 0x0000ffff09097812 */ /* 0x000fe400078ec0ff */
[----:B------:R-:W-:Y:S01]  /*c3af0*/  LOP3.LUT R8, R8, 0xffff, RZ, 0xc0, !PT ;  /* 0x0000ffff08087812 */ /* 0x000fe200078ec0ff */
[----:B------:R0:W-:Y:S01]  /*c3b00*/  STL [R1+0x19e0], R2 ;  /* 0x0019e00201007387 */ /* 0x0001e20000100800 */
[----:B------:R-:W-:Y:S02]  /*c3b10*/  PRMT R6, R10, 0x3340, R9 ;  /* 0x000033400a067816 */ /* 0x000fe40000000009 */
[----:B------:R-:W-:Y:S01]  /*c3b20*/  LOP3.LUT R11, R7, 0xffff, RZ, 0xc0, !PT ;  /* 0x0000ffff070b7812 */ /* 0x000fe200078ec0ff */
[----:B------:R-:W3:Y:S01]  /*c3b30*/  LDL.LU R54, [R1+0x174] ;  /* 0x0001740001367983 */ /* 0x000ee20000300800 */
[----:B0-----:R-:W-:-:S03]  /*c3b40*/  PRMT R2, R8, 0x3340, R0 ;  /* 0x0000334008027816 */ /* 0x001fc60000000000 */
[----:B------:R3:W-:Y:S04]  /*c3b50*/  STL [R1+0x18f4], R6 ;  /* 0x0018f40601007387 */ /* 0x0007e80000100800 */
[----:B------:R0:W-:Y:S01]  /*c3b60*/  STL [R1+0x234], R2 ;  /* 0x0002340201007387 */ /* 0x0001e20000100800 */
[----:B--2---:R-:W-:-:S04]  /*c3b70*/  LOP3.LUT R13, R53, 0xffff, RZ, 0xc0, !PT ;  /* 0x0000ffff350d7812 */ /* 0x004fc800078ec0ff */
[----:B------:R-:W-:Y:S02]  /*c3b80*/  PRMT R8, R13, 0x3340, R0 ;  /* 0x000033400d087816 */ /* 0x000fe40000000000 */
[----:B----4-:R-:W-:-:S04]  /*c3b90*/  LOP3.LUT R10, R52, 0xffff, RZ, 0xc0, !PT ;  /* 0x0000ffff340a7812 */ /* 0x010fc800078ec0ff */
[----:B------:R-:W-:Y:S02]  /*c3ba0*/  PRMT R9, R11, 0x3340, R10 ;  /* 0x000033400b097816 */ /* 0x000fe4000000000a */
[----:B---3--:R-:W-:Y:S02]  /*c3bb0*/  IADD3 R6, P6, R51, R34, RZ ;  /* 0x0000002233067210 */ /* 0x008fe40007fde0ff */
[----:B0-----:R-:W-:Y:S02]  /*c3bc0*/  PRMT R2, R9, 0x5410, R8 ;  /* 0x0000541009027816 */ /* 0x001fe40000000008 */
[----:B------:R-:W-:-:S03]  /*c3bd0*/  SHF.R.S32.HI R8, RZ, 0x1f, R51 ;  /* 0x0000001fff087819 */ /* 0x000fc60000011433 */
[----:B------:R-:W-:Y:S02]  /*c3be0*/  STL [R1+0x19d8], R2 ;  /* 0x0019d80201007387 */ /* 0x000fe40000100800 */
[----:B------:R-:W-:Y:S02]  /*c3bf0*/  IMAD.X R7, R8, 0x1, R31, P6 ;  /* 0x0000000108077824 */ /* 0x000fe400030e061f */
[----:B------:R-:W2:Y:S04]  /*c3c00*/  LDL.LU R48, [R1+0x274] ;  /* 0x0002740001307983 */ /* 0x000ea80000300800 */
[----:B------:R-:W3:Y:S04]  /*c3c10*/  LDL.LU R49, [R1+0x228] ;  /* 0x0002280001317983 */ /* 0x000ee80000300800 */
[----:B------:R0:W-:Y:S04]  /*c3c20*/  STL.64 [R1+0x12f0], R6 ;  /* 0x0012f00601007387 */ /* 0x0001e80000100a00 */
        /* <DEDUP_REMOVED lines=11> */
[----:B------:R-:W-:Y:S02]  /*c3ce0*/  PRMT R9, R10, 0x3340, R9 ;  /* 0x000033400a097816 */ /* 0x000fe40000000009 */
[----:B------:R-:W-:Y:S01]  /*c3cf0*/  LOP3.LUT R12, R4, 0xffff, RZ, 0xc0, !PT ;  /* 0x0000ffff040c7812 */ /* 0x000fe200078ec0ff */
[----:B------:R0:W-:Y:S04]  /*c3d00*/  STL [R1+0x230], R2 ;  /* 0x0002300201007387 */ /* 0x0001e80000100800 */
[----:B------:R1:W-:Y:S01]  /*c3d10*/  STL [R1+0x18e4], R9 ;  /* 0x0018e40901007387 */ /* 0x0003e20000100800 */
[----:B0-----:R-:W-:Y:S02]  /*c3d20*/  LOP3.LUT R2, R58, 0xffff, RZ, 0xc0, !PT ;  /* 0x0000ffff3a027812 */ /* 0x001fe400078ec0ff */
[----:B------:R-:W-:-:S02]  /*c3d30*/  LOP3.LUT R11, R54, 0xffff, RZ, 0xc0, !PT ;  /* 0x0000ffff360b7812 */ /* 0x000fc400078ec0ff */
[----:B-1----:R-:W-:Y:S02]  /*c3d40*/  PRMT R9, R2, 0x3340, R0 ;  /* 0x0000334002097816 */ /* 0x002fe40000000000 */
[----:B------:R-:W-:Y:S01]  /*c3d50*/  PRMT R10, R12, 0x3340, R11 ;  /* 0x000033400c0a7816 */ /* 0x000fe2000000000b */
[----:B------:R0:W-:Y:S01]  /*c3d60*/  STL [R1+0x2ac], R2 ;  /* 0x0002ac0201007387 */ /* 0x0001e20000100800 */
[----:B------:R-:W-:Y:S02]  /*c3d70*/  IADD3 R14, P6, R51, R33, RZ ;  /* 0x00000021330e7210 */ /* 0x000fe40007fde0ff */
[----:B------:R-:W-:Y:S02]  /*c3d80*/  SHF.R.U32.HI R12, RZ, 0x8, R12 ;  /* 0x00000008ff0c7819 */ /* 0x000fe4000001160c */
[----:B0-----:R-:W-:Y:S02]  /*c3d90*/  PRMT R2, R10, 0x5410, R9 ;  /* 0x000054100a027816 */ /* 0x001fe40000000009 */
[----:B------:R-:W-:-:S02]  /*c3da0*/  SHF.R.U32.HI R10, RZ, 0x8, R13 ;  /* 0x00000008ff0a7819 */ /* 0x000fc4000001160d */
[----:B------:R-:W-:Y:S01]  /*c3db0*/  SHF.R.U32.HI R9, RZ, 0x8, R11 ;  /* 0x00000008ff097819 */ /* 0x000fe2000001160b */
[----:B------:R-:W-:Y:S01]  /*c3dc0*/  IMAD.X R15, R8, 0x1, R32, P6 ;  /* 0x00000001080f7824 */ /* 0x000fe200030e0620 */
[----:B------:R-:W-:Y:S02]  /*c3dd0*/  LOP3.LUT R10, R10, 0xffff, RZ, 0xc0, !PT ;  /* 0x0000ffff0a0a7812 */ /* 0x000fe400078ec0ff */
[----:B------:R-:W-:Y:S02]  /*c3de0*/  LOP3.LUT R11, R12, 0xffff, RZ, 0xc0, !PT ;  /* 0x0000ffff0c0b7812 */ /* 0x000fe400078ec0ff */
[----:B------:R-:W-:Y:S01]  /*c3df0*/  LOP3.LUT R9, R9, 0xffff, RZ, 0xc0, !PT ;  /* 0x0000ffff09097812 */ /* 0x000fe200078ec0ff */
[----:B------:R0:W-:Y:S01]  /*c3e00*/  STL [R1+0x4f24], R2 ;  /* 0x004f240201007387 */ /* 0x0001e20000100800 */
[----:B------:R-:W-:-:S03]  /*c3e10*/  PRMT R4, R10, 0x3340, R0 ;  /* 0x000033400a047816 */ /* 0x000fc60000000000 */
[----:B------:R2:W-:Y:S01]  /*c3e20*/  STL.64 [R1+0x12e8], R14 ;  /* 0x0012e80e01007387 */ /* 0x0005e20000100a00 */
[----:B0-----:R-:W-:-:S03]  /*c3e30*/  PRMT R2, R11, 0x3340, R9 ;  /* 0x000033400b027816 */ /* 0x001fc60000000009 */
[----:B------:R-:W-:Y:S04]  /*c3e40*/  STL [R1+0x22c], R4 ;  /* 0x00022c0401007387 */ /* 0x000fe80000100800 */
[----:B------:R0:W-:Y:S01]  /*c3e50*/  STL [R1+0x190c], R2 ;  /* 0x00190c0201007387 */ /* 0x0001e20000100800 */
[----:B--2---:R-:W-:-:S03]  /*c3e60*/  LOP3.LUT R14, R48, 0xffff, RZ, 0xc0, !PT ;  /* 0x0000ffff300e7812 */ /* 0x004fc600078ec0ff */
[----:B------:R-:W2:Y:S01]  /*c3e70*/  LDL.LU R48, [R1+0x358] ;  /* 0x0003580001307983 */ /* 0x000ea20000300800 */
[----:B---3--:R-:W-:-:S03]  /*c3e80*/  LOP3.LUT R16, R49, 0xffff, RZ, 0xc0, !PT ;  /* 0x0000ffff31107812 */ /* 0x008fc600078ec0ff */
[----:B------:R-:W3:Y:S01]  /*c3e90*/  LDL.LU R49, [R1+0x2e8] ;  /* 0x0002e80001317983 */ /* 0x000ee20000300800 */
[----:B------:R-:W-:Y:S02]  /*c3ea0*/  PRMT R9, R16, 0x3340, R0 ;  /* 0x0000334010097816 */ /* 0x000fe40000000000 */
[----:B----4-:R-:W-:Y:S02]  /*c3eb0*/  LOP3.LUT R13, R6, 0xffff, RZ, 0xc0, !PT ;  /* 0x0000ffff060d7812 */ /* 0x010fe400078ec0ff */
[----:B------:R-:W4:Y:S02]  /*c3ec0*/  LDL.LU R6, [R1+0x328] ;  /* 0x0003280001067983 */ /* 0x000f240000300800 */
[----:B------:R-:W-:Y:S02]  /*c3ed0*/  PRMT R10, R14, 0x3340, R13 ;  /* 0x000033400e0a7816 */ /* 0x000fe4000000000d */
[----:B------:R-:W-:Y:S02]  /*c3ee0*/  LOP3.LUT R12, R7, 0xffff, RZ, 0xc0, !PT ;  /* 0x0000ffff070c7812 */ /* 0x000fe400078ec0ff */
[----:B------:R-:W-:Y:S01]  /*c3ef0*/  LOP3.LUT R15, R53, 0xffff, RZ, 0xc0, !PT ;  /* 0x0000ffff350f7812 */ /* 0x000fe200078ec0ff */
[----:B------:R-:W4:Y:S01]  /*c3f00*/  LDL.LU R7, [R1+0x35c] ;  /* 0x00035c0001077983 */ /* 0x000f220000300800 */
[----:B0-----:R-:W-:-:S02]  /*c3f10*/  PRMT R2, R10, 0x5410, R9 ;  /* 0x000054100a027816 */ /* 0x001fc40000000009 */
[----:B------:R-:W-:Y:S01]  /*c3f20*/  LOP3.LUT R11, R52, 0xffff, RZ, 0xc0, !PT ;  /* 0x0000ffff340b7812 */ /* 0x000fe200078ec0ff */
[----:B------:R-:W4:Y:S01]  /*c3f30*/  LDL.LU R53, [R1+0x2ec] ;  /* 0x0002ec0001357983 */ /* 0x000f220000300800 */
[----:B------:R-:W-:Y:S02]  /*c3f40*/  PRMT R9, R15, 0x3340, R0 ;  /* 0x000033400f097816 */ /* 0x000fe40000000000 */
[----:B------:R-:W-:Y:S01]  /*c3f50*/  PRMT R10, R12, 0x3340, R11 ;  /* 0x000033400c0a7816 */ /* 0x000fe2000000000b */
[----:B------:R0:W-:Y:S03]  /*c3f60*/  STL [R1+0x19c0], R2 ;  /* 0x0019c00201007387 */ /* 0x0001e60000100800 */
        /* <DEDUP_REMOVED lines=8> */
[----:B------:R-:W-:Y:S02]  /*c3ff0*/  LOP3.LUT R10, R10, 0xffff, RZ, 0xc0, !PT ;  /* 0x0000ffff0a0a7812 */ /* 0x000fe400078ec0ff */
[----:B------:R-:W-:Y:S01]  /*c4000*/  SHF.R.U32.HI R12, RZ, 0x8, R12 ;  /* 0x00000008ff0c7819 */ /* 0x000fe2000001160c */
[----:B------:R-:W-:Y:S01]  /*c4010*/  IMAD.X R59, R8, 0x1, R29, P6 ;  /* 0x00000001083b7824 */ /* 0x000fe200030e061d */
[----:B------:R-:W-:Y:S02]  /*c4020*/  PRMT R4, R11, 0x3340, R10 ;  /* 0x000033400b047816 */ /* 0x000fe4000000000a */
[----:B------:R-:W-:Y:S02]  /*c4030*/  LOP3.LUT R12, R12, 0xffff, RZ, 0xc0, !PT ;  /* 0x0000ffff0c0c7812 */ /* 0x000fe400078ec0ff */
[----:B------:R-:W-:-:S02]  /*c4040*/  LOP3.LUT R9, R9, 0xffff, RZ, 0xc0, !PT ;  /* 0x0000ffff09097812 */ /* 0x000fc400078ec0ff */
[----:B------:R-:W-:Y:S02]  /*c4050*/  IADD3 R10, P6, R51, R47, RZ ;  /* 0x0000002f330a7210 */ /* 0x000fe40007fde0ff */
[----:B0-----:R-:W-:Y:S01]  /*c4060*/  PRMT R2, R12, 0x3340, R9 ;  /* 0x000033400c027816 */ /* 0x001fe20000000009 */
[----:B------:R-:W-:Y:S02]  /*c4070*/  STL.64 [R1+0x12d8], R58 ;  /* 0x0012d83a01007387 */ /* 0x000fe40000100a00 */
[----:B------:R-:W-:Y:S02]  /*c4080*/  IMAD.X R11, R8, 0x1, R30, P6 ;  /* 0x00000001080b7824 */ /* 0x000fe400030e061e */
[----:B------:R0:W-:Y:S01]  /*c4090*/  STL [R1+0x18c4], R4 ;  /* 0x0018c40401007387 */ /* 0x0001e20000100800 */
[----:B------:R-:W-:-:S03]  /*c40a0*/  SHF.R.U32.HI R9, RZ, 0x8, R15 ;  /* 0x00000008ff097819 */ /* 0x000fc6000001160f */
[----:B------:R-:W-:Y:S04]  /*c40b0*/  STL [R1+0x18c0], R2 ;  /* 0x0018c00201007387 */ /* 0x000fe80000100800 */
[----:B------:R1:W-:Y:S01]  /*c40c0*/  STL.64 [R1+0x12f8], R10 ;  /* 0x0012f80a01007387 */ /* 0x0003e20000100a00 */
[----:B------:R-:W-:-:S04]  /*c40d0*/  LOP3.LUT R9, R9, 0xffff, RZ, 0xc0, !PT ;  /* 0x0000ffff09097812 */ /* 0x000fc800078ec0ff */
[----:B0-----:R-:W-:Y:S02]  /*c40e0*/  PRMT R4, R9, 0x3340, R0 ;  /* 0x0000334009047816 */ /* 0x001fe40000000000 */
[----:B-1----:R-:W-:-:S04]  /*c40f0*/  SHF.R.U32.HI R10, RZ, 0x8, R16 ;  /* 0x00000008ff0a7819 */ /* 0x002fc80000011610 */
[----:B------:R-:W-:-:S04]  /*c4100*/  LOP3.LUT R10, R10, 0xffff, RZ, 0xc0, !PT ;  /* 0x0000ffff0a0a7812 */ /* 0x000fc800078ec0ff */
[----:B------:R-:W-:Y:S01]  /*c4110*/  PRMT R2, R10, 0x3340, R0 ;  /* 0x000033400a027816 */ /* 0x000fe20000000000 */
        /* <DEDUP_REMOVED lines=9> */
[----:B------:R-:W-:-:S04]  /*c41b0*/  PRMT R10, R14, 0x3340, R12 ;  /* 0x000033400e0a7816 */ /* 0x000fc8000000000c */
[----:B0-----:R-:W-:Y:S02]  /*c41c0*/  PRMT R2, R10, 0x5410, R9 ;  /* 0x000054100a027816 */ /* 0x001fe40000000009 */
[----:B------:R-:W-:Y:S02]  /*c41d0*/  LOP3.LUT R13, R7, 0xffff, RZ, 0xc0, !PT ;  /* 0x0000ffff070d7812 */ /* 0x000fe400078ec0ff */
[----:B------:R-:W-:Y:S01]  /*c41e0*/  LOP3.LUT R15, R53, 0xffff, RZ, 0xc0, !PT ;  /* 0x0000ffff350f7812 */ /* 0x000fe200078ec0ff */
[----:B------:R-:W2:Y:S04]  /*c41f0*/  LDL.LU R7, [R1+0x354] ;  /* 0x0003540001077983 */ /* 0x000ea80000300800 */
[----:B------:R-:W2:Y:S04]  /*c4200*/  LDL.LU R53, [R1+0x2e0] ;  /* 0x0002e00001357983 */ /* 0x000ea80000300800 */
[----:B------:R0:W-:Y:S01]  /*c4210*/  STL [R1+0x19a8], R2 ;  /* 0x0019a80201007387 */ /* 0x0001e20000100800 */
[----:B------:R-:W-:-:S03]  /*c4220*/  LOP3.LUT R11, R52, 0xffff, RZ, 0xc0, !PT ;  /* 0x0000ffff340b7812 */ /* 0x000fc600078ec0ff */
[----:B------:R-:W2:Y:S01]  /*c4230*/  LDL.LU R52, [R1+0x324] ;  /* 0x0003240001347983 */ /* 0x000ea20000300800 */
[----:B------:R-:W-:Y:S02]  /*c4240*/  PRMT R9, R15, 0x3340, R0 ;  /* 0x000033400f097816 */ /* 0x000fe40000000000 */
[----:B------:R-:W-:-:S04]  /*c4250*/  PRMT R10, R13, 0x3340, R11 ;  /* 0x000033400d0a7816 */ /* 0x000fc8000000000b */
[----:B0-----:R-:W-:Y:S02]  /*c4260*/  PRMT R2, R10, 0x5410, R9 ;  /* 0x000054100a027816 */ /* 0x001fe40000000009 */
[----:B------:R-:W-:Y:S02]  /*c4270*/  SHF.R.U32.HI R10, RZ, 0x8, R14 ;  /* 0x00000008ff0a7819 */ /* 0x000fe4000001160e */
[----:B------:R-:W-:Y:S02]  /*c4280*/  SHF.R.U32.HI R9, RZ, 0x8, R12 ;  /* 0x00000008ff097819 */ /* 0x000fe4000001160c */
[----:B------:R-:W-:Y:S02]  /*c4290*/  SHF.R.U32.HI R13, RZ, 0x8, R13 ;  /* 0x00000008ff0d7819 */ /* 0x000fe4000001160d */
[----:B------:R-:W-:Y:S02]  /*c42a0*/  SHF.R.U32.HI R11, RZ, 0x8, R11 ;  /* 0x00000008ff0b7819 */ /* 0x000fe4000001160b */
[----:B------:R-:W-:-:S02]  /*c42b0*/  LOP3.LUT R10, R10, 0xffff, RZ, 0xc0, !PT ;  /* 0x0000ffff0a0a7812 */ /* 0x000fc400078ec0ff */
[----:B------:R-:W-:Y:S02]  /*c42c0*/  LOP3.LUT R9, R9, 0xffff, RZ, 0xc0, !PT ;  /* 0x0000ffff09097812 */ /* 0x000fe400078ec0ff */
[----:B------:R-:W-:Y:S01]  /*c42d0*/  IADD3 R58, P6, R51, R46, RZ ;  /* 0x0000002e333a7210 */ /* 0x000fe20007fde0ff */
[----:B------:R0:W-:Y:S01]  /*c42e0*/  STL [R1+0x19a4], R2 ;  /* 0x0019a40201007387 */ /* 0x0001e20000100800 */
[----:B------:R-:W-:Y:S02]  /*c42f0*/  LOP3.LUT R12, R13, 0xffff, RZ, 0xc0, !PT ;  /* 0x0000ffff0d0c7812 */ /* 0x000fe400078ec0ff */
[----:B------:R-:W-:Y:S01]  /*c4300*/  LOP3.LUT R11, R11, 0xffff, RZ, 0xc0, !PT ;  /* 0x0000ffff0b0b7812 */ /* 0x000fe200078ec0ff */
[----:B------:R-:W-:-:S03]  /*c4310*/  IMAD.X R59, R8, 0x1, R27, P6 ;  /* 0x00000001083b7824 */ /* 0x000fc600030e061b */
[----:B------:R-:W-:Y:S02]  /*c4320*/  PRMT R4, R12, 0x3340, R11 ;  /* 0x000033400c047816 */ /* 0x000fe4000000000b */
[----:B0-----:R-:W-:Y:S02]  /*c4330*/  PRMT R2, R10, 0x3340, R9 ;  /* 0x000033400a027816 */ /* 0x001fe40000000009 */
[----:B------:R-:W-:Y:S02]  /*c4340*/  SHF.R.U32.HI R9, RZ, 0x8, R16 ;  /* 0x00000008ff097819 */ /* 0x000fe40000011610 */
[----:B------:R-:W-:Y:S02]  /*c4350*/  SHF.R.U32.HI R10, RZ, 0x8, R15 ;  /* 0x00000008ff0a7819 */ /* 0x000fe4000001160f */
[----:B------:R-:W-:Y:S02]  /*c4360*/  IADD3 R12, P6, R51, R45, RZ ;  /* 0x0000002d330c7210 */ /* 0x000fe40007fde0ff */
[----:B------:R-:W-:Y:S01]  /*c4370*/  LOP3.LUT R9, R9, 0xffff, RZ, 0xc0, !PT ;  /* 0x0000ffff09097812 */ /* 0x000fe200078ec0ff */
[----:B------:R-:W-:Y:S01]  /*c4380*/  STL.64 [R1+0x12d0], R58 ;  /* 0x0012d03a01007387 */ /* 0x000fe20000100a00 */
[----:B------:R-:W-:Y:S01]  /*c4390*/  LOP3.LUT R10, R10, 0xffff, RZ, 0xc0, !PT ;  /* 0x0000ffff0a0a7812 */ /* 0x000fe200078ec0ff */
[----:B------:R-:W-:-:S02]  /*c43a0*/  IMAD.X R13, R8, 0x1, R28, P6 ;  /* 0x00000001080d7824 */ /* 0x000fc400030e061c */
[----:B------:R0:W-:Y:S04]  /*c43b0*/  STL [R1+0x18a8], R4 ;  /* 0x0018a80401007387 */ /* 0x0001e80000100800 */
[----:B------:R1:W-:Y:S01]  /*c43c0*/  STL [R1+0x18a4], R2 ;  /* 0x0018a40201007387 */ /* 0x0003e20000100800 */
[----:B0-----:R-:W-:-:S03]  /*c43d0*/  PRMT R4, R9, 0x3340, R0 ;  /* 0x0000334009047816 */ /* 0x001fc60000000000 */
[----:B------:R4:W-:Y:S01]  /*c43e0*/  STL.64 [R1+0x12e0], R12 ;  /* 0x0012e00c01007387 */ /* 0x0009e20000100a00 */
[----:B-1----:R-:W-:-:S03]  /*c43f0*/  PRMT R2, R10, 0x3340, R0 ;  /* 0x000033400a027816 */ /* 0x002fc60000000000 */
[----:B------:R-:W-:Y:S04]  /*c4400*/  STL [R1+0x1d4], R4 ;  /* 0x0001d40401007387 */ /* 0x000fe80000100800 */
[----:B------:R0:W-:Y:S01]  /*c4410*/  STL [R1+0x1d0], R2 ;  /* 0x0001d00201007387 */ /* 0x0001e20000100800 */
[----:B---3--:R-:W-:-:S03]  /*c4420*/  LOP3.LUT R16, R49, 0xffff, RZ, 0xc0, !PT ;  /* 0x0000ffff31107812 */ /* 0x008fc600078ec0ff */
[----:B------:R-:W3:Y:S01]  /*c4430*/  LDL.LU R49, [R1+0xe8] ;  /* 0x0000e80001317983 */ /* 0x000ee20000300800 */
[----:B----4-:R-:W-:-:S03]  /*c4440*/  LOP3.LUT R12, R6, 0xffff, RZ, 0xc0, !PT ;  /* 0x0000ffff060c7812 */ /* 0x010fc600078ec0ff */
[----:B------:R-:W4:Y:S01]  /*c4450*/  LDL.LU R6, [R1+0x70] ;  /* 0x0000700001067983 */ /* 0x000f220000300800 */
[----:B--2---:R-:W-:-:S03]  /*c4460*/  LOP3.LUT R13, R7, 0xffff, RZ, 0xc0, !PT ;  /* 0x0000ffff070d7812 */ /* 0x004fc600078ec0ff */
[----:B------:R-:W2:Y:S01]  /*c4470*/  LDL.LU R7, [R1+0xb4] ;  /* 0x0000b40001077983 */ /* 0x000ea20000300800 */
[----:B------:R-:W-:-:S03]  /*c4480*/  LOP3.LUT R15, R53, 0xffff, RZ, 0xc0, !PT ;  /* 0x0000ffff350f7812 */ /* 0x000fc600078ec0ff */
[----:B------:R-:W3:Y:S01]  /*c4490*/  LDL.LU R53, [R1+0xe4] ;  /* 0x0000e40001357983 */ /* 0x000ee20000300800 */
[----:B------:R-:W-:-:S03]  /*c44a0*/  LOP3.LUT R11, R52, 0xffff, RZ, 0xc0, !PT ;  /* 0x0000ffff340b7812 */ /* 0x000fc600078ec0ff */
[----:B------:R-:W4:Y:S01]  /*c44b0*/  LDL.LU R52, [R1+0xb0] ;  /* 0x0000b00001347983 */ /* 0x000f220000300800 */
[----:B------:R-:W-:Y:S02]  /*c44c0*/  LOP3.LUT R14, R48, 0xffff, RZ, 0xc0, !PT ;  /* 0x0000ffff300e7812 */ /* 0x000fe400078ec0ff */
[----:B------:R-:W-:Y:S02]  /*c44d0*/  PRMT R9, R16, 0x3340, R0 ;  /* 0x0000334010097816 */ /* 0x000fe40000000000 */
[----:B------:R-:W-:-:S04]  /*c44e0*/  PRMT R10, R14, 0x3340, R12 ;  /* 0x000033400e0a7816 */ /* 0x000fc8000000000c */
[----:B0-----:R-:W-:Y:S02]  /*c44f0*/  PRMT R2, R10, 0x5410, R9 ;  /* 0x000054100a027816 */ /* 0x001fe40000000009 */
[----:B------:R-:W-:Y:S02]  /*c4500*/  PRMT R9, R15, 0x3340, R0 ;  /* 0x000033400f097816 */ /* 0x000fe40000000000 */
[----:B------:R-:W-:Y:S01]  /*c4510*/  PRMT R10, R13, 0x3340, R11 ;  /* 0x000033400d0a7816 */ /* 0x000fe2000000000b */
[----:B------:R0:W-:Y:S01]  /*c4520*/  STL [R1+0x1998], R2 ;  /* 0x0019980201007387 */ /* 0x0001e20000100800 */
[----:B------:R-:W-:Y:S02]  /*c4530*/  SHF.R.U32.HI R13, RZ, 0x8, R13 ;  /* 0x00000008ff0d7819 */ /* 0x000fe4000001160d */
[----:B------:R-:W-:Y:S02]  /*c4540*/  SHF.R.U32.HI R11, RZ, 0x8, R11 ;  /* 0x00000008ff0b7819 */ /* 0x000fe4000001160b */
[----:B0-----:R-:W-:-:S02]  /*c4550*/  PRMT R2, R10, 0x5410, R9 ;  /* 0x000054100a027816 */ /* 0x001fc40000000009 */
[----:B------:R-:W-:Y:S02]  /*c4560*/  SHF.R.U32.HI R10, RZ, 0x8, R14 ;  /* 0x00000008ff0a7819 */ /* 0x000fe4000001160e */
[----:B------:R-:W-:Y:S02]  /*c4570*/  SHF.R.U32.HI R9, RZ, 0x8, R12 ;  /* 0x00000008ff097819 */ /* 0x000fe4000001160c */
[----:B------:R-:W-:Y:S02]  /*c4580*/  LOP3.LUT R10, R10, 0xffff, RZ, 0xc0, !PT ;  /* 0x0000ffff0a0a7812 */ /* 0x000fe400078ec0ff */
[----:B------:R-:W-:Y:S02]  /*c4590*/  LOP3.LUT R9, R9, 0xffff, RZ, 0xc0, !PT ;  /* 0x0000ffff09097812 */ /* 0x000fe400078ec0ff */
[----:B------:R-:W-:Y:S01]  /*c45a0*/  IADD3 R58, P6, R51, R44, RZ ;  /* 0x0000002c333a7210 */ /* 0x000fe20007fde0ff */
[----:B------:R0:W-:Y:S01]  /*c45b0*/  STL [R1+0x1994], R2 ;  /* 0x0019940201007387 */ /* 0x0001e20000100800 */
[----:B------:R-:W-:-:S02]  /*c45c0*/  LOP3.LUT R12, R13, 0xffff, RZ, 0xc0, !PT ;  /* 0x0000ffff0d0c7812 */ /* 0x000fc400078ec0ff */
        /* <DEDUP_REMOVED lines=16> */
[----:B------:R-:W-:Y:S01]  /*c46d0*/  STL [R1+0x1cc], R4 ;  /* 0x0001cc0401007387 */ /* 0x000fe20000100800 */
[----:B------:R-:W-:-:S03]  /*c46e0*/  LOP3.LUT R15, R3, 0xffff, RZ, 0xc0, !PT ;  /* 0x0000ffff030f7812 */ /* 0x000fc600078ec0ff */
[----:B------:R0:W-:Y:S04]  /*c46f0*/  STL [R1+0x1c8], R2 ;  /* 0x0001c80201007387 */ /* 0x0001e80000100800 */
[----:B------:R-:W2:Y:S01]  /*c4700*/  LDL.LU R3, [R1+0x5280] ;  /* 0x0052800001037983 */ /* 0x000ea20000300800 */
[----:B---3--:R-:W-:-:S03]  /*c4710*/  LOP3.LUT R12, R53, 0xffff, RZ, 0xc0, !PT ;  /* 0x0000ffff350c7812 */ /* 0x008fc600078ec0ff */
[----:B------:R-:W3:Y:S01]  /*c4720*/  LDL.LU R53, [R1+0xc8] ;  /* 0x0000c80001357983 */ /* 0x000ee20000300800 */
[----:B----4-:R-:W-:-:S03]  /*c4730*/  LOP3.LUT R11, R52, 0xffff, RZ, 0xc0, !PT ;  /* 0x0000ffff340b7812 */ /* 0x010fc600078ec0ff */
[----:B------:R-:W4:Y:S01]  /*c4740*/  LDL.LU R52, [R1+0x98] ;  /* 0x0000980001347983 */ /* 0x000f220000300800 */
[----:B------:R-:W-:Y:S02]  /*c4750*/  LOP3.LUT R14, R49, 0xffff, RZ, 0xc0, !PT ;  /* 0x0000ffff310e7812 */ /* 0x000fe400078ec0ff */
[----:B------:R-:W-:Y:S02]  /*c4760*/  LOP3.LUT R16, R6, 0xffff, RZ, 0xc0, !PT ;  /* 0x0000ffff06107812 */ /* 0x000fe400078ec0ff */
[----:B--2---:R-:W-:Y:S02]  /*c4770*/  LOP3.LUT R13, R7, 0xffff, RZ, 0xc0, !PT ;  /* 0x0000ffff070d7812 */ /* 0x004fe400078ec0ff */
[----:B------:R-:W-:Y:S02]  /*c4780*/  PRMT R9, R16, 0x3340, R0 ;  /* 0x0000334010097816 */ /* 0x000fe40000000000 */
[----:B------:R-:W-:Y:S02]  /*c4790*/  PRMT R10, R14, 0x3340, R13 ;  /* 0x000033400e0a7816 */ /* 0x000fe4000000000d */
[----:B------:R-:W-:-:S02]  /*c47a0*/  IADD3 R6, P6, R51, R42, RZ ;  /* 0x0000002a33067210 */ /* 0x000fc40007fde0ff */
[----:B0-----:R-:W-:Y:S02]  /*c47b0*/  PRMT R2, R10, 0x5410, R9 ;  /* 0x000054100a027816 */ /* 0x001fe40000000009 */
[----:B------:R-:W-:Y:S02]  /*c47c0*/  PRMT R9, R15, 0x3340, R0 ;  /* 0x000033400f097816 */ /* 0x000fe40000000000 */
[----:B------:R-:W-:Y:S01]  /*c47d0*/  PRMT R10, R12, 0x3340, R11 ;  /* 0x000033400c0a7816 */ /* 0x000fe2000000000b */
[----:B------:R0:W-:Y:S01]  /*c47e0*/  STL [R1+0x1968], R2 ;  /* 0x0019680201007387 */ /* 0x0001e20000100800 */
[----:B------:R-:W-:Y:S01]  /*c47f0*/  IMAD.X R7, R8, 0x1, R25, P6 ;  /* 0x0000000108077824 */ /* 0x000fe200030e0619 */
[----:B------:R-:W-:Y:S02]  /*c4800*/  SHF.R.U32.HI R14, RZ, 0x8, R14 ;  /* 0x00000008ff0e7819 */ /* 0x000fe4000001160e */
[----:B------:R-:W-:Y:S02]  /*c4810*/  SHF.R.U32.HI R12, RZ, 0x8, R12 ;  /* 0x00000008ff0c7819 */ /* 0x000fe4000001160c */
[----:B0-----:R-:W-:-:S02]  /*c4820*/  PRMT R2, R10, 0x5410, R9 ;  /* 0x000054100a027816 */ /* 0x001fc40000000009 */
[----:B------:R-:W-:Y:S02]  /*c4830*/  SHF.R.U32.HI R10, RZ, 0x8, R13 ;  /* 0x00000008ff0a7819 */ /* 0x000fe4000001160d */
[----:B------:R-:W-:Y:S01]  /*c4840*/  SHF.R.U32.HI R9, RZ, 0x8, R11 ;  /* 0x00000008ff097819 */ /* 0x000fe2000001160b */
[----:B------:R0:W-:Y:S01]  /*c4850*/  STL [R1+0x1964], R2 ;  /* 0x0019640201007387 */ /* 0x0001e20000100800 */
[----:B------:R-:W-:Y:S02]  /*c4860*/  LOP3.LUT R11, R14, 0xffff, RZ, 0xc0, !PT ;  /* 0x0000ffff0e0b7812 */ /* 0x000fe400078ec0ff */
[----:B------:R-:W-:Y:S01]  /*c4870*/  LOP3.LUT R10, R10, 0xffff, RZ, 0xc0, !PT ;  /* 0x0000ffff0a0a7812 */ /* 0x000fe200078ec0ff */
[----:B------:R1:W-:Y:S01]  /*c4880*/  STL.64 [R1+0x12b0], R6 ;  /* 0x0012b00601007387 */ /* 0x0003e20000100a00 */
[----:B------:R-:W-:Y:S02]  /*c4890*/  LOP3.LUT R12, R12, 0xffff, RZ, 0xc0, !PT ;  /* 0x0000ffff0c0c7812 */ /* 0x000fe400078ec0ff */
[----:B------:R-:W-:Y:S01]  /*c48a0*/  LOP3.LUT R9, R9, 0xffff, RZ, 0xc0, !PT ;  /* 0x0000ffff09097812 */ /* 0x000fe200078ec0ff */
[----:B------:R-:W2:Y:S01]  /*c48b0*/  LDL.LU R48, [R1+0xcc] ;  /* 0x0000cc0001307983 */ /* 0x000ea20000300800 */
[----:B------:R-:W-:-:S02]  /*c48c0*/  PRMT R4, R11, 0x3340, R10 ;  /* 0x000033400b047816 */ /* 0x000fc4000000000a */
[----:B0-----:R-:W-:Y:S02]  /*c48d0*/  PRMT R2, R12, 0x3340, R9 ;  /* 0x000033400c027816 */ /* 0x001fe40000000009 */
[----:B-1----:R-:W-:Y:S01]  /*c48e0*/  IADD3 R6, P6, R51, R41, RZ ;  /* 0x0000002933067210 */ /* 0x002fe20007fde0ff */
[----:B------:R-:W-:Y:S04]  /*c48f0*/  STL [R1+0x1878], R4 ;  /* 0x0018780401007387 */ /* 0x000fe80000100800 */
[----:B------:R-:W-:Y:S01]  /*c4900*/  IMAD.X R7, R8, 0x1, R17, P6 ;  /* 0x0000000108077824 */ /* 0x000fe200030e0611 */
[----:B------:R-:W-:Y:S04]  /*c4910*/  STL [R1+0x1874], R2 ;  /* 0x0018740201007387 */ /* 0x000fe80000100800 */
[----:B------:R-:W2:Y:S04]  /*c4920*/  LDL.LU R49, [R1+0x20c] ;  /* 0x00020c0001317983 */ /* 0x000ea80000300800 */
[----:B------:R0:W-:Y:S01]  /*c4930*/  STL.64 [R1+0x12b8], R6 ;  /* 0x0012b80601007387 */ /* 0x0001e20000100a00 */
[----:B------:R-:W-:-:S03]  /*c4940*/  SHF.R.U32.HI R9, RZ, 0x8, R15 ;  /* 0x00000008ff097819 */ /* 0x000fc6000001160f */
[----:B0-----:R-:W2:Y:S04]  /*c4950*/  LDL.LU R6, [R1+0x178] ;  /* 0x0001780001067983 */ /* 0x001ea80000300800 */
[----:B------:R-:W2:Y:S01]  /*c4960*/  LDL.LU R7, [R1+0x1a8] ;  /* 0x0001a80001077983 */ /* 0x000ea20000300800 */
[----:B------:R-:W-:Y:S02]  /*c4970*/  SHF.R.U32.HI R10, RZ, 0x8, R16 ;  /* 0x00000008ff0a7819 */ /* 0x000fe40000011610 */
[----:B------:R-:W-:Y:S02]  /*c4980*/  LOP3.LUT R9, R9, 0xffff, RZ, 0xc0, !PT ;  /* 0x0000ffff09097812 */ /* 0x000fe400078ec0ff */
[----:B------:R-:W-:Y:S02]  /*c4990*/  LOP3.LUT R10, R10, 0xffff, RZ, 0xc0, !PT ;  /* 0x0000ffff0a0a7812 */ /* 0x000fe400078ec0ff */
[----:B------:R-:W-:-:S02]  /*c49a0*/  LOP3.LUT R12, R50, 0xffff, RZ, 0xc0, !PT ;  /* 0x0000ffff320c7812 */ /* 0x000fc400078ec0ff */
[--C-:B------:R-:W-:Y:S02]  /*c49b0*/  PRMT R4, R9, 0x3340, R0.reuse ;  /* 0x0000334009047816 */ /* 0x100fe40000000000 */
[--C-:B------:R-:W-:Y:S02]  /*c49c0*/  PRMT R2, R10, 0x3340, R0.reuse ;  /* 0x000033400a027816 */ /* 0x100fe40000000000 */
[----:B------:R-:W-:Y:S01]  /*c49d0*/  PRMT R9, R12, 0x3340, R0 ;  /* 0x000033400c097816 */ /* 0x000fe20000000000 */
[----:B------:R-:W-:Y:S01]  /*c49e0*/  STL [R1+0x1c4], R4 ;  /* 0x0001c40401007387 */ /* 0x000fe20000100800 */
[----:B------:R-:W-:-:S03]  /*c49f0*/  IADD3 R14, P6, R51, R40, RZ ;  /* 0x00000028330e7210 */ /* 0x000fc60007fde0ff */
[----:B------:R0:W-:Y:S02]  /*c4a00*/  STL [R1+0x1c0], R2 ;  /* 0x0001c00201007387 */ /* 0x0001e40000100800 */
[----:B------:R-:W-:Y:S01]  /*c4a10*/  IMAD.X R15, R8, 0x1, R18, P6 ;  /* 0x00000001080f7824 */ /* 0x000fe200030e0612 */
[----:B---3--:R-:W-:Y:S02]  /*c4a20*/  LOP3.LUT R13, R53, 0xffff, RZ, 0xc0, !PT ;  /* 0x0000ffff350d7812 */ /* 0x008fe400078ec0ff */
[----:B----4-:R-:W-:-:S04]  /*c4a30*/  LOP3.LUT R11, R52, 0xffff, RZ, 0xc0, !PT ;  /* 0x0000ffff340b7812 */ /* 0x010fc800078ec0ff */
[----:B------:R-:W-:Y:S02]  /*c4a40*/  PRMT R10, R13, 0x3340, R11 ;  /* 0x000033400d0a7816 */ /* 0x000fe4000000000b */
[----:B------:R-:W-:Y:S02]  /*c4a50*/  SHF.R.U32.HI R13, RZ, 0x8, R13 ;  /* 0x00000008ff0d7819 */ /* 0x000fe4000001160d */
[----:B0-----:R-:W-:Y:S02]  /*c4a60*/  PRMT R2, R10, 0x5410, R9 ;  /* 0x000054100a027816 */ /* 0x001fe40000000009 */
[----:B------:R-:W-:Y:S02]  /*c4a70*/  SHF.R.U32.HI R10, RZ, 0x8, R11 ;  /* 0x00000008ff0a7819 */ /* 0x000fe4000001160b */
[----:B------:R-:W-:Y:S02]  /*c4a80*/  LOP3.LUT R11, R13, 0xffff, RZ, 0xc0, !PT ;  /* 0x0000ffff0d0b7812 */ /* 0x000fe400078ec0ff */
[----:B------:R-:W-:Y:S01]  /*c4a90*/  LOP3.LUT R10, R10, 0xffff, RZ, 0xc0, !PT ;  /* 0x0000ffff0a0a7812 */ /* 0x000fe200078ec0ff */
[----:B------:R0:W-:Y:S04]  /*c4aa0*/  STL [R1+0x1954], R2 ;  /* 0x0019540201007387 */ /* 0x0001e80000100800 */
[----:B------:R2:W-:Y:S04]  /*c4ab0*/  STL.64 [R1+0x12a8], R14 ;  /* 0x0012a80e01007387 */ /* 0x0005e80000100a00 */
[----:B------:R-:W3:Y:S01]  /*c4ac0*/  LDL.LU R53, [R1+0x210] ;  /* 0x0002100001357983 */ /* 0x000ee20000300800 */
[----:B0-----:R-:W-:-:S03]  /*c4ad0*/  PRMT R2, R11, 0x3340, R10 ;  /* 0x000033400b027816 */ /* 0x001fc6000000000a */
[----:B------:R-:W4:Y:S04]  /*c4ae0*/  LDL.LU R50, [R1+0x17c] ;  /* 0x00017c0001327983 */ /* 0x000f280000300800 */
[----:B------:R0:W-:Y:S04]  /*c4af0*/  STL [R1+0x1868], R2 ;  /* 0x0018680201007387 */ /* 0x0001e80000100800 */
[----:B------:R-:W4:Y:S01]  /*c4b00*/  LDL.LU R52, [R1+0x1ac] ;  /* 0x0001ac0001347983 */ /* 0x000f220000300800 */
[----:B------:R-:W-:-:S04]  /*c4b10*/  SHF.R.U32.HI R9, RZ, 0x8, R12 ;  /* 0x00000008ff097819 */ /* 0x000fc8000001160c */
[----:B------:R-:W-:Y:S02]  /*c4b20*/  LOP3.LUT R9, R9, 0xffff, RZ, 0xc0, !PT ;  /* 0x0000ffff09097812 */ /* 0x000fe400078ec0ff */
[----:B--2---:R-:W-:Y:S02]  /*c4b30*/  LOP3.LUT R14, R48, 0xffff, RZ, 0xc0, !PT ;  /* 0x0000ffff300e7812 */ /* 0x004fe400078ec0ff */
[--C-:B------:R-:W-:Y:S02]  /*c4b40*/  PRMT R4, R9, 0x3340, R0.reuse ;  /* 0x0000334009047816 */ /* 0x100fe40000000000 */
[----:B0-----:R-:W-:Y:S02]  /*c4b50*/  LOP3.LUT R2, R5, 0xffff, RZ, 0xc0, !PT ;  /* 0x0000ffff05027812 */ /* 0x001fe400078ec0ff */
[----:B------:R-:W-:Y:S01]  /*c4b60*/  LOP3.LUT R13, R3, 0xffff, RZ, 0xc0, !PT ;  /* 0x0000ffff030d7812 */ /* 0x000fe200078ec0ff */
[----:B------:R-:W-:Y:S01]  /*c4b70*/  STL [R1+0x1bc], R4 ;  /* 0x0001bc0401007387 */ /* 0x000fe20000100800 */
[----:B------:R-:W-:-:S02]  /*c4b80*/  PRMT R9, R2, 0x3340, R0 ;  /* 0x0000334002097816 */ /* 0x000fc40000000000 */
[----:B------:R-:W-:Y:S01]  /*c4b90*/  PRMT R10, R14, 0x3340, R13 ;  /* 0x000033400e0a7816 */ /* 0x000fe2000000000d */
[----:B------:R-:W2:Y:S04]  /*c4ba0*/  LDL.LU R5, [R1+0x527c] ;  /* 0x00527c0001057983 */ /* 0x000ea80000300800 */
[----:B------:R-:W2:Y:S01]  /*c4bb0*/  LDL.LU R3, [R1+0x5278] ;  /* 0x0052780001037983 */ /* 0x000ea20000300800 */
[----:B------:R-:W-:-:S03]  /*c4bc0*/  LOP3.LUT R12, R49, 0xffff, RZ, 0xc0, !PT ;  /* 0x0000ffff310c7812 */ /* 0x000fc600078ec0ff */
[----:B------:R0:W-:Y:S02]  /*c4bd0*/  STL [R1+0x228], R2 ;  /* 0x0002280201007387 */ /* 0x0001e40000100800 */
[----:B0-----:R-:W-:Y:S02]  /*c4be0*/  PRMT R2, R10, 0x5410, R9 ;  /* 0x000054100a027816 */ /* 0x001fe40000000009 */
[----:B------:R-:W-:Y:S02]  /*c4bf0*/  LOP3.LUT R15, R6, 0xffff, RZ, 0xc0, !PT ;  /* 0x0000ffff060f7812 */ /* 0x000fe400078ec0ff */
[----:B------:R-:W-:Y:S02]  /*c4c00*/  LOP3.LUT R11, R7, 0xffff, RZ, 0xc0, !PT ;  /* 0x0000ffff070b7812 */ /* 0x000fe400078ec0ff */
[----:B------:R-:W-:Y:S02]  /*c4c10*/  PRMT R9, R15, 0x3340, R0 ;  /* 0x000033400f097816 */ /* 0x000fe40000000000 */
[----:B------:R-:W-:-:S02]  /*c4c20*/  PRMT R10, R12, 0x3340, R11 ;  /* 0x000033400c0a7816 */ /* 0x000fc4000000000b */
[----:B------:R-:W-:Y:S01]  /*c4c30*/  IADD3 R6, P6, R51, R39, RZ ;  /* 0x0000002733067210 */ /* 0x000fe20007fde0ff */
[----:B------:R0:W-:Y:S04]  /*c4c40*/  STL [R1+0x1950], R2 ;  /* 0x0019500201007387 */ /* 0x0001e80000100800 */
[----:B------:R-:W-:Y:S01]  /*c4c50*/  IMAD.X R7, R8, 0x1, R19, P6 ;  /* 0x0000000108077824 */ /* 0x000fe200030e0613 */
[----:B0-----:R-:W-:-:S05]  /*c4c60*/  PRMT R2, R10, 0x5410, R9 ;  /* 0x000054100a027816 */ /* 0x001fca0000000009 */
[----:B------:R-:W-:Y:S04]  /*c4c70*/  STL [R1+0x193c], R2 ;  /* 0x00193c0201007387 */ /* 0x000fe80000100800 */
[----:B------:R-:W2:Y:S04]  /*c4c80*/  LDL.LU R49, [R1+0x300] ;  /* 0x0003000001317983 */ /* 0x000ea80000300800 */
[----:B------:R0:W-:Y:S04]  /*c4c90*/  STL.64 [R1+0x12a0], R6 ;  /* 0x0012a00601007387 */ /* 0x0001e80000100a00 */
[----:B0-----:R-:W2:Y:S04]  /*c4ca0*/  LDL.LU R6, [R1+0x248] ;  /* 0x0002480001067983 */ /* 0x001ea80000300800 */
[----:B------:R-:W2:Y:S01]  /*c4cb0*/  LDL.LU R7, [R1+0x26c] ;  /* 0x00026c0001077983 */ /* 0x000ea20000300800 */
[----:B------:R-:W-:-:S02]  /*c4cc0*/  SHF.R.U32.HI R14, RZ, 0x8, R14 ;  /* 0x00000008ff0e7819 */ /* 0x000fc4000001160e */
[----:B------:R-:W-:Y:S02]  /*c4cd0*/  SHF.R.U32.HI R13, RZ, 0x8, R13 ;  /* 0x00000008ff0d7819 */ /* 0x000fe4000001160d */
[----:B------:R-:W-:Y:S02]  /*c4ce0*/  SHF.R.U32.HI R10, RZ, 0x8, R12 ;  /* 0x00000008ff0a7819 */ /* 0x000fe4000001160c */
[----:B------:R-:W-:Y:S02]  /*c4cf0*/  SHF.R.U32.HI R9, RZ, 0x8, R11 ;  /* 0x00000008ff097819 */ /* 0x000fe4000001160b */
[----:B------:R-:W-:Y:S02]  /*c4d00*/  LOP3.LUT R12, R14, 0xffff, RZ, 0xc0, !PT ;  /* 0x0000ffff0e0c7812 */ /* 0x000fe400078ec0ff */
[----:B------:R-:W-:Y:S02]  /*c4d10*/  LOP3.LUT R11, R13, 0xffff, RZ, 0xc0, !PT ;  /* 0x0000ffff0d0b7812 */ /* 0x000fe400078ec0ff */
[----:B------:R-:W-:-:S02]  /*c4d20*/  LOP3.LUT R10, R10, 0xffff, RZ, 0xc0, !PT ;  /* 0x0000ffff0a0a7812 */ /* 0x000fc400078ec0ff */
[----:B------:R-:W-:Y:S02]  /*c4d30*/  LOP3.LUT R9, R9, 0xffff, RZ, 0xc0, !PT ;  /* 0x0000ffff09097812 */ /* 0x000fe400078ec0ff */
[----:B------:R-:W-:Y:S02]  /*c4d40*/  PRMT R4, R12, 0x3340, R11 ;  /* 0x000033400c047816 */ /* 0x000fe4000000000b */
[----:B------:R-:W-:-:S03]  /*c4d50*/  PRMT R2, R10, 0x3340, R9 ;  /* 0x000033400a027816 */ /* 0x000fc60000000009 */
[----:B------:R-:W-:Y:S04]  /*c4d60*/  STL [R1+0x187c], R4 ;  /* 0x00187c0401007387 */ /* 0x000fe80000100800 */
[----:B------:R0:W-:Y:S01]  /*c4d70*/  STL [R1+0x1854], R2 ;  /* 0x0018540201007387 */ /* 0x0001e20000100800 */
[----:B---3--:R-:W-:Y:S02]  /*c4d80*/  LOP3.LUT R13, R53, 0xffff, RZ, 0xc0, !PT ;  /* 0x0000ffff350d7812 */ /* 0x008fe400078ec0ff */
[----:B----4-:R-:W-:-:S04]  /*c4d90*/  LOP3.LUT R12, R50, 0xffff, RZ, 0xc0, !PT ;  /* 0x0000ffff320c7812 */ /* 0x010fc800078ec0ff */
[----:B------:R-:W-:Y:S02]  /*c4da0*/  PRMT R9, R12, 0x3340, R0 ;  /* 0x000033400c097816 */ /* 0x000fe40000000000 */
[----:B------:R-:W-:Y:S02]  /*c4db0*/  LOP3.LUT R11, R52, 0xffff, RZ, 0xc0, !PT ;  /* 0x0000ffff340b7812 */ /* 0x000fe400078ec0ff */
[----:B------:R-:W-:Y:S02]  /*c4dc0*/  IADD3 R52, P6, R51, R38, RZ ;  /* 0x0000002633347210 */ /* 0x000fe40007fde0ff */
[----:B------:R-:W-:-:S03]  /*c4dd0*/  PRMT R10, R13, 0x3340, R11 ;  /* 0x000033400d0a7816 */ /* 0x000fc6000000000b */
[----:B------:R-:W-:Y:S01]  /*c4de0*/  IMAD.X R53, R8, 0x1, R20, P6 ;  /* 0x0000000108357824 */ /* 0x000fe200030e0614 */
[----:B0-----:R-:W-:-:S05]  /*c4df0*/  PRMT R2, R10, 0x5410, R9 ;  /* 0x000054100a027816 */ /* 0x001fca0000000009 */
[----:B------:R-:W-:Y:S04]  /*c4e00*/  STL [R1+0x1920], R2 ;  /* 0x0019200201007387 */ /* 0x000fe80000100800 */
[----:B------:R0:W-:Y:S04]  /*c4e10*/  STL.64 [R1+0x1298], R52 ;  /* 0x0012983401007387 */ /* 0x0001e80000100a00 */
[----:B0-----:R-:W3:Y:S04]  /*c4e20*/  LDL.LU R53, [R1+0x1f4] ;  /* 0x0001f40001357983 */ /* 0x001ee80000300800 */
[----:B------:R-:W4:Y:S04]  /*c4e30*/  LDL.LU R50, [R1+0x160] ;  /* 0x0001600001327983 */ /* 0x000f280000300800 */
[----:B------:R-:W3:Y:S01]  /*c4e40*/  LDL.LU R52, [R1+0x198] ;  /* 0x0001980001347983 */ /* 0x000ee20000300800 */
        /* <DEDUP_REMOVED lines=10> */
[----:B--2---:R-:W-:Y:S02]  /*c4ef0*/  LOP3.LUT R12, R49, 0xffff, RZ, 0xc0, !PT ;  /* 0x0000ffff310c7812 */ /* 0x004fe400078ec0ff */
[----:B------:R-:W-:Y:S02]  /*c4f00*/  LOP3.LUT R14, R6, 0xffff, RZ, 0xc0, !PT ;  /* 0x0000ffff060e7812 */ /* 0x000fe400078ec0ff */
[----:B------:R-:W-:Y:S02]  /*c4f10*/  LOP3.LUT R11, R7, 0xffff, RZ, 0xc0, !PT ;  /* 0x0000ffff070b7812 */ /* 0x000fe400078ec0ff */
[----:B------:R-:W-:-:S02]  /*c4f20*/  PRMT R9, R14, 0x3340, R0 ;  /* 0x000033400e097816 */ /* 0x000fc40000000000 */
[----:B------:R-:W-:Y:S02]  /*c4f30*/  PRMT R10, R12, 0x3340, R11 ;  /* 0x000033400c0a7816 */ /* 0x000fe4000000000b */
[----:B------:R-:W-:Y:S02]  /*c4f40*/  IADD3 R6, P6, R51, R37, RZ ;  /* 0x0000002533067210 */ /* 0x000fe40007fde0ff */
[----:B0-----:R-:W-:Y:S02]  /*c4f50*/  PRMT R2, R10, 0x5410, R9 ;  /* 0x000054100a027816 */ /* 0x001fe40000000009 */
[----:B------:R-:W-:Y:S02]  /*c4f60*/  SHF.R.U32.HI R9, RZ, 0x8, R15 ;  /* 0x00000008ff097819 */ /* 0x000fe4000001160f */
[----:B------:R-:W-:Y:S02]  /*c4f70*/  SHF.R.U32.HI R12, RZ, 0x8, R12 ;  /* 0x00000008ff0c7819 */ /* 0x000fe4000001160c */
[----:B------:R-:W-:-:S02]  /*c4f80*/  SHF.R.U32.HI R10, RZ, 0x8, R11 ;  /* 0x00000008ff0a7819 */ /* 0x000fc4000001160b */
[----:B------:R-:W-:Y:S01]  /*c4f90*/  LOP3.LUT R9, R9, 0xffff, RZ, 0xc0, !PT ;  /* 0x0000ffff09097812 */ /* 0x000fe200078ec0ff */
[----:B------:R-:W-:Y:S01]  /*c4fa0*/  IMAD.X R7, R8, 0x1, R21, P6 ;  /* 0x0000000108077824 */ /* 0x000fe200030e0615 */
[----:B------:R-:W-:Y:S02]  /*c4fb0*/  LOP3.LUT R11, R12, 0xffff, RZ, 0xc0, !PT ;  /* 0x0000ffff0c0b7812 */ /* 0x000fe400078ec0ff */
[----:B------:R-:W-:Y:S01]  /*c4fc0*/  LOP3.LUT R10, R10, 0xffff, RZ, 0xc0, !PT ;  /* 0x0000ffff0a0a7812 */ /* 0x000fe200078ec0ff */
[----:B------:R0:W-:Y:S01]  /*c4fd0*/  STL [R1+0x1910], R2 ;  /* 0x0019100201007387 */ /* 0x0001e20000100800 */
[----:B------:R-:W-:-:S03]  /*c4fe0*/  PRMT R4, R9, 0x3340, R0 ;  /* 0x0000334009047816 */ /* 0x000fc60000000000 */
[----:B------:R-:W-:Y:S04]  /*c4ff0*/  STL.64 [R1+0x1290], R6 ;  /* 0x0012900601007387 */ /* 0x000fe80000100a00 */
[----:B------:R-:W2:Y:S01]  /*c5000*/  LDL.LU R61, [R1+0x2fc] ;  /* 0x0002fc00013d7983 */ /* 0x000ea20000300800 */
[----:B0-----:R-:W-:-:S03]  /*c5010*/  PRMT R2, R11, 0x3340, R10 ;  /* 0x000033400b027816 */ /* 0x001fc6000000000a */
[----:B------:R0:W-:Y:S04]  /*c5020*/  STL [R1+0x1b4], R4 ;  /* 0x0001b40401007387 */ /* 0x0001e80000100800 */
[----:B0-----:R-:W2:Y:S04]  /*c5030*/  LDL.LU R4, [R1+0x238] ;  /* 0x0002380001047983 */ /* 0x001ea80000300800 */
[----:B------:R0:W-:Y:S04]  /*c5040*/  STL [R1+0x183c], R2 ;  /* 0x00183c0201007387 */ /* 0x0001e80000100800 */
[----:B------:R-:W2:Y:S04]  /*c5050*/  LDL.LU R58, [R1+0x264] ;  /* 0x00026400013a7983 */ /* 0x000ea80000300800 */
[----:B------:R-:W2:Y:S04]  /*c5060*/  LDL.LU R54, [R1+0x1fc] ;  /* 0x0001fc0001367983 */ /* 0x000ea80000300800 */
[----:B------:R-:W2:Y:S04]  /*c5070*/  LDL.LU R6, [R1+0x168] ;  /* 0x0001680001067983 */ /* 0x000ea80000300800 */
[----:B------:R-:W2:Y:S01]  /*c5080*/  LDL.LU R7, [R1+0x19c] ;  /* 0x00019c0001077983 */ /* 0x000ea20000300800 */
[----:B---3--:R-:W-:-:S03]  /*c5090*/  LOP3.LUT R11, R52, 0xffff, RZ, 0xc0, !PT ;  /* 0x0000ffff340b7812 */ /* 0x008fc600078ec0ff */
[----:B------:R-:W3:Y:S01]  /*c50a0*/  LDL.LU R52, [R1+0xc] ;  /* 0x00000c0001347983 */ /* 0x000ee20000300800 */
[----:B------:R-:W-:Y:S02]  /*c50b0*/  IADD3 R48, P6, R51, R36, RZ ;  /* 0x0000002433307210 */ /* 0x000fe40007fde0ff */
[----:B------:R-:W-:Y:S02]  /*c50c0*/  LOP3.LUT R12, R53, 0xffff, RZ, 0xc0, !PT ;  /* 0x0000ffff350c7812 */ /* 0x000fe400078ec0ff */
[----:B----4-:R-:W-:Y:S01]  /*c50d0*/  LOP3.LUT R13, R50, 0xffff, RZ, 0xc0, !PT ;  /* 0x0000ffff320d7812 */ /* 0x010fe200078ec0ff */
[----:B------:R-:W-:Y:S01]  /*c50e0*/  IMAD.X R49, R8, 0x1, R22, P6 ;  /* 0x0000000108317824 */ /* 0x000fe200030e0616 */
[----:B------:R-:W-:Y:S02]  /*c50f0*/  IADD3 R50, P6, R51, R35, RZ ;  /* 0x0000002333327210 */ /* 0x000fe40007fde0ff */
[----:B------:R-:W-:Y:S02]  /*c5100*/  PRMT R9, R13, 0x3340, R0 ;  /* 0x000033400d097816 */ /* 0x000fe40000000000 */
[----:B------:R-:W-:Y:S01]  /*c5110*/  PRMT R10, R12, 0x3340, R11 ;  /* 0x000033400c0a7816 */ /* 0x000fe2000000000b */
[----:B------:R-:W-:Y:S01]  /*c5120*/  IMAD.X R51, R8, 0x1, R23, P6 ;  /* 0x0000000108337824 */ /* 0x000fe200030e0617 */
[----:B------:R-:W-:-:S02]  /*c5130*/  SHF.R.U32.HI R8, RZ, 0x8, R11 ;  /* 0x00000008ff087819 */ /* 0x000fc4000001160b */
[----:B0-----:R-:W-:Y:S02]  /*c5140*/  PRMT R2, R10, 0x5410, R9 ;  /* 0x000054100a027816 */ /* 0x001fe40000000009 */
[----:B------:R-:W-:Y:S02]  /*c5150*/  SHF.R.U32.HI R9, RZ, 0x8, R12 ;  /* 0x00000008ff097819 */ /* 0x000fe4000001160c */
[----:B------:R-:W-:Y:S02]  /*c5160*/  LOP3.LUT R8, R8, 0xffff, RZ, 0xc0, !PT ;  /* 0x0000ffff08087812 */ /* 0x000fe400078ec0ff */
[----:B------:R-:W-:Y:S01]  /*c5170*/  LOP3.LUT R9, R9, 0xffff, RZ, 0xc0, !PT ;  /* 0x0000ffff09097812 */ /* 0x000fe200078ec0ff */
[----:B------:R0:W-:Y:S03]  /*c5180*/  STL [R1+0x1908], R2 ;  /* 0x0019080201007387 */ /* 0x0001e60000100800 */
[----:B0-----:R-:W-:-:S02]  /*c5190*/  PRMT R2, R9, 0x3340, R8 ;  /* 0x0000334009027816 */ /* 0x001fc40000000008 */
[----:B------:R-:W-:Y:S02]  /*c51a0*/  SHF.R.U32.HI R8, RZ, 0x8, R13 ;  /* 0x00000008ff087819 */ /* 0x000fe4000001160d */
[----:B------:R-:W-:Y:S02]  /*c51b0*/  SHF.R.U32.HI R9, RZ, 0x8, R14 ;  /* 0x00000008ff097819 */ /* 0x000fe4000001160e */
[----:B------:R-:W-:Y:S01]  /*c51c0*/  LOP3.LUT R8, R8, 0xffff, RZ, 0xc0, !PT ;  /* 0x0000ffff08087812 */ /* 0x000fe200078ec0ff */
[----:B------:R0:W-:Y:S01]  /*c51d0*/  STL.64 [R1+0x1280], R48 ;  /* 0x0012803001007387 */ /* 0x0001e20000100a00 */
[----:B------:R-:W-:Y:S02]  /*c51e0*/  LOP3.LUT R9, R9, 0xffff, RZ, 0xc0, !PT ;  /* 0x0000ffff09097812 */ /* 0x000fe400078ec0ff */
[--C-:B------:R-:W-:Y:S01]  /*c51f0*/  PRMT R8, R8, 0x3340, R0.reuse ;  /* 0x0000334008087816 */ /* 0x100fe20000000000 */
[----:B0-----:R-:W4:Y:S04]  /*c5200*/  LDL.LU.64 R48, [R1+0x5270] ;  /* 0x0052700001307983 */ /* 0x001f280000300a00 */
[----:B------:R-:W-:Y:S04]  /*c5210*/  STL.64 [R1+0x1288], R50 ;  /* 0x0012883201007387 */ /* 0x000fe80000100a00 */
[----:B------:R0:W-:Y:S04]  /*c5220*/  STL [R1+0x182c], R2 ;  /* 0x00182c0201007387 */ /* 0x0001e80000100800 */
[----:B------:R-:W4:Y:S01]  /*c5230*/  LDL.LU R53, [R1+0x320] ;  /* 0x0003200001357983 */ /* 0x000f220000300800 */
[----:B0-----:R-:W-:-:S03]  /*c5240*/  PRMT R2, R9, 0x3340, R0 ;  /* 0x0000334009027816 */ /* 0x001fc60000000000 */
[----:B------:R0:W-:Y:S04]  /*c5250*/  STL [R1+0x1b0], R8 ;  /* 0x0001b00801007387 */ /* 0x0001e80000100800 */
[----:B------:R-:W4:Y:S04]  /*c5260*/  LDL.LU R50, [R1+0x254] ;  /* 0x0002540001327983 */ /* 0x000f280000300800 */
[----:B------:R1:W-:Y:S01]  /*c5270*/  STL [R1+0x1ac], R2 ;  /* 0x0001ac0201007387 */ /* 0x0003e20000100800 */
[----:B--2---:R-:W-:-:S03]  /*c5280*/  LOP3.LUT R13, R61, 0xffff, RZ, 0xc0, !PT ;  /* 0x0000ffff3d0d7812 */ /* 0x004fc600078ec0ff */
[----:B------:R-:W2:Y:S01]  /*c5290*/  LDL.LU R51, [R1+0x2e4] ;  /* 0x0002e40001337983 */ /* 0x000ea20000300800 */
[----:B------:R-:W-:-:S04]  /*c52a0*/  LOP3.LUT R15, R4, 0xffff, RZ, 0xc0, !PT ;  /* 0x0000ffff040f7812 */ /* 0x000fc800078ec0ff */
[----:B0-----:R-:W-:Y:S02]  /*c52b0*/  PRMT R8, R15, 0x3340, R0 ;  /* 0x000033400f087816 */ /* 0x001fe40000000000 */
[----:B------:R-:W-:-:S04]  /*c52c0*/  LOP3.LUT R12, R58, 0xffff, RZ, 0xc0, !PT ;  /* 0x0000ffff3a0c7812 */ /* 0x000fc800078ec0ff */
[----:B------:R-:W-:Y:S02]  /*c52d0*/  PRMT R9, R13, 0x3340, R12 ;  /* 0x000033400d097816 */ /* 0x000fe4000000000c */
[----:B------:R-:W-:Y:S02]  /*c52e0*/  LOP3.LUT R11, R54, 0xffff, RZ, 0xc0, !PT ;  /* 0x0000ffff360b7812 */ /* 0x000fe400078ec0ff */
[----:B-1----:R-:W-:Y:S02]  /*c52f0*/  LOP3.LUT R2, R6, 0xffff, RZ, 0xc0, !PT ;  /* 0x0000ffff06027812 */ /* 0x002fe400078ec0ff */
[----:B------:R-:W-:Y:S02]  /*c5300*/  LOP3.LUT R10, R7, 0xffff, RZ, 0xc0, !PT ;  /* 0x0000ffff070a7812 */ /* 0x000fe400078ec0ff */
[----:B------:R-:W-:Y:S02]  /*c5310*/  PRMT R4, R9, 0x5410, R8 ;  /* 0x0000541009047816 */ /* 0x000fe40000000008 */
[----:B------:R-:W-:-:S02]  /*c5320*/  PRMT R8, R2, 0x3340, R0 ;  /* 0x0000334002087816 */ /* 0x000fc40000000000 */
[----:B------:R-:W-:Y:S01]  /*c5330*/  PRMT R9, R11, 0x3340, R10 ;  /* 0x000033400b097816 */ /* 0x000fe2000000000a */
[----:B------:R0:W-:Y:S03]  /*c5340*/  STL [R1+0x1fc], R2 ;  /* 0x0001fc0201007387 */ /* 0x0001e60000100800 */
[----:B0-----:R-:W-:Y:S01]  /*c5350*/  PRMT R2, R9, 0x5410, R8 ;  /* 0x0000541009027816 */ /* 0x001fe20000000008 */
[----:B------:R-:W-:Y:S04]  /*c5360*/  STL [R1+0x18e8], R4 ;  /* 0x0018e80401007387 */ /* 0x000fe80000100800 */
[----:B------:R-:W-:Y:S04]  /*c5370*/  STL [R1+0x18f8], R2 ;  /* 0x0018f80201007387 */ /* 0x000fe80000100800 */
[----:B------:R-:W2:Y:S01]  /*c5380*/  LDL.LU R54, [R1+0x2884] ;  /* 0x0028840001367983 */ /* 0x000ea20000300800 */
[----:B---3--:R-:W-:-:S02]  /*c5390*/  SHF.R.S32.HI R8, RZ, 0x1f, R52 ;  /* 0x0000001fff087819 */ /* 0x008fc40000011434 */
[----:B------:R-:W-:-:S05]  /*c53a0*/  IADD3 R6, P6, R52, R34, RZ ;  /* 0x0000002234067210 */ /* 0x000fca0007fde0ff */
[----:B------:R-:W-:-:S05]  /*c53b0*/  IMAD.X R7, R8, 0x1, R31, P6 ;  /* 0x0000000108077824 */ /* 0x000fca00030e061f */
[----:B------:R0:W-:Y:S04]  /*c53c0*/  STL.64 [R1+0x1250], R6 ;  /* 0x0012500601007387 */ /* 0x0001e80000100a00 */
[----:B0-----:R-:W3:Y:S04]  /*c53d0*/  LDL.LU R6, [R1+0x958] ;  /* 0x0009580001067983 */ /* 0x001ee80000300800 */
[----:B------:R-:W3:Y:S01]  /*c53e0*/  LDL.LU R7, [R1+0xfd8] ;  /* 0x000fd80001077983 */ /* 0x000ee20000300800 */
[----:B------:R-:W-:Y:S02]  /*c53f0*/  SHF.R.U32.HI R9, RZ, 0x8, R11 ;  /* 0x00000008ff097819 */ /* 0x000fe4000001160b */
[----:B------:R-:W-:-:S02]  /*c5400*/  SHF.R.U32.HI R11, RZ, 0x8, R10 ;  /* 0x00000008ff0b7819 */ /* 0x000fc4000001160a */
[----:B------:R-:W-:Y:S02]  /*c5410*/  SHF.R.U32.HI R10, RZ, 0x8, R13 ;  /* 0x00000008ff0a7819 */ /* 0x000fe4000001160d */
[----:B------:R-:W-:Y:S02]  /*c5420*/  SHF.R.U32.HI R13, RZ, 0x8, R12 ;  /* 0x00000008ff0d7819 */ /* 0x000fe4000001160c */
[----:B------:R-:W-:Y:S02]  /*c5430*/  LOP3.LUT R12, R9, 0xffff, RZ, 0xc0, !PT ;  /* 0x0000ffff090c7812 */ /* 0x000fe400078ec0ff */
[----:B------:R-:W-:Y:S02]  /*c5440*/  LOP3.LUT R11, R11, 0xffff, RZ, 0xc0, !PT ;  /* 0x0000ffff0b0b7812 */ /* 0x000fe400078ec0ff */
[----:B------:R-:W-:Y:S02]  /*c5450*/  LOP3.LUT R10, R10, 0xffff, RZ, 0xc0, !PT ;  /* 0x0000ffff0a0a7812 */ /* 0x000fe400078ec0ff */
[----:B------:R-:W-:-:S02]  /*c5460*/  LOP3.LUT R9, R13, 0xffff, RZ, 0xc0, !PT ;  /* 0x0000ffff0d097812 */ /* 0x000fc400078ec0ff */
[----:B------:R-:W-:Y:S02]  /*c5470*/  PRMT R4, R12, 0x3340, R11 ;  /* 0x000033400c047816 */ /* 0x000fe4000000000b */
[----:B------:R-:W-:-:S03]  /*c5480*/  PRMT R2, R10, 0x3340, R9 ;  /* 0x000033400a027816 */ /* 0x000fc60000000009 */
[----:B------:R-:W-:Y:S04]  /*c5490*/  STL [R1+0x1838], R4 ;  /* 0x0018380401007387 */ /* 0x000fe80000100800 */
[----:B------:R0:W-:Y:S01]  /*c54a0*/  STL [R1+0x35c], R2 ;  /* 0x00035c0201007387 */ /* 0x0001e20000100800 */
[----:B----4-:R-:W-:-:S03]  /*c54b0*/  LOP3.LUT R13, R53, 0xffff, RZ, 0xc0, !PT ;  /* 0x0000ffff350d7812 */ /* 0x010fc600078ec0ff */
[----:B------:R-:W4:Y:S01]  /*c54c0*/  LDL.LU R53, [R1+0x288c] ;  /* 0x00288c0001357983 */ /* 0x000f220000300800 */
[----:B------:R-:W-:-:S03]  /*c54d0*/  LOP3.LUT R11, R50, 0xffff, RZ, 0xc0, !PT ;  /* 0x0000ffff320b7812 */ /* 0x000fc600078ec0ff */
[----:B------:R-:W4:Y:S01]  /*c54e0*/  LDL.LU R50, [R1+0x21a8] ;  /* 0x0021a80001327983 */ /* 0x000f220000300800 */
[----:B------:R-:W-:Y:S02]  /*c54f0*/  PRMT R9, R11, 0x3340, R0 ;  /* 0x000033400b097816 */ /* 0x000fe40000000000 */
[----:B--2---:R-:W-:-:S04]  /*c5500*/  LOP3.LUT R12, R51, 0xffff, RZ, 0xc0, !PT ;  /* 0x0000ffff330c7812 */ /* 0x004fc800078ec0ff */
[----:B------:R-:W-:-:S04]  /*c5510*/  PRMT R10, R13, 0x3340, R12 ;  /* 0x000033400d0a7816 */ /* 0x000fc8000000000c */
[----:B0-----:R-:W-:Y:S02]  /*c5520*/  PRMT R2, R10, 0x5410, R9 ;  /* 0x000054100a027816 */ /* 0x001fe40000000009 */
[----:B------:R-:W-:Y:S02]  /*c5530*/  SHF.R.U32.HI R13, RZ, 0x8, R13 ;  /* 0x00000008ff0d7819 */ /* 0x000fe4000001160d */
[----:B------:R-:W-:Y:S01]  /*c5540*/  SHF.R.U32.HI R10, RZ, 0x8, R12 ;  /* 0x00000008ff0a7819 */ /* 0x000fe2000001160c */
[----:B------:R0:W-:Y:S01]  /*c5550*/  STL [R1+0x18d8], R2 ;  /* 0x0018d80201007387 */ /* 0x0001e20000100800 */
[----:B------:R-:W-:-:S03]  /*c5560*/  SHF.R.U32.HI R9, RZ, 0x8, R11 ;  /* 0x00000008ff097819 */ /* 0x000fc6000001160b */
[----:B------:R-:W2:Y:S01]  /*c5570*/  LDL.LU R51, [R1+0x2488] ;  /* 0x0024880001337983 */ /* 0x000ea20000300800 */
[----:B------:R-:W-:Y:S02]  /*c5580*/  IADD3 R58, P6, R52, R33, RZ ;  /* 0x00000021343a7210 */ /* 0x000fe40007fde0ff */
[----:B------:R-:W-:Y:S02]  /*c5590*/  LOP3.LUT R11, R13, 0xffff, RZ, 0xc0, !PT ;  /* 0x0000ffff0d0b7812 */ /* 0x000fe400078ec0ff */
[----:B------:R-:W-:Y:S02]  /*c55a0*/  LOP3.LUT R10, R10, 0xffff, RZ, 0xc0, !PT ;  /* 0x0000ffff0a0a7812 */ /* 0x000fe400078ec0ff */
[----:B------:R-:W-:Y:S01]  /*c55b0*/  LOP3.LUT R9, R9, 0xffff, RZ, 0xc0, !PT ;  /* 0x0000ffff09097812 */ /* 0x000fe200078ec0ff */
[----:B------:R-:W-:Y:S01]  /*c55c0*/  IMAD.X R59, R8, 0x1, R32, P6 ;  /* 0x00000001083b7824 */ /* 0x000fe200030e0620 */
[----:B------:R-:W-:Y:S02]  /*c55d0*/  PRMT R4, R11, 0x3340, R10 ;  /* 0x000033400b047816 */ /* 0x000fe4000000000a */
[----:B0-----:R-:W-:-:S02]  /*c55e0*/  PRMT R2, R9, 0x3340, R0 ;  /* 0x0000334009027816 */ /* 0x001fc40000000000 */
[----:B------:R0:W-:Y:S04]  /*c55f0*/  STL.64 [R1+0x1258], R58 ;  /* 0x0012583a01007387 */ /* 0x0001e80000100a00 */
[----:B------:R-:W-:Y:S04]  /*c5600*/  STL [R1+0x354], R4 ;  /* 0x0003540401007387 */ /* 0x000fe80000100800 */
[----:B------:R1:W-:Y:S04]  /*c5610*/  STL [R1+0x1a8], R2 ;  /* 0x0001a80201007387 */ /* 0x0003e80000100800 */
[----:B0-----:R-:W2:Y:S04]  /*c5620*/  LDL.LU R59, [R1+0x2880] ;  /* 0x00288000013b7983 */ /* 0x001ea80000300800 */
[----:B------:R-:W2:Y:S01]  /*c5630*/  LDL.LU R61, [R1+0x95c] ;  /* 0x00095c00013d7983 */ /* 0x000ea20000300800 */
[----:B------:R-:W-:-:S02]  /*c5640*/  LOP3.LUT R12, R54, 0xffff, RZ, 0xc0, !PT ;  /* 0x0000ffff360c7812 */ /* 0x000fc400078ec0ff */
[----:B---3--:R-:W-:Y:S02]  /*c5650*/  LOP3.LUT R14, R6, 0xffff, RZ, 0xc0, !PT ;  /* 0x0000ffff060e7812 */ /* 0x008fe400078ec0ff */
[----:B------:R-:W-:Y:S02]  /*c5660*/  LOP3.LUT R11, R7, 0xffff, RZ, 0xc0, !PT ;  /* 0x0000ffff070b7812 */ /* 0x000fe400078ec0ff */
[----:B------:R-:W-:Y:S02]  /*c5670*/  PRMT R9, R14, 0x3340, R0 ;  /* 0x000033400e097816 */ /* 0x000fe40000000000 */
[----:B------:R-:W-:-:S04]  /*c5680*/  PRMT R10, R12, 0x3340, R11 ;  /* 0x000033400c0a7816 */ /* 0x000fc8000000000b */
[----:B-1----:R-:W-:-:S05]  /*c5690*/  PRMT R2, R10, 0x5410, R9 ;  /* 0x000054100a027816 */ /* 0x002fca0000000009 */
[----:B------:R0:W-:Y:S04]  /*c56a0*/  STL [R1+0x18bc], R2 ;  /* 0x0018bc0201007387 */ /* 0x0001e80000100800 */
[----:B------:R-:W3:Y:S01]  /*c56b0*/  LDL.LU R54, [R1+0x2410] ;  /* 0x0024100001367983 */ /* 0x000ee20000300800 */
[----:B------:R-:W-:Y:S02]  /*c56c0*/  SHF.R.U32.HI R9, RZ, 0x8, R15 ;  /* 0x00000008ff097819 */ /* 0x000fe4000001160f */
[----:B------:R-:W-:Y:S02]  /*c56d0*/  IADD3 R6, P6, R52, R56, RZ ;  /* 0x0000003834067210 */ /* 0x000fe40007fde0ff */
[----:B------:R-:W-:Y:S02]  /*c56e0*/  SHF.R.U32.HI R12, RZ, 0x8, R12 ;  /* 0x00000008ff0c7819 */ /* 0x000fe4000001160c */
[----:B------:R-:W-:-:S02]  /*c56f0*/  SHF.R.U32.HI R10, RZ, 0x8, R11 ;  /* 0x00000008ff0a7819 */ /* 0x000fc4000001160b */
[----:B------:R-:W-:Y:S01]  /*c5700*/  LOP3.LUT R9, R9, 0xffff, RZ, 0xc0, !PT ;  /* 0x0000ffff09097812 */ /* 0x000fe200078ec0ff */
[----:B------:R-:W-:Y:S01]  /*c5710*/  IMAD.X R7, R8, 0x1, R29, P6 ;  /* 0x0000000108077824 */ /* 0x000fe200030e061d */
[----:B------:R-:W-:Y:S02]  /*c5720*/  LOP3.LUT R11, R12, 0xffff, RZ, 0xc0, !PT ;  /* 0x0000ffff0c0b7812 */ /* 0x000fe400078ec0ff */
[----:B------:R-:W-:Y:S02]  /*c5730*/  LOP3.LUT R10, R10, 0xffff, RZ, 0xc0, !PT ;  /* 0x0000ffff0a0a7812 */ /* 0x000fe400078ec0ff */
[----:B------:R-:W-:Y:S02]  /*c5740*/  PRMT R4, R9, 0x3340, R0 ;  /* 0x0000334009047816 */ /* 0x000fe40000000000 */
[----:B0-----:R-:W-:Y:S01]  /*c5750*/  PRMT R2, R11, 0x3340, R10 ;  /* 0x000033400b027816 */ /* 0x001fe2000000000a */
[----:B------:R0:W-:Y:S01]  /*c5760*/  STL.64 [R1+0xfd8], R6 ;  /* 0x000fd80601007387 */ /* 0x0001e20000100a00 */
[----:B----4-:R-:W-:-:S03]  /*c5770*/  LOP3.LUT R13, R53, 0xffff, RZ, 0xc0, !PT ;  /* 0x0000ffff350d7812 */ /* 0x010fc600078ec0ff */
[----:B0-----:R-:W4:Y:S01]  /*c5780*/  LDL.LU.64 R6, [R1+0x5268] ;  /* 0x0052680001067983 */ /* 0x001f220000300a00 */
[----:B------:R-:W-:-:S03]  /*c5790*/  LOP3.LUT R11, R50, 0xffff, RZ, 0xc0, !PT ;  /* 0x0000ffff320b7812 */ /* 0x000fc600078ec0ff */
[----:B------:R0:W-:Y:S01]  /*c57a0*/  STL [R1+0x1a4], R4 ;  /* 0x0001a40401007387 */ /* 0x0001e20000100800 */
[----:B------:R-:W-:-:S03]  /*c57b0*/  PRMT R9, R11, 0x3340, R0 ;  /* 0x000033400b097816 */ /* 0x000fc60000000000 */
[----:B------:R1:W-:Y:S04]  /*c57c0*/  STL [R1+0x350], R2 ;  /* 0x0003500201007387 */ /* 0x0003e80000100800 */
[----:B0-----:R-:W4:Y:S04]  /*c57d0*/  LDL.LU R4, [R1+0x2888] ;  /* 0x0028880001047983 */ /* 0x001f280000300800 */
[----:B------:R-:W4:Y:S04]  /*c57e0*/  LDL.LU R53, [R1+0xa40] ;  /* 0x000a400001357983 */ /* 0x000f280000300800 */
[----:B------:R-:W4:Y:S01]  /*c57f0*/  LDL.LU R58, [R1+0x247c] ;  /* 0x00247c00013a7983 */ /* 0x000f220000300800 */
[----:B--2---:R-:W-:-:S04]  /*c5800*/  LOP3.LUT R12, R51, 0xffff, RZ, 0xc0, !PT ;  /* 0x0000ffff330c7812 */ /* 0x004fc800078ec0ff */
[--C-:B------:R-:W-:Y:S02]  /*c5810*/  PRMT R10, R13, 0x3340, R12.reuse ;  /* 0x000033400d0a7816 */ /* 0x100fe4000000000c */
[----:B------:R-:W-:Y:S02]  /*c5820*/  SHF.R.U32.HI R13, RZ, 0x8, R13 ;  /* 0x00000008ff0d7819 */ /* 0x000fe4000001160d */
[----:B-1----:R-:W-:Y:S02]  /*c5830*/  PRMT R2, R10, 0x5410, R9 ;  /* 0x000054100a027816 */ /* 0x002fe40000000009 */
[----:B------:R-:W-:Y:S02]  /*c5840*/  SHF.R.U32.HI R10, RZ, 0x8, R12 ;  /* 0x00000008ff0a7819 */ /* 0x000fe4000001160c */
[----:B------:R-:W-:Y:S02]  /*c5850*/  IADD3 R50, P6, R52, R47, RZ ;  /* 0x0000002f34327210 */ /* 0x000fe40007fde0ff */
[----:B------:R-:W-:-:S02]  /*c5860*/  SHF.R.U32.HI R9, RZ, 0x8, R11 ;  /* 0x00000008ff097819 */ /* 0x000fc4000001160b */
[----:B------:R-:W-:Y:S02]  /*c5870*/  LOP3.LUT R11, R13, 0xffff, RZ, 0xc0, !PT ;  /* 0x0000ffff0d0b7812 */ /* 0x000fe400078ec0ff */
[----:B------:R-:W-:Y:S01]  /*c5880*/  LOP3.LUT R10, R10, 0xffff, RZ, 0xc0, !PT ;  /* 0x0000ffff0a0a7812 */ /* 0x000fe200078ec0ff */
[----:B------:R-:W-:Y:S01]  /*c5890*/  IMAD.X R51, R8, 0x1, R30, P6 ;  /* 0x0000000108337824 */ /* 0x000fe200030e061e */
[----:B------:R-:W-:Y:S01]  /*c58a0*/  LOP3.LUT R9, R9, 0xffff, RZ, 0xc0, !PT ;  /* 0x0000ffff09097812 */ /* 0x000fe200078ec0ff */
[----:B------:R0:W-:Y:S01]  /*c58b0*/  STL [R1+0x18ac], R2 ;  /* 0x0018ac0201007387 */ /* 0x0001e20000100800 */
[----:B------:R-:W-:-:S03]  /*c58c0*/  PRMT R10, R11, 0x3340, R10 ;  /* 0x000033400b0a7816 */ /* 0x000fc6000000000a */
[----:B------:R1:W-:Y:S01]  /*c58d0*/  STL.64 [R1+0xee8], R50 ;  /* 0x000ee83201007387 */ /* 0x0003e20000100a00 */
[----:B0-----:R-:W-:-:S03]  /*c58e0*/  PRMT R2, R9, 0x3340, R0 ;  /* 0x0000334009027816 */ /* 0x001fc60000000000 */
[----:B-1----:R-:W2:Y:S04]  /*c58f0*/  LDL.LU.64 R50, [R1+0x5260] ;  /* 0x0052600001327983 */ /* 0x002ea80000300a00 */
[----:B------:R0:W-:Y:S04]  /*c5900*/  STL [R1+0x2ec], R10 ;  /* 0x0002ec0a01007387 */ /* 0x0001e80000100800 */
[----:B------:R1:W-:Y:S01]  /*c5910*/  STL [R1+0x1a0], R2 ;  /* 0x0001a00201007387 */ /* 0x0003e20000100800 */
[----:B---3--:R-:W-:-:S03]  /*c5920*/  LOP3.LUT R11, R54, 0xffff, RZ, 0xc0, !PT ;  /* 0x0000ffff360b7812 */ /* 0x008fc600078ec0ff */
[----:B------:R-:W3:Y:S01]  /*c5930*/  LDL.LU R54, [R1+0x114] ;  /* 0x0001140001367983 */ /* 0x000ee20000300800 */
[----:B------:R-:W-:Y:S02]  /*c5940*/  LOP3.LUT R12, R59, 0xffff, RZ, 0xc0, !PT ;  /* 0x0000ffff3b0c7812 */ /* 0x000fe400078ec0ff */
[----:B------:R-:W-:Y:S02]  /*c5950*/  LOP3.LUT R15, R61, 0xffff, RZ, 0xc0, !PT ;  /* 0x0000ffff3d0f7812 */ /* 0x000fe400078ec0ff */
[----:B0-----:R-:W-:Y:S02]  /*c5960*/  PRMT R10, R12, 0x3340, R11 ;  /* 0x000033400c0a7816 */ /* 0x001fe4000000000b */
[----:B------:R-:W-:Y:S02]  /*c5970*/  PRMT R9, R15, 0x3340, R0 ;  /* 0x000033400f097816 */ /* 0x000fe40000000000 */
[----:B------:R-:W-:Y:S02]  /*c5980*/  SHF.R.U32.HI R12, RZ, 0x8, R12 ;  /* 0x00000008ff0c7819 */ /* 0x000fe4000001160c */
[----:B-1----:R-:W-:-:S02]  /*c5990*/  PRMT R2, R10, 0x5410, R9 ;  /* 0x000054100a027816 */ /* 0x002fc40000000009 */
        /* <DEDUP_REMOVED lines=9> */
[----:B------:R-:W-:Y:S01]  /*c5a30*/  STL.64 [R1+0xeb8], R60 ;  /* 0x000eb83c01007387 */ /* 0x000fe20000100a00 */
[----:B0-----:R-:W-:-:S03]  /*c5a40*/  PRMT R2, R11, 0x3340, R10 ;  /* 0x000033400b027816 */ /* 0x001fc6000000000a */
[----:B------:R0:W-:Y:S01]  /*c5a50*/  STL [R1+0x19c], R9 ;  /* 0x00019c0901007387 */ /* 0x0001e20000100800 */
[----:B----4-:R-:W-:Y:S02]  /*c5a60*/  LOP3.LUT R13, R4, 0xffff, RZ, 0xc0, !PT ;  /* 0x0000ffff040d7812 */ /* 0x010fe400078ec0ff */
[----:B------:R-:W-:Y:S02]  /*c5a70*/  LOP3.LUT R11, R53, 0xffff, RZ, 0xc0, !PT ;  /* 0x0000ffff350b7812 */ /* 0x000fe400078ec0ff */
[----:B------:R-:W-:Y:S02]  /*c5a80*/  LOP3.LUT R12, R58, 0xffff, RZ, 0xc0, !PT ;  /* 0x0000ffff3a0c7812 */ /* 0x000fe400078ec0ff */
[----:B0-----:R-:W-:Y:S02]  /*c5a90*/  PRMT R9, R11, 0x3340, R0 ;  /* 0x000033400b097816 */ /* 0x001fe40000000000 */
[----:B------:R-:W-:Y:S01]  /*c5aa0*/  PRMT R10, R13, 0x3340, R12 ;  /* 0x000033400d0a7816 */ /* 0x000fe2000000000c */
[----:B------:R0:W-:Y:S01]  /*c5ab0*/  STL [R1+0x2e4], R2 ;  /* 0x0002e40201007387 */ /* 0x0001e20000100800 */
[----:B------:R-:W-:-:S02]  /*c5ac0*/  SHF.R.U32.HI R13, RZ, 0x8, R13 ;  /* 0x00000008ff0d7819 */ /* 0x000fc4000001160d */
[----:B------:R-:W-:Y:S01]  /*c5ad0*/  IADD3 R58, P6, R52, R45, RZ ;  /* 0x0000002d343a7210 */ /* 0x000fe20007fde0ff */
[----:B------:R-:W4:Y:S01]  /*c5ae0*/  LDL.LU R53, [R1+0x118] ;  /* 0x0001180001357983 */ /* 0x000f220000300800 */
[----:B0-----:R-:W-:Y:S02]  /*c5af0*/  PRMT R2, R10, 0x5410, R9 ;  /* 0x000054100a027816 */ /* 0x001fe40000000009 */
[----:B------:R-:W-:Y:S02]  /*c5b00*/  SHF.R.U32.HI R10, RZ, 0x8, R12 ;  /* 0x00000008ff0a7819 */ /* 0x000fe4000001160c */
[----:B------:R-:W-:Y:S02]  /*c5b10*/  SHF.R.U32.HI R9, RZ, 0x8, R11 ;  /* 0x00000008ff097819 */ /* 0x000fe4000001160b */
[----:B------:R-:W-:Y:S02]  /*c5b20*/  LOP3.LUT R11, R13, 0xffff, RZ, 0xc0, !PT ;  /* 0x0000ffff0d0b7812 */ /* 0x000fe400078ec0ff */
[----:B------:R-:W-:-:S02]  /*c5b30*/  LOP3.LUT R10, R10, 0xffff, RZ, 0xc0, !PT ;  /* 0x0000ffff0a0a7812 */ /* 0x000fc400078ec0ff */
[----:B------:R-:W-:Y:S01]  /*c5b40*/  LOP3.LUT R9, R9, 0xffff, RZ, 0xc0, !PT ;  /* 0x0000ffff09097812 */ /* 0x000fe200078ec0ff */
[----:B------:R-:W-:Y:S01]  /*c5b50*/  IMAD.X R59, R8, 0x1, R28, P6 ;  /* 0x00000001083b7824 */ /* 0x000fe200030e061c */
[----:B------:R0:W-:Y:S01]  /*c5b60*/  STL [R1+0x1890], R2 ;  /* 0x0018900201007387 */ /* 0x0001e20000100800 */
[----:B------:R-:W-:Y:S02]  /*c5b70*/  PRMT R4, R11, 0x3340, R10 ;  /* 0x000033400b047816 */ /* 0x000fe4000000000a */
[----:B------:R-:W-:Y:S01]  /*c5b80*/  LOP3.LUT R11, R3, 0xffff, RZ, 0xc0, !PT ;  /* 0x0000ffff030b7812 */ /* 0x000fe200078ec0ff */
[----:B------:R1:W-:Y:S01]  /*c5b90*/  STL.64 [R1+0xeb0], R58 ;  /* 0x000eb03a01007387 */ /* 0x0003e20000100a00 */
[--C-:B0-----:R-:W-:Y:S02]  /*c5ba0*/  PRMT R2, R9, 0x3340, R0.reuse ;  /* 0x0000334009027816 */ /* 0x101fe40000000000 */
[----:B--2---:R-:W-:Y:S01]  /*c5bb0*/  LOP3.LUT R14, R50, 0xffff, RZ, 0xc0, !PT ;  /* 0x0000ffff320e7812 */ /* 0x004fe200078ec0ff */
[----:B------:R-:W-:Y:S03]  /*c5bc0*/  STL [R1+0x2dc], R4 ;  /* 0x0002dc0401007387 */ /* 0x000fe60000100800 */
[----:B------:R-:W-:Y:S01]  /*c5bd0*/  PRMT R9, R14, 0x3340, R0 ;  /* 0x000033400e097816 */ /* 0x000fe20000000000 */
[----:B------:R0:W-:Y:S04]  /*c5be0*/  STL [R1+0x198], R2 ;  /* 0x0001980201007387 */ /* 0x0001e80000100800 */
[----:B------:R-:W2:Y:S01]  /*c5bf0*/  LDL.LU R50, [R1+0x5258] ;  /* 0x0052580001327983 */ /* 0x000ea20000300800 */
[----:B-1----:R-:W-:-:S03]  /*c5c00*/  IADD3 R58, P6, R52, R44, RZ ;  /* 0x0000002c343a7210 */ /* 0x002fc60007fde0ff */
[----:B------:R-:W2:Y:S02]  /*c5c10*/  LDL.LU R3, [R1+0x5254] ;  /* 0x0052540001037983 */ /* 0x000ea40000300800 */
[----:B------:R-:W-:Y:S01]  /*c5c20*/  IMAD.X R59, R8, 0x1, R26, P6 ;  /* 0x00000001083b7824 */ /* 0x000fe200030e061a */
[----:B---3--:R-:W-:-:S04]  /*c5c30*/  LOP3.LUT R12, R54, 0xffff, RZ, 0xc0, !PT ;  /* 0x0000ffff360c7812 */ /* 0x008fc800078ec0ff */
[----:B------:R-:W-:Y:S02]  /*c5c40*/  PRMT R10, R12, 0x3340, R11 ;  /* 0x000033400c0a7816 */ /* 0x000fe4000000000b */
[----:B------:R-:W-:Y:S02]  /*c5c50*/  SHF.R.U32.HI R12, RZ, 0x8, R12 ;  /* 0x00000008ff0c7819 */ /* 0x000fe4000001160c */
[----:B0-----:R-:W-:Y:S02]  /*c5c60*/  PRMT R2, R10, 0x5410, R9 ;  /* 0x000054100a027816 */ /* 0x001fe40000000009 */
[----:B------:R-:W-:Y:S02]  /*c5c70*/  SHF.R.U32.HI R9, RZ, 0x8, R15 ;  /* 0x00000008ff097819 */ /* 0x000fe4000001160f */
[----:B------:R-:W-:Y:S02]  /*c5c80*/  SHF.R.U32.HI R10, RZ, 0x8, R11 ;  /* 0x00000008ff0a7819 */ /* 0x000fe4000001160b */
[----:B------:R-:W-:-:S02]  /*c5c90*/  LOP3.LUT R9, R9, 0xffff, RZ, 0xc0, !PT ;  /* 0x0000ffff09097812 */ /* 0x000fc400078ec0ff */
[----:B------:R-:W-:Y:S02]  /*c5ca0*/  LOP3.LUT R11, R12, 0xffff, RZ, 0xc0, !PT ;  /* 0x0000ffff0c0b7812 */ /* 0x000fe400078ec0ff */
[----:B------:R-:W-:Y:S01]  /*c5cb0*/  LOP3.LUT R10, R10, 0xffff, RZ, 0xc0, !PT ;  /* 0x0000ffff0a0a7812 */ /* 0x000fe200078ec0ff */
[----:B------:R0:W-:Y:S01]  /*c5cc0*/  STL [R1+0x1864], R2 ;  /* 0x0018640201007387 */ /* 0x0001e20000100800 */
[----:B------:R-:W-:-:S03]  /*c5cd0*/  PRMT R4, R9, 0x3340, R0 ;  /* 0x0000334009047816 */ /* 0x000fc60000000000 */
[----:B------:R1:W-:Y:S01]  /*c5ce0*/  STL.64 [R1+0xea8], R58 ;  /* 0x000ea83a01007387 */ /* 0x0003e20000100a00 */
[----:B------:R-:W-:Y:S02]  /*c5cf0*/  LOP3.LUT R12, R5, 0xffff, RZ, 0xc0, !PT ;  /* 0x0000ffff050c7812 */ /* 0x000fe400078ec0ff */
[----:B0-----:R-:W-:Y:S01]  /*c5d00*/  PRMT R2, R11, 0x3340, R10 ;  /* 0x000033400b027816 */ /* 0x001fe2000000000a */
[----:B------:R-:W-:Y:S04]  /*c5d10*/  STL [R1+0x194], R4 ;  /* 0x0001940401007387 */ /* 0x000fe80000100800 */
[----:B------:R0:W-:Y:S04]  /*c5d20*/  STL [R1+0x2d0], R2 ;  /* 0x0002d00201007387 */ /* 0x0001e80000100800 */
[----:B------:R-:W3:Y:S01]  /*c5d30*/  LDL.LU R5, [R1+0x5250] ;  /* 0x0052500001057983 */ /* 0x000ee20000300800 */
[----:B------:R-:W-:-:S02]  /*c5d40*/  PRMT R9, R12, 0x3340, R0 ;  /* 0x000033400c097816 */ /* 0x000fc40000000000 */
[----:B----4-:R-:W-:Y:S02]  /*c5d50*/  LOP3.LUT R13, R53, 0xffff, RZ, 0xc0, !PT ;  /* 0x0000ffff350d7812 */ /* 0x010fe400078ec0ff */
[----:B-1----:R-:W-:-:S05]  /*c5d60*/  IADD3 R58, P6, R52, R43, RZ ;  /* 0x0000002b343a7210 */ /* 0x002fca0007fde0ff */
[----:B------:R-:W-:Y:S01]  /*c5d70*/  IMAD.X R59, R8, 0x1, R24, P6 ;  /* 0x00000001083b7824 */ /* 0x000fe200030e0618 */
[----:B------:R-:W-:Y:S02]  /*c5d80*/  IADD3 R60, P6, R52, R42, RZ ;  /* 0x0000002a343c7210 */ /* 0x000fe40007fde0ff */
[----:B--2---:R-:W-:Y:S02]  /*c5d90*/  LOP3.LUT R11, R50, 0xffff, RZ, 0xc0, !PT ;  /* 0x0000ffff320b7812 */ /* 0x004fe400078ec0ff */
[----:B------:R-:W2:Y:S02]  /*c5da0*/  LDL.LU R50, [R1+0x524c] ;  /* 0x00524c0001327983 */ /* 0x000ea40000300800 */
[----:B------:R-:W-:Y:S02]  /*c5db0*/  PRMT R10, R13, 0x3340, R11 ;  /* 0x000033400d0a7816 */ /* 0x000fe4000000000b */
[----:B------:R-:W-:Y:S02]  /*c5dc0*/  SHF.R.U32.HI R13, RZ, 0x8, R13 ;  /* 0x00000008ff0d7819 */ /* 0x000fe4000001160d */
[----:B0-----:R-:W-:-:S02]  /*c5dd0*/  PRMT R2, R10, 0x5410, R9 ;  /* 0x000054100a027816 */ /* 0x001fc40000000009 */
[----:B------:R-:W-:Y:S02]  /*c5de0*/  SHF.R.U32.HI R10, RZ, 0x8, R11 ;  /* 0x00000008ff0a7819 */ /* 0x000fe4000001160b */
[----:B------:R-:W-:Y:S02]  /*c5df0*/  SHF.R.U32.HI R9, RZ, 0x8, R12 ;  /* 0x00000008ff097819 */ /* 0x000fe4000001160c */
[----:B------:R-:W-:Y:S02]  /*c5e00*/  LOP3.LUT R11, R13, 0xffff, RZ, 0xc0, !PT ;  /* 0x0000ffff0d0b7812 */ /* 0x000fe400078ec0ff */
[----:B------:R-:W-:Y:S02]  /*c5e10*/  LOP3.LUT R10, R10, 0xffff, RZ, 0xc0, !PT ;  /* 0x0000ffff0a0a7812 */ /* 0x000fe400078ec0ff */
[----:B------:R-:W-:Y:S02]  /*c5e20*/  LOP3.LUT R9, R9, 0xffff, RZ, 0xc0, !PT ;  /* 0x0000ffff09097812 */ /* 0x000fe400078ec0ff */
[----:B------:R-:W-:-:S02]  /*c5e30*/  PRMT R4, R11, 0x3340, R10 ;  /* 0x000033400b047816 */ /* 0x000fc4000000000a */
[----:B------:R-:W-:Y:S02]  /*c5e40*/  LOP3.LUT R13, R57, 0xffff, RZ, 0xc0, !PT ;  /* 0x0000ffff390d7812 */ /* 0x000fe400078ec0ff */
[----:B------:R-:W-:Y:S01]  /*c5e50*/  LOP3.LUT R11, R48, 0xffff, RZ, 0xc0, !PT ;  /* 0x0000ffff300b7812 */ /* 0x000fe200078ec0ff */
[----:B------:R0:W-:Y:S02]  /*c5e60*/  STL [R1+0x1858], R2 ;  /* 0x0018580201007387 */ /* 0x0001e40000100800 */
[--C-:B0-----:R-:W-:Y:S02]  /*c5e70*/  PRMT R2, R9, 0x3340, R0.reuse ;  /* 0x0000334009027816 */ /* 0x101fe40000000000 */
[----:B------:R-:W-:Y:S01]  /*c5e80*/  PRMT R9, R13, 0x3340, R0 ;  /* 0x000033400d097816 */ /* 0x000fe20000000000 */
[----:B------:R0:W-:Y:S01]  /*c5e90*/  STL.64 [R1+0xea0], R58 ;  /* 0x000ea03a01007387 */ /* 0x0001e20000100a00 */
[----:B------:R-:W-:-:S03]  /*c5ea0*/  IMAD.X R61, R8, 0x1, R25, P6 ;  /* 0x00000001083d7824 */ /* 0x000fc600030e0619 */
[----:B------:R1:W-:Y:S01]  /*c5eb0*/  STL [R1+0x298], R4 ;  /* 0x0002980401007387 */ /* 0x0003e20000100800 */
[----:B---3--:R-:W-:-:S03]  /*c5ec0*/  LOP3.LUT R12, R5, 0xffff, RZ, 0xc0, !PT ;  /* 0x0000ffff050c7812 */ /* 0x008fc600078ec0ff */
[----:B------:R-:W3:Y:S01]  /*c5ed0*/  LDL.LU R5, [R1+0x5248] ;  /* 0x0052480001057983 */ /* 0x000ee20000300800 */
[----:B------:R-:W-:-:S04]  /*c5ee0*/  PRMT R10, R12, 0x3340, R11 ;  /* 0x000033400c0a7816 */ /* 0x000fc8000000000b */
[----:B------:R-:W-:Y:S02]  /*c5ef0*/  PRMT R48, R10, 0x5410, R9 ;  /* 0x000054100a307816 */ /* 0x000fe40000000009 */
[----:B------:R-:W-:Y:S02]  /*c5f00*/  SHF.R.U32.HI R9, RZ, 0x8, R14 ;  /* 0x00000008ff097819 */ /* 0x000fe4000001160e */
[----:B------:R-:W-:Y:S02]  /*c5f10*/  SHF.R.U32.HI R12, RZ, 0x8, R12 ;  /* 0x00000008ff0c7819 */ /* 0x000fe4000001160c */
[----:B------:R-:W-:Y:S02]  /*c5f20*/  SHF.R.U32.HI R10, RZ, 0x8, R11 ;  /* 0x00000008ff0a7819 */ /* 0x000fe4000001160b */
[----:B------:R-:W-:Y:S01]  /*c5f30*/  LOP3.LUT R9, R9, 0xffff, RZ, 0xc0, !PT ;  /* 0x0000ffff09097812 */ /* 0x000fe200078ec0ff */
[----:B------:R4:W-:Y:S01]  /*c5f40*/  STL [R1+0x190], R2 ;  /* 0x0001900201007387 */ /* 0x0009e20000100800 */
[----:B------:R-:W-:-:S02]  /*c5f50*/  LOP3.LUT R11, R12, 0xffff, RZ, 0xc0, !PT ;  /* 0x0000ffff0c0b7812 */ /* 0x000fc400078ec0ff */
[----:B------:R-:W-:Y:S01]  /*c5f60*/  LOP3.LUT R10, R10, 0xffff, RZ, 0xc0, !PT ;  /* 0x0000ffff0a0a7812 */ /* 0x000fe200078ec0ff */
[----:B0-----:R-:W2:Y:S01]  /*c5f70*/  LDL.LU R58, [R1+0x21c] ;  /* 0x00021c00013a7983 */ /* 0x001ea20000300800 */
[----:B-1----:R-:W-:-:S03]  /*c5f80*/  PRMT R4, R9, 0x3340, R0 ;  /* 0x0000334009047816 */ /* 0x002fc60000000000 */
[----:B------:R-:W3:Y:S01]  /*c5f90*/  LDL.LU R54, [R1+0x1e8] ;  /* 0x0001e80001367983 */ /* 0x000ee20000300800 */
[----:B----4-:R-:W-:-:S03]  /*c5fa0*/  PRMT R2, R11, 0x3340, R10 ;  /* 0x000033400b027816 */ /* 0x010fc6000000000a */
[----:B------:R-:W4:Y:S01]  /*c5fb0*/  LDL.LU R53, [R1+0x208] ;  /* 0x0002080001357983 */ /* 0x000f220000300800 */
[----:B------:R-:W-:-:S03]  /*c5fc0*/  LOP3.LUT R12, R3, 0xffff, RZ, 0xc0, !PT ;  /* 0x0000ffff030c7812 */ /* 0x000fc600078ec0ff */
[----:B------:R-:W4:Y:S04]  /*c5fd0*/  LDL.LU R57, [R1+0x218] ;  /* 0x0002180001397983 */ /* 0x000f280000300800 */
[----:B------:R-:W-:Y:S04]  /*c5fe0*/  STL [R1+0x4f2c], R48 ;  /* 0x004f2c3001007387 */ /* 0x000fe80000100800 */
[----:B------:R-:W-:Y:S04]  /*c5ff0*/  STL.64 [R1+0xe68], R60 ;  /* 0x000e683c01007387 */ /* 0x000fe80000100a00 */
[----:B------:R-:W-:Y:S04]  /*c6000*/  STL [R1+0xf4], R4 ;  /* 0x0000f40401007387 */ /* 0x000fe80000100800 */
[----:B------:R-:W2:Y:S04]  /*c6010*/  LDL.LU R3, [R1+0x5244] ;  /* 0x0052440001037983 */ /* 0x000ea80000300800 */
[----:B------:R0:W-:Y:S02]  /*c6020*/  STL [R1+0x28c], R2 ;  /* 0x00028c0201007387 */ /* 0x0001e40000100800 */
[----:B0-----:R-:W-:-:S02]  /*c6030*/  LOP3.LUT R2, R6, 0xffff, RZ, 0xc0, !PT ;  /* 0x0000ffff06027812 */ /* 0x001fc400078ec0ff */
[----:B------:R-:W3:Y:S01]  /*c6040*/  LDL.LU R6, [R1+0x5240] ;  /* 0x0052400001067983 */ /* 0x000ee20000300800 */
[----:B------:R-:W-:Y:S02]  /*c6050*/  LOP3.LUT R11, R7, 0xffff, RZ, 0xc0, !PT ;  /* 0x0000ffff070b7812 */ /* 0x000fe400078ec0ff */
[----:B------:R-:W-:Y:S02]  /*c6060*/  PRMT R9, R2, 0x3340, R0 ;  /* 0x0000334002097816 */ /* 0x000fe40000000000 */
[----:B------:R-:W-:Y:S02]  /*c6070*/  PRMT R10, R12, 0x3340, R11 ;  /* 0x000033400c0a7816 */ /* 0x000fe4000000000b */
[----:B------:R-:W-:Y:S02]  /*c6080*/  SHF.R.U32.HI R12, RZ, 0x8, R12 ;  /* 0x00000008ff0c7819 */ /* 0x000fe4000001160c */
[----:B------:R-:W-:Y:S02]  /*c6090*/  PRMT R7, R10, 0x5410, R9 ;  /* 0x000054100a077816 */ /* 0x000fe40000000009 */
[----:B------:R-:W-:-:S02]  /*c60a0*/  SHF.R.U32.HI R9, RZ, 0x8, R13 ;  /* 0x00000008ff097819 */ /* 0x000fc4000001160d */
        /* <DEDUP_REMOVED lines=8> */
[----:B------:R-:W-:Y:S01]  /*c6130*/  STL [R1+0x4f30], R7 ;  /* 0x004f300701007387 */ /* 0x000fe20000100800 */
[----:B0-----:R-:W-:-:S03]  /*c6140*/  PRMT R2, R11, 0x3340, R10 ;  /* 0x000033400b027816 */ /* 0x001fc6000000000a */
[----:B------:R2:W-:Y:S04]  /*c6150*/  STL.64 [R1+0xe60], R14 ;  /* 0x000e600e01007387 */ /* 0x0005e80000100a00 */
[----:B------:R-:W-:Y:S04]  /*c6160*/  STL [R1+0xf0], R4 ;  /* 0x0000f00401007387 */ /* 0x000fe80000100800 */
[----:B------:R0:W-:Y:S01]  /*c6170*/  STL [R1+0x2cc], R2 ;  /* 0x0002cc0201007387 */ /* 0x0001e20000100800 */
[----:B--2---:R-:W-:-:S03]  /*c6180*/  LOP3.LUT R15, R3, 0xffff, RZ, 0xc0, !PT ;  /* 0x0000ffff030f7812 */ /* 0x004fc600078ec0ff */
[----:B------:R-:W2:Y:S01]  /*c6190*/  LDL.LU R3, [R1+0x523c] ;  /* 0x00523c0001037983 */ /* 0x000ea20000300800 */
[----:B---3--:R-:W-:-:S03]  /*c61a0*/  LOP3.LUT R11, R6, 0xffff, RZ, 0xc0, !PT ;  /* 0x0000ffff060b7812 */ /* 0x008fc600078ec0ff */
[----:B------:R-:W3:Y:S01]  /*c61b0*/  LDL.LU R6, [R1+0x5238] ;  /* 0x0052380001067983 */ /* 0x000ee20000300800 */
[----:B------:R-:W-:Y:S02]  /*c61c0*/  LOP3.LUT R14, R58, 0xffff, RZ, 0xc0, !PT ;  /* 0x0000ffff3a0e7812 */ /* 0x000fe400078ec0ff */
[----:B------:R-:W-:Y:S02]  /*c61d0*/  LOP3.LUT R16, R54, 0xffff, RZ, 0xc0, !PT ;  /* 0x0000ffff36107812 */ /* 0x000fe400078ec0ff */
[----:B----4-:R-:W-:Y:S02]  /*c61e0*/  LOP3.LUT R13, R53, 0xffff, RZ, 0xc0, !PT ;  /* 0x0000ffff350d7812 */ /* 0x010fe400078ec0ff */
[----:B------:R-:W-:Y:S02]  /*c61f0*/  PRMT R9, R16, 0x3340, R0 ;  /* 0x0000334010097816 */ /* 0x000fe40000000000 */
[----:B------:R-:W-:Y:S02]  /*c6200*/  PRMT R10, R14, 0x3340, R13 ;  /* 0x000033400e0a7816 */ /* 0x000fe4000000000d */
[----:B------:R-:W-:-:S02]  /*c6210*/  LOP3.LUT R12, R57, 0xffff, RZ, 0xc0, !PT ;  /* 0x0000ffff390c7812 */ /* 0x000fc400078ec0ff */
[----:B0-----:R-:W-:Y:S02]  /*c6220*/  PRMT R2, R10, 0x5410, R9 ;  /* 0x000054100a027816 */ /* 0x001fe40000000009 */
[----:B------:R-:W-:Y:S02]  /*c6230*/  PRMT R9, R15, 0x3340, R0 ;  /* 0x000033400f097816 */ /* 0x000fe40000000000 */
[----:B------:R-:W-:Y:S02]  /*c6240*/  PRMT R10, R12, 0x3340, R11 ;  /* 0x000033400c0a7816 */ /* 0x000fe4000000000b */
[----:B------:R-:W-:Y:S02]  /*c6250*/  SHF.R.U32.HI R14, RZ, 0x8, R14 ;  /* 0x00000008ff0e7819 */ /* 0x000fe4000001160e */
[----:B------:R-:W-:Y:S02]  /*c6260*/  PRMT R7, R10, 0x5410, R9 ;  /* 0x000054100a077816 */ /* 0x000fe40000000009 */
[----:B------:R-:W-:-:S02]  /*c6270*/  SHF.R.U32.HI R10, RZ, 0x8, R13 ;  /* 0x00000008ff0a7819 */ /* 0x000fc4000001160d */
[----:B------:R-:W-:Y:S02]  /*c6280*/  IADD3 R58, P6, R52, R40, RZ ;  /* 0x00000028343a7210 */ /* 0x000fe40007fde0ff */
[----:B------:R-:W-:Y:S02]  /*c6290*/  SHF.R.U32.HI R12, RZ, 0x8, R12 ;  /* 0x00000008ff0c7819 */ /* 0x000fe4000001160c */
[----:B------:R-:W-:Y:S02]  /*c62a0*/  SHF.R.U32.HI R9, RZ, 0x8, R11 ;  /* 0x00000008ff097819 */ /* 0x000fe4000001160b */
[----:B------:R-:W-:Y:S02]  /*c62b0*/  LOP3.LUT R11, R14, 0xffff, RZ, 0xc0, !PT ;  /* 0x0000ffff0e0b7812 */ /* 0x000fe400078ec0ff */
[----:B------:R-:W-:Y:S01]  /*c62c0*/  LOP3.LUT R10, R10, 0xffff, RZ, 0xc0, !PT ;  /* 0x0000ffff0a0a7812 */ /* 0x000fe200078ec0ff */
[----:B------:R0:W-:Y:S01]  /*c62d0*/  STL [R1+0x1828], R2 ;  /* 0x0018280201007387 */ /* 0x0001e20000100800 */
[----:B------:R-:W-:Y:S01]  /*c62e0*/  IMAD.X R59, R8, 0x1, R18, P6 ;  /* 0x00000001083b7824 */ /* 0x000fe200030e0612 */
[----:B------:R-:W-:-:S02]  /*c62f0*/  LOP3.LUT R12, R12, 0xffff, RZ, 0xc0, !PT ;  /* 0x0000ffff0c0c7812 */ /* 0x000fc400078ec0ff */
[----:B------:R-:W-:Y:S01]  /*c6300*/  LOP3.LUT R9, R9, 0xffff, RZ, 0xc0, !PT ;  /* 0x0000ffff09097812 */ /* 0x000fe200078ec0ff */
[----:B------:R1:W-:Y:S04]  /*c6310*/  STL [R1+0x4f34], R7 ;  /* 0x004f340701007387 */ /* 0x0003e80000100800 */
[----:B------:R4:W-:Y:S01]  /*c6320*/  STL.64 [R1+0xe40], R58 ;  /* 0x000e403a01007387 */ /* 0x0009e20000100a00 */
[----:B0-----:R-:W-:-:S03]  /*c6330*/  PRMT R2, R12, 0x3340, R9 ;  /* 0x000033400c027816 */ /* 0x001fc60000000009 */
[----:B------:R-:W2:Y:S01]  /*c6340*/  LDL.LU R4, [R1+0xe90] ;  /* 0x000e900001047983 */ /* 0x000ea20000300800 */
[----:B-1----:R-:W-:-:S05]  /*c6350*/  PRMT R7, R11, 0x3340, R10 ;  /* 0x000033400b077816 */ /* 0x002fca000000000a */
[----:B------:R0:W-:Y:S04]  /*c6360*/  STL [R1+0x270], R7 ;  /* 0x0002700701007387 */ /* 0x0001e80000100800 */
[----:B----4-:R-:W4:Y:S04]  /*c6370*/  LDL.LU R58, [R1+0x340] ;  /* 0x00034000013a7983 */ /* 0x010f280000300800 */
[----:B------:R-:W-:Y:S04]  /*c6380*/  STL [R1+0x26c], R2 ;  /* 0x00026c0201007387 */ /* 0x000fe80000100800 */
[----:B------:R-:W4:Y:S04]  /*c6390*/  LDL.LU R54, [R1+0x5f8] ;  /* 0x0005f80001367983 */ /* 0x000f280000300800 */
[----:B------:R-:W4:Y:S01]  /*c63a0*/  LDL.LU R57, [R1+0xe94] ;  /* 0x000e940001397983 */ /* 0x000f220000300800 */
[----:B------:R-:W-:-:S02]  /*c63b0*/  IADD3 R10, P6, R52, R39, RZ ;  /* 0x00000027340a7210 */ /* 0x000fc40007fde0ff */
[----:B------:R-:W-:Y:S01]  /*c63c0*/  SHF.R.U32.HI R9, RZ, 0x8, R15 ;  /* 0x00000008ff097819 */ /* 0x000fe2000001160f */
[----:B------:R-:W4:Y:S02]  /*c63d0*/  LDL.LU R53, [R1+0x80c] ;  /* 0x00080c0001357983 */ /* 0x000f240000300800 */
[----:B------:R-:W-:Y:S01]  /*c63e0*/  IMAD.X R11, R8, 0x1, R19, P6 ;  /* 0x00000001080b7824 */ /* 0x000fe200030e0613 */
[----:B------:R-:W-:-:S04]  /*c63f0*/  LOP3.LUT R9, R9, 0xffff, RZ, 0xc0, !PT ;  /* 0x0000ffff09097812 */ /* 0x000fc800078ec0ff */
[----:B------:R1:W-:Y:S01]  /*c6400*/  STL.64 [R1+0xe58], R10 ;  /* 0x000e580a01007387 */ /* 0x0003e20000100a00 */
[----:B0-----:R-:W-:Y:S02]  /*c6410*/  PRMT R7, R9, 0x3340, R0 ;  /* 0x0000334009077816 */ /* 0x001fe40000000000 */
[----:B-1----:R-:W-:-:S04]  /*c6420*/  SHF.R.U32.HI R10, RZ, 0x8, R16 ;  /* 0x00000008ff0a7819 */ /* 0x002fc80000011610 */
[----:B------:R-:W-:Y:S01]  /*c6430*/  LOP3.LUT R10, R10, 0xffff, RZ, 0xc0, !PT ;  /* 0x0000ffff0a0a7812 */ /* 0x000fe200078ec0ff */
[----:B------:R-:W-:Y:S03]  /*c6440*/  STL [R1+0xec], R7 ;  /* 0x0000ec0701007387 */ /* 0x000fe60000100800 */
[----:B------:R-:W-:Y:S02]  /*c6450*/  PRMT R2, R10, 0x3340, R0 ;  /* 0x000033400a027816 */ /* 0x000fe40000000000 */
[----:B------:R-:W-:-:S04]  /*c6460*/  LOP3.LUT R12, R50, 0xffff, RZ, 0xc0, !PT ;  /* 0x0000ffff320c7812 */ /* 0x000fc800078ec0ff */
[----:B------:R-:W-:Y:S02]  /*c6470*/  PRMT R9, R12, 0x3340, R0 ;  /* 0x000033400c097816 */ /* 0x000fe40000000000 */
[----:B---3--:R-:W-:Y:S02]  /*c6480*/  LOP3.LUT R13, R6, 0xffff, RZ, 0xc0, !PT ;  /* 0x0000ffff060d7812 */ /* 0x008fe400078ec0ff */
[----:B------:R-:W3:Y:S04]  /*c6490*/  LDL.LU R6, [R1+0x5234] ;  /* 0x0052340001067983 */ /* 0x000ee80000300800 */
[----:B------:R0:W-:Y:S04]  /*c64a0*/  STL [R1+0xe8], R2 ;  /* 0x0000e80201007387 */ /* 0x0001e80000100800 */
[----:B------:R-:W3:Y:S01]  /*c64b0*/  LDL.LU R50, [R1+0x5230] ;  /* 0x0052300001327983 */ /* 0x000ee20000300800 */
[----:B--2---:R-:W-:-:S04]  /*c64c0*/  LOP3.LUT R11, R3, 0xffff, RZ, 0xc0, !PT ;  /* 0x0000ffff030b7812 */ /* 0x004fc800078ec0ff */
[----:B------:R-:W-:Y:S02]  /*c64d0*/  PRMT R10, R13, 0x3340, R11 ;  /* 0x000033400d0a7816 */ /* 0x000fe4000000000b */
[----:B0-----:R-:W-:Y:S02]  /*c64e0*/  IADD3 R2, P6, R52, R38, RZ ;  /* 0x0000002634027210 */ /* 0x001fe40007fde0ff */
[----:B------:R-:W-:Y:S02]  /*c64f0*/  PRMT R48, R10, 0x5410, R9 ;  /* 0x000054100a307816 */ /* 0x000fe40000000009 */
[----:B------:R-:W-:Y:S02]  /*c6500*/  SHF.R.U32.HI R13, RZ, 0x8, R13 ;  /* 0x00000008ff0d7819 */ /* 0x000fe4000001160d */
[----:B------:R-:W-:Y:S01]  /*c6510*/  SHF.R.U32.HI R10, RZ, 0x8, R11 ;  /* 0x00000008ff0a7819 */ /* 0x000fe2000001160b */
[----:B------:R-:W-:Y:S01]  /*c6520*/  IMAD.X R3, R8, 0x1, R20, P6 ;  /* 0x0000000108037824 */ /* 0x000fe200030e0614 */
[----:B------:R-:W-:-:S02]  /*c6530*/  SHF.R.U32.HI R9, RZ, 0x8, R12 ;  /* 0x00000008ff097819 */ /* 0x000fc4000001160c */
[----:B------:R-:W-:Y:S02]  /*c6540*/  LOP3.LUT R11, R13, 0xffff, RZ, 0xc0, !PT ;  /* 0x0000ffff0d0b7812 */ /* 0x000fe400078ec0ff */
[----:B------:R-:W-:Y:S01]  /*c6550*/  LOP3.LUT R10, R10, 0xffff, RZ, 0xc0, !PT ;  /* 0x0000ffff0a0a7812 */ /* 0x000fe200078ec0ff */
[----:B------:R-:W-:Y:S01]  /*c6560*/  STL [R1+0x4f38], R48 ;  /* 0x004f383001007387 */ /* 0x000fe20000100800 */
[----:B------:R-:W-:-:S03]  /*c6570*/  LOP3.LUT R9, R9, 0xffff, RZ, 0xc0, !PT ;  /* 0x0000ffff09097812 */ /* 0x000fc600078ec0ff */
[----:B------:R0:W-:Y:S02]  /*c6580*/  STL.64 [R1+0xe38], R2 ;  /* 0x000e380201007387 */ /* 0x0001e40000100a00 */
[----:B0-----:R-:W-:Y:S02]  /*c6590*/  PRMT R3, R11, 0x3340, R10 ;  /* 0x000033400b037816 */ /* 0x001fe4000000000a */
[----:B------:R-:W-:-:S03]  /*c65a0*/  PRMT R2, R9, 0x3340, R0 ;  /* 0x0000334009027816 */ /* 0x000fc60000000000 */
[----:B------:R-:W-:Y:S04]  /*c65b0*/  STL [R1+0x4fd8], R3 ;  /* 0x004fd80301007387 */ /* 0x000fe80000100800 */
[----:B------:R0:W-:Y:S01]  /*c65c0*/  STL [R1+0xe4], R2 ;  /* 0x0000e40201007387 */ /* 0x0001e20000100800 */
[----:B----4-:R-:W-:-:S03]  /*c65d0*/  LOP3.LUT R13, R57, 0xffff, RZ, 0xc0, !PT ;  /* 0x0000ffff390d7812 */ /* 0x010fc600078ec0ff */
[----:B------:R-:W2:Y:S01]  /*c65e0*/  LDL.LU R57, [R1+0xe70] ;  /* 0x000e700001397983 */ /* 0x000ea20000300800 */
[----:B------:R-:W-:Y:S02]  /*c65f0*/  LOP3.LUT R14, R4, 0xffff, RZ, 0xc0, !PT ;  /* 0x0000ffff040e7812 */ /* 0x000fe400078ec0ff */
[----:B------:R-:W-:Y:S02]  /*c6600*/  LOP3.LUT R16, R58, 0xffff, RZ, 0xc0, !PT ;  /* 0x0000ffff3a107812 */ /* 0x000fe400078ec0ff */
[----:B------:R-:W-:Y:S02]  /*c6610*/  LOP3.LUT R12, R54, 0xffff, RZ, 0xc0, !PT ;  /* 0x0000ffff360c7812 */ /* 0x000fe400078ec0ff */
[----:B------:R-:W-:Y:S02]  /*c6620*/  PRMT R9, R16, 0x3340, R0 ;  /* 0x0000334010097816 */ /* 0x000fe40000000000 */
[----:B------:R-:W-:Y:S02]  /*c6630*/  PRMT R10, R14, 0x3340, R12 ;  /* 0x000033400e0a7816 */ /* 0x000fe4000000000c */
[----:B------:R-:W-:-:S02]  /*c6640*/  LOP3.LUT R11, R53, 0xffff, RZ, 0xc0, !PT ;  /* 0x0000ffff350b7812 */ /* 0x000fc400078ec0ff */
[----:B0-----:R-:W-:Y:S02]  /*c6650*/  PRMT R2, R10, 0x5410, R9 ;  /* 0x000054100a027816 */ /* 0x001fe40000000009 */
[----:B------:R-:W-:Y:S02]  /*c6660*/  PRMT R10, R13, 0x3340, R11 ;  /* 0x000033400d0a7816 */ /* 0x000fe4000000000b */
[----:B------:R-:W-:Y:S02]  /*c6670*/  SHF.R.U32.HI R14, RZ, 0x8, R14 ;  /* 0x00000008ff0e7819 */ /* 0x000fe4000001160e */
[----:B------:R-:W-:Y:S02]  /*c6680*/  SHF.R.U32.HI R13, RZ, 0x8, R13 ;  /* 0x00000008ff0d7819 */ /* 0x000fe4000001160d */
[----:B---3--:R-:W-:Y:S02]  /*c6690*/  LOP3.LUT R15, R50, 0xffff, RZ, 0xc0, !PT ;  /* 0x0000ffff320f7812 */ /* 0x008fe400078ec0ff */
[----:B------:R-:W3:Y:S02]  /*c66a0*/  LDL.LU R50, [R1+0x522c] ;  /* 0x00522c0001327983 */ /* 0x000ee40000300800 */
[----:B------:R-:W-:-:S04]  /*c66b0*/  PRMT R9, R15, 0x3340, R0 ;  /* 0x000033400f097816 */ /* 0x000fc80000000000 */
[----:B------:R-:W-:Y:S02]  /*c66c0*/  PRMT R4, R10, 0x5410, R9 ;  /* 0x000054100a047816 */ /* 0x000fe40000000009 */
[----:B------:R-:W-:Y:S01]  /*c66d0*/  SHF.R.U32.HI R10, RZ, 0x8, R12 ;  /* 0x00000008ff0a7819 */ /* 0x000fe2000001160c */
[----:B------:R0:W-:Y:S01]  /*c66e0*/  STL [R1+0x300], R2 ;  /* 0x0003000201007387 */ /* 0x0001e20000100800 */
[----:B------:R-:W-:Y:S02]  /*c66f0*/  SHF.R.U32.HI R9, RZ, 0x8, R11 ;  /* 0x00000008ff097819 */ /* 0x000fe4000001160b */
[----:B------:R-:W-:Y:S02]  /*c6700*/  LOP3.LUT R12, R14, 0xffff, RZ, 0xc0, !PT ;  /* 0x0000ffff0e0c7812 */ /* 0x000fe400078ec0ff */
[----:B------:R-:W-:Y:S01]  /*c6710*/  LOP3.LUT R11, R10, 0xffff, RZ, 0xc0, !PT ;  /* 0x0000ffff0a0b7812 */ /* 0x000fe200078ec0ff */
[----:B------:R1:W-:Y:S01]  /*c6720*/  STL [R1+0x2e8], R4 ;  /* 0x0002e80401007387 */ /* 0x0003e20000100800 */
[----:B0-----:R-:W-:-:S03]  /*c6730*/  IADD3 R2, P6, R52, R37, RZ ;  /* 0x0000002534027210 */ /* 0x001fc60007fde0ff */
[----:B------:R-:W4:Y:S01]  /*c6740*/  LDL.LU R58, [R1+0xe74] ;  /* 0x000e7400013a7983 */ /* 0x000f220000300800 */
[----:B------:R-:W-:Y:S01]  /*c6750*/  LOP3.LUT R10, R13, 0xffff, RZ, 0xc0, !PT ;  /* 0x0000ffff0d0a7812 */ /* 0x000fe200078ec0ff */
[----:B------:R-:W-:Y:S01]  /*c6760*/  IMAD.X R3, R8, 0x1, R21, P6 ;  /* 0x0000000108037824 */ /* 0x000fe200030e0615 */
[----:B-1----:R-:W-:Y:S01]  /*c6770*/  PRMT R4, R12, 0x3340, R11 ;  /* 0x000033400c047816 */ /* 0x002fe2000000000b */
[----:B------:R-:W4:Y:S01]  /*c6780*/  LDL.LU R54, [R1+0x348] ;  /* 0x0003480001367983 */ /* 0x000f220000300800 */
[----:B------:R-:W-:Y:S02]  /*c6790*/  IADD3 R12, P6, R52, R36, RZ ;  /* 0x00000024340c7210 */ /* 0x000fe40007fde0ff */
[----:B------:R-:W-:Y:S01]  /*c67a0*/  LOP3.LUT R9, R9, 0xffff, RZ, 0xc0, !PT ;  /* 0x0000ffff09097812 */ /* 0x000fe200078ec0ff */
[----:B------:R0:W-:Y:S02]  /*c67b0*/  STL.64 [R1+0xe20], R2 ;  /* 0x000e200201007387 */ /* 0x0001e40000100a00 */
[----:B------:R-:W-:Y:S01]  /*c67c0*/  IMAD.X R13, R8, 0x1, R22, P6 ;  /* 0x00000001080d7824 */ /* 0x000fe200030e0616 */
[----:B0-----:R-:W-:Y:S01]  /*c67d0*/  PRMT R3, R10, 0x3340, R9 ;  /* 0x000033400a037816 */ /* 0x001fe20000000009 */
[----:B------:R-:W4:Y:S01]  /*c67e0*/  LDL.LU R2, [R1+0x8] ;  /* 0x0000080001027983 */ /* 0x000f220000300800 */
[----:B------:R-:W-:-:S05]  /*c67f0*/  IADD3 R10, P6, R52, R35, RZ ;  /* 0x00000023340a7210 */ /* 0x000fca0007fde0ff */
[----:B------:R-:W-:Y:S01]  /*c6800*/  IMAD.X R11, R8, 0x1, R23, P6 ;  /* 0x00000001080b7824 */ /* 0x000fe200030e0617 */
[----:B------:R-:W-:Y:S01]  /*c6810*/  SHF.R.U32.HI R8, RZ, 0x8, R15 ;  /* 0x00000008ff087819 */ /* 0x000fe2000001160f */
[----:B------:R-:W-:Y:S03]  /*c6820*/  STL [R1+0x258], R4 ;  /* 0x0002580401007387 */ /* 0x000fe60000100800 */
[----:B------:R-:W-:Y:S01]  /*c6830*/  LOP3.LUT R8, R8, 0xffff, RZ, 0xc0, !PT ;  /* 0x0000ffff08087812 */ /* 0x000fe200078ec0ff */
[----:B------:R0:W-:Y:S04]  /*c6840*/  STL [R1+0x254], R3 ;  /* 0x0002540301007387 */ /* 0x0001e80000100800 */
[----:B------:R1:W-:Y:S01]  /*c6850*/  STL.64 [R1+0xe18], R12 ;  /* 0x000e180c01007387 */ /* 0x0003e20000100a00 */
[----:B0-----:R-:W-:-:S03]  /*c6860*/  PRMT R3, R8, 0x3340, R0 ;  /* 0x0000334008037816 */ /* 0x001fc60000000000 */
[----:B------:R2:W-:Y:S04]  /*c6870*/  STL.64 [R1+0xe30], R10 ;  /* 0x000e300a01007387 */ /* 0x0005e80000100a00 */
[----:B------:R0:W-:Y:S01]  /*c6880*/  STL [R1+0xd8], R3 ;  /* 0x0000d80301007387 */ /* 0x0001e20000100800 */
[----:B-1----:R-:W-:-:S03]  /*c6890*/  LOP3.LUT R13, R6, 0xffff, RZ, 0xc0, !PT ;  /* 0x0000ffff060d7812 */ /* 0x002fc600078ec0ff */
[----:B------:R-:W4:Y:S04]  /*c68a0*/  LDL.LU R6, [R1+0x5228] ;  /* 0x0052280001067983 */ /* 0x000f280000300800 */
[----:B------:R-:W4:Y:S01]  /*c68b0*/  LDL.LU R53, [R1+0x28b4] ;  /* 0x0028b40001357983 */ /* 0x000f220000300800 */
[----:B--2---:R-:W-:-:S03]  /*c68c0*/  LOP3.LUT R11, R57, 0xffff, RZ, 0xc0, !PT ;  /* 0x0000ffff390b7812 */ /* 0x004fc600078ec0ff */
[----:B------:R-:W2:Y:S04]  /*c68d0*/  LDL.LU R52, [R1+0x2894] ;  /* 0x0028940001347983 */ /* 0x000ea80000300800 */
[----:B------:R-:W2:Y:S01]  /*c68e0*/  LDL.LU R57, [R1+0x28a4] ;  /* 0x0028a40001397983 */ /* 0x000ea20000300800 */
[----:B------:R-:W-:Y:S02]  /*c68f0*/  PRMT R8, R13, 0x3340, R0 ;  /* 0x000033400d087816 */ /* 0x000fe40000000000 */
[----:B---3--:R-:W-:-:S04]  /*c6900*/  LOP3.LUT R10, R50, 0xffff, RZ, 0xc0, !PT ;  /* 0x0000ffff320a7812 */ /* 0x008fc800078ec0ff */
[----:B------:R-:W-:Y:S02]  /*c6910*/  PRMT R9, R11, 0x3340, R10 ;  /* 0x000033400b097816 */ /* 0x000fe4000000000a */
[----:B------:R-:W-:Y:S02]  /*c6920*/  SHF.R.U32.HI R11, RZ, 0x8, R11 ;  /* 0x00000008ff0b7819 */ /* 0x000fe4000001160b */
[----:B------:R-:W-:Y:S02]  /*c6930*/  PRMT R48, R9, 0x5410, R8 ;  /* 0x0000541009307816 */ /* 0x000fe40000000008 */
[----:B------:R-:W-:Y:S02]  /*c6940*/  SHF.R.U32.HI R9, RZ, 0x8, R10 ;  /* 0x00000008ff097819 */ /* 0x000fe4000001160a */
[----:B------:R-:W-:Y:S02]  /*c6950*/  SHF.R.U32.HI R8, RZ, 0x8, R16 ;  /* 0x00000008ff087819 */ /* 0x000fe40000011610 */
[----:B------:R-:W-:-:S02]  /*c6960*/  LOP3.LUT R10, R11, 0xffff, RZ, 0xc0, !PT ;  /* 0x0000ffff0b0a7812 */ /* 0x000fc400078ec0ff */
[----:B------:R-:W-:Y:S02]  /*c6970*/  LOP3.LUT R9, R9, 0xffff, RZ, 0xc0, !PT ;  /* 0x0000ffff09097812 */ /* 0x000fe400078ec0ff */
[----:B------:R-:W-:Y:S02]  /*c6980*/  LOP3.LUT R8, R8, 0xffff, RZ, 0xc0, !PT ;  /* 0x0000ffff08087812 */ /* 0x000fe400078ec0ff */
[----:B------:R-:W-:Y:S02]  /*c6990*/  PRMT R50, R10, 0x3340, R9 ;  /* 0x000033400a327816 */ /* 0x000fe40000000009 */
[----:B----4-:R-:W-:Y:S02]  /*c69a0*/  LOP3.LUT R12, R58, 0xffff, RZ, 0xc0, !PT ;  /* 0x0000ffff3a0c7812 */ /* 0x010fe400078ec0ff */
[----:B------:R-:W-:Y:S02]  /*c69b0*/  LOP3.LUT R10, R54, 0xffff, RZ, 0xc0, !PT ;  /* 0x0000ffff360a7812 */ /* 0x000fe400078ec0ff */
[----:B0-----:R-:W-:-:S02]  /*c69c0*/  PRMT R3, R8, 0x3340, R0 ;  /* 0x0000334008037816 */ /* 0x001fc40000000000 */
[----:B------:R-:W-:Y:S01]  /*c69d0*/  PRMT R8, R10, 0x3340, R0 ;  /* 0x000033400a087816 */ /* 0x000fe20000000000 */
[----:B------:R-:W-:Y:S04]  /*c69e0*/  STL [R1+0x4f3c], R48 ;  /* 0x004f3c3001007387 */ /* 0x000fe80000100800 */
[----:B------:R-:W-:Y:S01]  /*c69f0*/  STL [R1+0x4fc4], R50 ;  /* 0x004fc43201007387 */ /* 0x000fe20000100800 */
[----:B------:R-:W-:-:S03]  /*c6a00*/  IADD3 R14, P6, R2, R34, RZ ;  /* 0x00000022020e7210 */ /* 0x000fc60007fde0ff */
[----:B------:R-:W-:Y:S01]  /*c6a10*/  STL [R1+0xd4], R3 ;  /* 0x0000d40301007387 */ /* 0x000fe20000100800 */
[----:B------:R-:W-:-:S04]  /*c6a20*/  LOP3.LUT R11, R6, 0xffff, RZ, 0xc0, !PT ;  /* 0x0000ffff060b7812 */ /* 0x000fc800078ec0ff */
[----:B------:R-:W-:-:S04]  /*c6a30*/  PRMT R9, R12, 0x3340, R11 ;  /* 0x000033400c097816 */ /* 0x000fc8000000000b */
[----:B------:R-:W-:Y:S02]  /*c6a40*/  PRMT R7, R9, 0x5410, R8 ;  /* 0x0000541009077816 */ /* 0x000fe40000000008 */
[----:B------:R-:W-:-:S03]  /*c6a50*/  SHF.R.S32.HI R8, RZ, 0x1f, R2 ;  /* 0x0000001fff087819 */ /* 0x000fc60000011402 */
[----:B------:R-:W-:Y:S02]  /*c6a60*/  STL [R1+0x4f40], R7 ;  /* 0x004f400701007387 */ /* 0x000fe40000100800 */
[----:B------:R-:W-:Y:S02]  /*c6a70*/  IMAD.X R15, R8, 0x1, R31, P6 ;  /* 0x00000001080f7824 */ /* 0x000fe400030e061f */
[----:B------:R-:W3:Y:S04]  /*c6a80*/  LDL.LU R4, [R1+0x28bc] ;  /* 0x0028bc0001047983 */ /* 0x000ee80000300800 */
[----:B------:R-:W4:Y:S04]  /*c6a90*/  LDL.LU R58, [R1+0x289c] ;  /* 0x00289c00013a7983 */ /* 0x000f280000300800 */
[----:B------:R-:W4:Y:S04]  /*c6aa0*/  LDL.LU R54, [R1+0x28ac] ;  /* 0x0028ac0001367983 */ /* 0x000f280000300800 */
[----:B------:R0:W-:Y:S01]  /*c6ab0*/  STL.64 [R1+0xdf0], R14 ;  /* 0x000df00e01007387 */ /* 0x0001e20000100a00 */
[----:B------:R-:W-:-:S02]  /*c6ac0*/  SHF.R.U32.HI R9, RZ, 0x8, R10 ;  /* 0x00000008ff097819 */ /* 0x000fc4000001160a */
[----:B0-----:R-:W-:Y:S02]  /*c6ad0*/  SHF.R.U32.HI R14, RZ, 0x8, R12 ;  /* 0x00000008ff0e7819 */ /* 0x001fe4000001160c */
[----:B------:R-:W-:Y:S02]  /*c6ae0*/  SHF.R.U32.HI R12, RZ, 0x8, R11 ;  /* 0x00000008ff0c7819 */ /* 0x000fe4000001160b */
[----:B------:R-:W-:Y:S02]  /*c6af0*/  LOP3.LUT R11, R14, 0xffff, RZ, 0xc0, !PT ;  /* 0x0000ffff0e0b7812 */ /* 0x000fe400078ec0ff */
[----:B------:R-:W-:Y:S02]  /*c6b00*/  LOP3.LUT R10, R12, 0xffff, RZ, 0xc0, !PT ;  /* 0x0000ffff0c0a7812 */ /* 0x000fe400078ec0ff */
[----:B------:R-:W-:Y:S02]  /*c6b10*/  LOP3.LUT R9, R9, 0xffff, RZ, 0xc0, !PT ;  /* 0x0000ffff09097812 */ /* 0x000fe400078ec0ff */
[----:B------:R-:W-:-:S02]  /*c6b20*/  PRMT R6, R11, 0x3340, R10 ;  /* 0x000033400b067816 */ /* 0x000fc4000000000a */
[----:B------:R-:W-:Y:S02]  /*c6b30*/  LOP3.LUT R12, R53, 0xffff, RZ, 0xc0, !PT ;  /* 0x0000ffff350c7812 */ /* 0x000fe400078ec0ff */
[----:B--2---:R-:W-:Y:S02]  /*c6b40*/  LOP3.LUT R14, R52, 0xffff, RZ, 0xc0, !PT ;  /* 0x0000ffff340e7812 */ /* 0x004fe400078ec0ff */
[----:B------:R-:W-:Y:S02]  /*c6b50*/  LOP3.LUT R11, R57, 0xffff, RZ, 0xc0, !PT ;  /* 0x0000ffff390b7812 */ /* 0x000fe400078ec0ff */
[--C-:B------:R-:W-:Y:S02]  /*c6b60*/  PRMT R50, R9, 0x3340, R0.reuse ;  /* 0x0000334009327816 */ /* 0x100fe40000000000 */
[----:B------:R-:W-:Y:S02]  /*c6b70*/  PRMT R9, R14, 0x3340, R0 ;  /* 0x000033400e097816 */ /* 0x000fe40000000000 */
[----:B------:R-:W-:Y:S01]  /*c6b80*/  PRMT R10, R12, 0x3340, R11 ;  /* 0x000033400c0a7816 */ /* 0x000fe2000000000b */
[----:B------:R0:W-:Y:S03]  /*c6b90*/  STL [R1+0x4fc8], R6 ;  /* 0x004fc80601007387 */ /* 0x0001e60000100800 */
[----:B------:R-:W-:Y:S01]  /*c6ba0*/  PRMT R3, R10, 0x5410, R9 ;  /* 0x000054100a037816 */ /* 0x000fe20000000009 */
[----:B------:R-:W-:Y:S04]  /*c6bb0*/  STL [R1+0x4fcc], R50 ;  /* 0x004fcc3201007387 */ /* 0x000fe80000100800 */
[----:B------:R-:W2:Y:S04]  /*c6bc0*/  LDL.LU R53, [R1+0x28b0] ;  /* 0x0028b00001357983 */ /* 0x000ea80000300800 */
[----:B------:R-:W2:Y:S04]  /*c6bd0*/  LDL.LU R52, [R1+0x2890] ;  /* 0x0028900001347983 */ /* 0x000ea80000300800 */
[----:B------:R1:W-:Y:S04]  /*c6be0*/  STL [R1+0x2c8], R3 ;  /* 0x0002c80301007387 */ /* 0x0003e80000100800 */
[----:B------:R-:W2:Y:S01]  /*c6bf0*/  LDL.LU R57, [R1+0x28a0] ;  /* 0x0028a00001397983 */ /* 0x000ea20000300800 */
[----:B0-----:R-:W-:-:S02]  /*c6c00*/  IADD3 R6, P6, R2, R33, RZ ;  /* 0x0000002102067210 */ /* 0x001fc40007fde0ff */
[----:B------:R-:W-:Y:S02]  /*c6c10*/  SHF.R.U32.HI R12, RZ, 0x8, R12 ;  /* 0x00000008ff0c7819 */ /* 0x000fe4000001160c */
[----:B------:R-:W-:Y:S02]  /*c6c20*/  SHF.R.U32.HI R10, RZ, 0x8, R11 ;  /* 0x00000008ff0a7819 */ /* 0x000fe4000001160b */
[----:B------:R-:W-:Y:S01]  /*c6c30*/  SHF.R.U32.HI R9, RZ, 0x8, R13 ;  /* 0x00000008ff097819 */ /* 0x000fe2000001160d */
[----:B------:R-:W-:Y:S01]  /*c6c40*/  IMAD.X R7, R8, 0x1, R32, P6 ;  /* 0x0000000108077824 */ /* 0x000fe200030e0620 */
[----:B------:R-:W-:Y:S02]  /*c6c50*/  LOP3.LUT R11, R12, 0xffff, RZ, 0xc0, !PT ;  /* 0x0000ffff0c0b7812 */ /* 0x000fe400078ec0ff */
[----:B------:R-:W-:Y:S02]  /*c6c60*/  LOP3.LUT R10, R10, 0xffff, RZ, 0xc0, !PT ;  /* 0x0000ffff0a0a7812 */ /* 0x000fe400078ec0ff */
[----:B------:R-:W-:Y:S01]  /*c6c70*/  LOP3.LUT R9, R9, 0xffff, RZ, 0xc0, !PT ;  /* 0x0000ffff09097812 */ /* 0x000fe200078ec0ff */
[----:B------:R0:W-:Y:S01]  /*c6c80*/  STL.64 [R1+0xde8], R6 ;  /* 0x000de80601007387 */ /* 0x0001e20000100a00 */
[----:B-1----:R-:W-:-:S02]  /*c6c90*/  PRMT R3, R11, 0x3340, R10 ;  /* 0x000033400b037816 */ /* 0x002fc4000000000a */
[----:B0-----:R-:W-:-:S05]  /*c6ca0*/  PRMT R6, R9, 0x3340, R0 ;  /* 0x0000334009067816 */ /* 0x001fca0000000000 */
[----:B------:R0:W-:Y:S04]  /*c6cb0*/  STL [R1+0xcc], R6 ;  /* 0x0000cc0601007387 */ /* 0x0001e80000100800 */
[----:B------:R1:W-:Y:S01]  /*c6cc0*/  STL [R1+0x244], R3 ;  /* 0x0002440301007387 */ /* 0x0003e20000100800 */
[----:B0-----:R-:W-:-:S05]  /*c6cd0*/  IADD3 R6, P6, R2, R56, RZ ;  /* 0x0000003802067210 */ /* 0x001fca0007fde0ff */
[----:B------:R-:W-:Y:S01]  /*c6ce0*/  IMAD.X R7, R8, 0x1, R29, P6 ;  /* 0x0000000108077824 */ /* 0x000fe200030e061d */
[----:B---3--:R-:W-:Y:S02]  /*c6cf0*/  LOP3.LUT R13, R4, 0xffff, RZ, 0xc0, !PT ;  /* 0x0000ffff040d7812 */ /* 0x008fe400078ec0ff */
[----:B----4-:R-:W-:Y:S02]  /*c6d00*/  LOP3.LUT R11, R58, 0xffff, RZ, 0xc0, !PT ;  /* 0x0000ffff3a0b7812 */ /* 0x010fe400078ec0ff */
[----:B------:R-:W-:Y:S02]  /*c6d10*/  LOP3.LUT R12, R54, 0xffff, RZ, 0xc0, !PT ;  /* 0x0000ffff360c7812 */ /* 0x000fe400078ec0ff */
[----:B------:R-:W-:Y:S02]  /*c6d20*/  PRMT R9, R11, 0x3340, R0 ;  /* 0x000033400b097816 */ /* 0x000fe40000000000 */
[----:B------:R-:W-:Y:S02]  /*c6d30*/  PRMT R10, R13, 0x3340, R12 ;  /* 0x000033400d0a7816 */ /* 0x000fe4000000000c */
[----:B------:R-:W-:-:S02]  /*c6d40*/  SHF.R.U32.HI R13, RZ, 0x8, R13 ;  /* 0x00000008ff0d7819 */ /* 0x000fc4000001160d */
[----:B-1----:R-:W-:Y:S02]  /*c6d50*/  PRMT R3, R10, 0x5410, R9 ;  /* 0x000054100a037816 */ /* 0x002fe40000000009 */
[----:B------:R-:W-:Y:S02]  /*c6d60*/  SHF.R.U32.HI R10, RZ, 0x8, R12 ;  /* 0x00000008ff0a7819 */ /* 0x000fe4000001160c */
[----:B------:R-:W-:Y:S01]  /*c6d70*/  SHF.R.U32.HI R9, RZ, 0x8, R11 ;  /* 0x00000008ff097819 */ /* 0x000fe2000001160b */
[----:B------:R0:W-:Y:S01]  /*c6d80*/  STL [R1+0x288], R3 ;  /* 0x0002880301007387 */ /* 0x0001e20000100800 */
[----:B------:R-:W-:Y:S02]  /*c6d90*/  LOP3.LUT R11, R13, 0xffff, RZ, 0xc0, !PT ;  /* 0x0000ffff0d0b7812 */ /* 0x000fe400078ec0ff */
[----:B------:R-:W-:Y:S01]  /*c6da0*/  LOP3.LUT R10, R10, 0xffff, RZ, 0xc0, !PT ;  /* 0x0000ffff0a0a7812 */ /* 0x000fe200078ec0ff */
[----:B------:R-:W3:Y:S04]  /*c6db0*/  LDL.LU R4, [R1+0x28b8] ;  /* 0x0028b80001047983 */ /* 0x000ee80000300800 */
[----:B------:R-:W4:Y:S01]  /*c6dc0*/  LDL.LU R58, [R1+0x2898] ;  /* 0x00289800013a7983 */ /* 0x000f220000300800 */
[----:B0-----:R-:W-:-:S03]  /*c6dd0*/  PRMT R3, R11, 0x3340, R10 ;  /* 0x000033400b037816 */ /* 0x001fc6000000000a */
[----:B------:R-:W4:Y:S01]  /*c6de0*/  LDL.LU R54, [R1+0x28a8] ;  /* 0x0028a80001367983 */ /* 0x000f220000300800 */
[----:B------:R-:W-:-:S03]  /*c6df0*/  LOP3.LUT R9, R9, 0xffff, RZ, 0xc0, !PT ;  /* 0x0000ffff09097812 */ /* 0x000fc600078ec0ff */
[----:B------:R0:W-:Y:S04]  /*c6e00*/  STL.64 [R1+0xdc8], R6 ;  /* 0x000dc80601007387 */ /* 0x0001e80000100a00 */
[----:B------:R1:W-:Y:S01]  /*c6e10*/  STL [R1+0x238], R3 ;  /* 0x0002380301007387 */ /* 0x0003e20000100800 */
[----:B0-----:R-:W-:Y:S02]  /*c6e20*/  PRMT R6, R9, 0x3340, R0 ;  /* 0x0000334009067816 */ /* 0x001fe40000000000 */
[----:B--2---:R-:W-:Y:S02]  /*c6e30*/  LOP3.LUT R12, R53, 0xffff, RZ, 0xc0, !PT ;  /* 0x0000ffff350c7812 */ /* 0x004fe400078ec0ff */
[----:B-1----:R-:W-:-:S04]  /*c6e40*/  LOP3.LUT R3, R52, 0xffff, RZ, 0xc0, !PT ;  /* 0x0000ffff34037812 */ /* 0x002fc800078ec0ff */
[----:B------:R-:W-:Y:S02]  /*c6e50*/  PRMT R9, R3, 0x3340, R0 ;  /* 0x0000334003097816 */ /* 0x000fe40000000000 */
[----:B------:R-:W-:-:S04]  /*c6e60*/  LOP3.LUT R11, R57, 0xffff, RZ, 0xc0, !PT ;  /* 0x0000ffff390b7812 */ /* 0x000fc800078ec0ff */
[----:B------:R-:W-:Y:S01]  /*c6e70*/  PRMT R10, R12, 0x3340, R11 ;  /* 0x000033400c0a7816 */ /* 0x000fe2000000000b */
[----:B------:R0:W-:Y:S03]  /*c6e80*/  STL [R1+0xc8], R6 ;  /* 0x0000c80601007387 */ /* 0x0001e60000100800 */
[----:B------:R-:W-:Y:S01]  /*c6e90*/  PRMT R48, R10, 0x5410, R9 ;  /* 0x000054100a307816 */ /* 0x000fe20000000009 */
[----:B------:R1:W-:Y:S04]  /*c6ea0*/  STL [R1+0x50f0], R3 ;  /* 0x0050f00301007387 */ /* 0x0003e80000100800 */
[----:B------:R-:W-:Y:S04]  /*c6eb0*/  STL [R1+0x4f44], R48 ;  /* 0x004f443001007387 */ /* 0x000fe80000100800 */
[----:B------:R-:W-:Y:S04]  /*c6ec0*/  STL [R1+0x50b0], R51 ;  /* 0x0050b03301007387 */ /* 0x000fe80000100800 */
[----:B------:R-:W-:Y:S04]  /*c6ed0*/  STL [R1+0x50ac], R49 ;  /* 0x0050ac3101007387 */ /* 0x000fe80000100800 */
[----:B------:R-:W2:Y:S04]  /*c6ee0*/  LDL.LU R53, [R1+0x334] ;  /* 0x0003340001357983 */ /* 0x000ea80000300800 */
[----:B------:R-:W2:Y:S04]  /*c6ef0*/  LDL.LU R52, [R1+0x1f8] ;  /* 0x0001f80001347983 */ /* 0x000ea80000300800 */
[----:B------:R-:W2:Y:S01]  /*c6f00*/  LDL.LU R57, [R1+0x30c] ;  /* 0x00030c0001397983 */ /* 0x000ea20000300800 */
[----:B------:R-:W-:-:S02]  /*c6f10*/  SHF.R.U32.HI R12, RZ, 0x8, R12 ;  /* 0x00000008ff0c7819 */ /* 0x000fc4000001160c */
[----:B------:R-:W-:Y:S02]  /*c6f20*/  SHF.R.U32.HI R10, RZ, 0x8, R11 ;  /* 0x00000008ff0a7819 */ /* 0x000fe4000001160b */
[----:B0-----:R-:W-:Y:S02]  /*c6f30*/  IADD3 R6, P6, R2, R47, RZ ;  /* 0x0000002f02067210 */ /* 0x001fe40007fde0ff */
[----:B------:R-:W-:Y:S02]  /*c6f40*/  SHF.R.U32.HI R9, RZ, 0x8, R14 ;  /* 0x00000008ff097819 */ /* 0x000fe4000001160e */
[----:B------:R-:W-:Y:S02]  /*c6f50*/  LOP3.LUT R11, R12, 0xffff, RZ, 0xc0, !PT ;  /* 0x0000ffff0c0b7812 */ /* 0x000fe400078ec0ff */
[----:B------:R-:W-:Y:S01]  /*c6f60*/  LOP3.LUT R10, R10, 0xffff, RZ, 0xc0, !PT ;  /* 0x0000ffff0a0a7812 */ /* 0x000fe200078ec0ff */
[----:B------:R-:W-:Y:S01]  /*c6f70*/  IMAD.X R7, R8, 0x1, R30, P6 ;  /* 0x0000000108077824 */ /* 0x000fe200030e061e */
[----:B------:R-:W-:-:S02]  /*c6f80*/  LOP3.LUT R9, R9, 0xffff, RZ, 0xc0, !PT ;  /* 0x0000ffff09097812 */ /* 0x000fc400078ec0ff */
[----:B-1----:R-:W-:Y:S02]  /*c6f90*/  PRMT R3, R11, 0x3340, R10 ;  /* 0x000033400b037816 */ /* 0x002fe4000000000a */
[----:B------:R0:W-:Y:S02]  /*c6fa0*/  STL.64 [R1+0xdc0], R6 ;  /* 0x000dc00601007387 */ /* 0x0001e40000100a00 */
[----:B0-----:R-:W-:-:S05]  /*c6fb0*/  PRMT R6, R9, 0x3340, R0 ;  /* 0x0000334009067816 */ /* 0x001fca0000000000 */
[----:B------:R0:W-:Y:S04]  /*c6fc0*/  STL [R1+0xc4], R6 ;  /* 0x0000c40601007387 */ /* 0x0001e80000100800 */
[----:B------:R1:W-:Y:S01]  /*c6fd0*/  STL [R1+0x1e8], R3 ;  /* 0x0001e80301007387 */ /* 0x0003e20000100800 */
[----:B------:R-:W-:-:S05]  /*c6fe0*/  IADD3 R14, P6, R2, R46, RZ ;  /* 0x0000002e020e7210 */ /* 0x000fca0007fde0ff */
[----:B------:R-:W-:Y:S01]  /*c6ff0*/  IMAD.X R15, R8, 0x1, R27, P6 ;  /* 0x00000001080f7824 */ /* 0x000fe200030e061b */
[----:B---3--:R-:W-:Y:S02]  /*c7000*/  LOP3.LUT R13, R4, 0xffff, RZ, 0xc0, !PT ;  /* 0x0000ffff040d7812 */ /* 0x008fe400078ec0ff */
[----:B----4-:R-:W-:Y:S02]  /*c7010*/  LOP3.LUT R11, R58, 0xffff, RZ, 0xc0, !PT ;  /* 0x0000ffff3a0b7812 */ /* 0x010fe400078ec0ff */
[----:B------:R-:W-:Y:S02]  /*c7020*/  LOP3.LUT R12, R54, 0xffff, RZ, 0xc0, !PT ;  /* 0x0000ffff360c7812 */ /* 0x000fe400078ec0ff */
[----:B------:R-:W-:Y:S02]  /*c7030*/  PRMT R9, R11, 0x3340, R0 ;  /* 0x000033400b097816 */ /* 0x000fe40000000000 */
[----:B------:R-:W-:-:S04]  /*c7040*/  PRMT R10, R13, 0x3340, R12 ;  /* 0x000033400d0a7816 */ /* 0x000fc8000000000c */
[----:B------:R-:W-:Y:S02]  /*c7050*/  PRMT R7, R10, 0x5410, R9 ;  /* 0x000054100a077816 */ /* 0x000fe40000000009 */
[----:B------:R-:W-:-:S03]  /*c7060*/  SHF.R.U32.HI R13, RZ, 0x8, R13 ;  /* 0x00000008ff0d7819 */ /* 0x000fc6000001160d */
[----:B------:R-:W-:Y:S01]  /*c7070*/  STL [R1+0x4f48], R7 ;  /* 0x004f480701007387 */ /* 0x000fe20000100800 */
[----:B------:R-:W-:-:S03]  /*c7080*/  SHF.R.U32.HI R10, RZ, 0x8, R12 ;  /* 0x00000008ff0a7819 */ /* 0x000fc6000001160c */
[----:B------:R-:W3:Y:S01]  /*c7090*/  LDL.LU R59, [R1+0x33c] ;  /* 0x00033c00013b7983 */ /* 0x000ee20000300800 */
[----:B------:R-:W-:-:S03]  /*c70a0*/  SHF.R.U32.HI R9, RZ, 0x8, R11 ;  /* 0x00000008ff097819 */ /* 0x000fc6000001160b */
[----:B------:R-:W4:Y:S01]  /*c70b0*/  LDL.LU R61, [R1+0x200] ;  /* 0x00020000013d7983 */ /* 0x000f220000300800 */
[----:B------:R-:W-:-:S03]  /*c70c0*/  LOP3.LUT R11, R13, 0xffff, RZ, 0xc0, !PT ;  /* 0x0000ffff0d0b7812 */ /* 0x000fc600078ec0ff */
[----:B------:R-:W4:Y:S01]  /*c70d0*/  LDL.LU R4, [R1+0x314] ;  /* 0x0003140001047983 */ /* 0x000f220000300800 */
[----:B------:R-:W-:Y:S02]  /*c70e0*/  LOP3.LUT R10, R10, 0xffff, RZ, 0xc0, !PT ;  /* 0x0000ffff0a0a7812 */ /* 0x000fe400078ec0ff */
[----:B------:R-:W-:Y:S02]  /*c70f0*/  LOP3.LUT R9, R9, 0xffff, RZ, 0xc0, !PT ;  /* 0x0000ffff09097812 */ /* 0x000fe400078ec0ff */
[----:B0-----:R-:W-:Y:S02]  /*c7100*/  PRMT R6, R11, 0x3340, R10 ;  /* 0x000033400b067816 */ /* 0x001fe4000000000a */
[----:B-1----:R-:W-:Y:S01]  /*c7110*/  PRMT R3, R9, 0x3340, R0 ;  /* 0x0000334009037816 */ /* 0x002fe20000000000 */
[----:B------:R-:W-:Y:S04]  /*c7120*/  STL.64 [R1+0xda8], R14 ;  /* 0x000da80e01007387 */ /* 0x000fe80000100a00 */
[----:B------:R-:W-:Y:S04]  /*c7130*/  STL [R1+0x1e4], R6 ;  /* 0x0001e40601007387 */ /* 0x000fe80000100800 */
[----:B------:R0:W-:Y:S04]  /*c7140*/  STL [R1+0xc0], R3 ;  /* 0x0000c00301007387 */ /* 0x0001e80000100800 */
[----:B------:R-:W4:Y:S04]  /*c7150*/  LDL.LU R58, [R1+0x330] ;  /* 0x00033000013a7983 */ /* 0x000f280000300800 */
[----:B------:R-:W4:Y:S01]  /*c7160*/  LDL.LU R54, [R1+0x308] ;  /* 0x0003080001367983 */ /* 0x000f220000300800 */
[----:B--2---:R-:W-:-:S02]  /*c7170*/  LOP3.LUT R13, R53, 0xffff, RZ, 0xc0, !PT ;  /* 0x0000ffff350d7812 */ /* 0x004fc400078ec0ff */
[----:B------:R-:W-:Y:S02]  /*c7180*/  LOP3.LUT R11, R52, 0xffff, RZ, 0xc0, !PT ;  /* 0x0000ffff340b7812 */ /* 0x000fe400078ec0ff */
[----:B------:R-:W-:Y:S02]  /*c7190*/  LOP3.LUT R12, R57, 0xffff, RZ, 0xc0, !PT ;  /* 0x0000ffff390c7812 */ /* 0x000fe400078ec0ff */
[----:B------:R-:W-:Y:S02]  /*c71a0*/  PRMT R9, R11, 0x3340, R0 ;  /* 0x000033400b097816 */ /* 0x000fe40000000000 */
[----:B------:R-:W-:-:S04]  /*c71b0*/  PRMT R10, R13, 0x3340, R12 ;  /* 0x000033400d0a7816 */ /* 0x000fc8000000000c */
[----:B0-----:R-:W-:-:S05]  /*c71c0*/  PRMT R3, R10, 0x5410, R9 ;  /* 0x000054100a037816 */ /* 0x001fca0000000009 */
[----:B------:R0:W-:Y:S04]  /*c71d0*/  STL [R1+0x140], R3 ;  /* 0x0001400301007387 */ /* 0x0001e80000100800 */
[----:B------:R-:W2:Y:S04]  /*c71e0*/  LDL.LU R53, [R1+0xe98] ;  /* 0x000e980001357983 */ /* 0x000ea80000300800 */
[----:B------:R-:W2:Y:S04]  /*c71f0*/  LDL.LU R52, [R1+0xe10] ;  /* 0x000e100001347983 */ /* 0x000ea80000300800 */
[----:B------:R-:W2:Y:S01]  /*c7200*/  LDL.LU R57, [R1+0xe50] ;  /* 0x000e500001397983 */ /* 0x000ea20000300800 */
[----:B------:R-:W-:-:S02]  /*c7210*/  IADD3 R6, P6, R2, R45, RZ ;  /* 0x0000002d02067210 */ /* 0x000fc40007fde0ff */
        /* <DEDUP_REMOVED lines=8> */
[----:B0-----:R-:W-:-:S02]  /*c72a0*/  PRMT R3, R11, 0x3340, R0 ;  /* 0x000033400b037816 */ /* 0x001fc40000000000 */
[----:B-1----:R-:W-:-:S05]  /*c72b0*/  PRMT R6, R10, 0x3340, R9 ;  /* 0x000033400a067816 */ /* 0x002fca0000000009 */
[----:B------:R0:W-:Y:S04]  /*c72c0*/  STL [R1+0xb0], R6 ;  /* 0x0000b00601007387 */ /* 0x0001e80000100800 */
[----:B------:R1:W-:Y:S01]  /*c72d0*/  STL [R1+0x2c], R3 ;  /* 0x00002c0301007387 */ /* 0x0003e20000100800 */
[----:B0-----:R-:W-:-:S05]  /*c72e0*/  IADD3 R6, P6, R2, R44, RZ ;  /* 0x0000002c02067210 */ /* 0x001fca0007fde0ff */
[----:B------:R-:W-:Y:S01]  /*c72f0*/  IMAD.X R7, R8, 0x1, R26, P6 ;  /* 0x0000000108077824 */ /* 0x000fe200030e061a */
[----:B------:R-:W-:Y:S02]  /*c7300*/  LOP3.LUT R15, R5, 0xffff, RZ, 0xc0, !PT ;  /* 0x0000ffff050f7812 */ /* 0x000fe400078ec0ff */
[----:B---3--:R-:W-:Y:S02]  /*c7310*/  LOP3.LUT R13, R59, 0xffff, RZ, 0xc0, !PT ;  /* 0x0000ffff3b0d7812 */ /* 0x008fe400078ec0ff */
[----:B----4-:R-:W-:Y:S02]  /*c7320*/  LOP3.LUT R11, R61, 0xffff, RZ, 0xc0, !PT ;  /* 0x0000ffff3d0b7812 */ /* 0x010fe400078ec0ff */
[----:B------:R-:W-:Y:S02]  /*c7330*/  LOP3.LUT R12, R4, 0xffff, RZ, 0xc0, !PT ;  /* 0x0000ffff040c7812 */ /* 0x000fe400078ec0ff */
[----:B------:R-:W-:Y:S02]  /*c7340*/  PRMT R9, R11, 0x3340, R0 ;  /* 0x000033400b097816 */ /* 0x000fe40000000000 */
[----:B------:R-:W-:-:S02]  /*c7350*/  PRMT R10, R13, 0x3340, R12 ;  /* 0x000033400d0a7816 */ /* 0x000fc4000000000c */
[----:B------:R-:W-:Y:S02]  /*c7360*/  SHF.R.U32.HI R11, RZ, 0x8, R11 ;  /* 0x00000008ff0b7819 */ /* 0x000fe4000001160b */
[----:B-1----:R-:W-:Y:S02]  /*c7370*/  PRMT R3, R10, 0x5410, R9 ;  /* 0x000054100a037816 */ /* 0x002fe40000000009 */
[----:B------:R-:W-:Y:S02]  /*c7380*/  SHF.R.U32.HI R10, RZ, 0x8, R13 ;  /* 0x00000008ff0a7819 */ /* 0x000fe4000001160d */
[----:B------:R-:W-:Y:S02]  /*c7390*/  SHF.R.U32.HI R9, RZ, 0x8, R12 ;  /* 0x00000008ff097819 */ /* 0x000fe4000001160c */
[----:B------:R-:W-:Y:S02]  /*c73a0*/  LOP3.LUT R10, R10, 0xffff, RZ, 0xc0, !PT ;  /* 0x0000ffff0a0a7812 */ /* 0x000fe400078ec0ff */
[----:B------:R-:W-:-:S02]  /*c73b0*/  LOP3.LUT R9, R9, 0xffff, RZ, 0xc0, !PT ;  /* 0x0000ffff09097812 */ /* 0x000fc400078ec0ff */
[----:B------:R-:W-:Y:S01]  /*c73c0*/  LOP3.LUT R11, R11, 0xffff, RZ, 0xc0, !PT ;  /* 0x0000ffff0b0b7812 */ /* 0x000fe200078ec0ff */
[----:B------:R0:W-:Y:S01]  /*c73d0*/  STL [R1+0x118], R3 ;  /* 0x0001180301007387 */ /* 0x0001e20000100800 */
[----:B------:R-:W-:-:S03]  /*c73e0*/  PRMT R4, R10, 0x3340, R9 ;  /* 0x000033400a047816 */ /* 0x000fc60000000009 */
[----:B------:R-:W-:Y:S01]  /*c73f0*/  STL.64 [R1+0xd88], R6 ;  /* 0x000d880601007387 */ /* 0x000fe20000100a00 */
[----:B0-----:R-:W-:-:S03]  /*c7400*/  PRMT R3, R11, 0x3340, R0 ;  /* 0x000033400b037816 */ /* 0x001fc60000000000 */
[----:B------:R0:W-:Y:S04]  /*c7410*/  STL [R1+0xac], R4 ;  /* 0x0000ac0401007387 */ /* 0x0001e80000100800 */
[----:B------:R-:W-:Y:S04]  /*c7420*/  STL [R1+0x20], R3 ;  /* 0x0000200301007387 */ /* 0x000fe80000100800 */
[----:B------:R-:W3:Y:S01]  /*c7430*/  LDL.LU R5, [R1+0x5224] ;  /* 0x0052240001057983 */ /* 0x000ee20000300800 */
[----:B--2---:R-:W-:-:S03]  /*c7440*/  LOP3.LUT R11, R57, 0xffff, RZ, 0xc0, !PT ;  /* 0x0000ffff390b7812 */ /* 0x004fc600078ec0ff */
[----:B------:R-:W2:Y:S01]  /*c7450*/  LDL.LU R57, [R1+0xe9c] ;  /* 0x000e9c0001397983 */ /* 0x000ea20000300800 */
[----:B------:R-:W-:Y:S02]  /*c7460*/  LOP3.LUT R14, R58, 0xffff, RZ, 0xc0, !PT ;  /* 0x0000ffff3a0e7812 */ /* 0x000fe400078ec0ff */
[----:B------:R-:W-:Y:S01]  /*c7470*/  LOP3.LUT R12, R54, 0xffff, RZ, 0xc0, !PT ;  /* 0x0000ffff360c7812 */ /* 0x000fe200078ec0ff */
[----:B------:R-:W4:Y:S01]  /*c7480*/  LDL.LU R60, [R1+0xe14] ;  /* 0x000e1400013c7983 */ /* 0x000f220000300800 */
[----:B------:R-:W-:Y:S02]  /*c7490*/  PRMT R9, R15, 0x3340, R0 ;  /* 0x000033400f097816 */ /* 0x000fe40000000000 */
[----:B------:R-:W-:Y:S01]  /*c74a0*/  PRMT R10, R14, 0x3340, R12 ;  /* 0x000033400e0a7816 */ /* 0x000fe2000000000c */
[----:B------:R-:W3:Y:S01]  /*c74b0*/  LDL.LU R59, [R1+0xe54] ;  /* 0x000e5400013b7983 */ /* 0x000ee20000300800 */
[----:B------:R-:W-:Y:S02]  /*c74c0*/  LOP3.LUT R13, R53, 0xffff, RZ, 0xc0, !PT ;  /* 0x0000ffff350d7812 */ /* 0x000fe400078ec0ff */
[----:B------:R-:W-:Y:S01]  /*c74d0*/  LOP3.LUT R16, R52, 0xffff, RZ, 0xc0, !PT ;  /* 0x0000ffff34107812 */ /* 0x000fe200078ec0ff */
[----:B0-----:R-:W3:Y:S01]  /*c74e0*/  LDL.LU R4, [R1+0x34c] ;  /* 0x00034c0001047983 */ /* 0x001ee20000300800 */
[----:B------:R-:W-:-:S02]  /*c74f0*/  PRMT R54, R10, 0x5410, R9 ;  /* 0x000054100a367816 */ /* 0x000fc40000000009 */
[----:B------:R-:W-:Y:S01]  /*c7500*/  PRMT R9, R16, 0x3340, R0 ;  /* 0x0000334010097816 */ /* 0x000fe20000000000 */
[----:B------:R-:W3:Y:S01]  /*c7510*/  LDL.LU R58, [R1+0x2d8] ;  /* 0x0002d800013a7983 */ /* 0x000ee20000300800 */
[----:B------:R-:W-:Y:S02]  /*c7520*/  PRMT R10, R13, 0x3340, R11 ;  /* 0x000033400d0a7816 */ /* 0x000fe4000000000b */
[----:B------:R-:W-:Y:S02]  /*c7530*/  IADD3 R6, P6, R2, R43, RZ ;  /* 0x0000002b02067210 */ /* 0x000fe40007fde0ff */
[----:B------:R-:W-:Y:S02]  /*c7540*/  PRMT R48, R10, 0x5410, R9 ;  /* 0x000054100a307816 */ /* 0x000fe40000000009 */
[----:B------:R-:W-:Y:S02]  /*c7550*/  SHF.R.U32.HI R10, RZ, 0x8, R13 ;  /* 0x00000008ff0a7819 */ /* 0x000fe4000001160d */
[----:B------:R-:W-:-:S02]  /*c7560*/  SHF.R.U32.HI R9, RZ, 0x8, R11 ;  /* 0x00000008ff097819 */ /* 0x000fc4000001160b */
[----:B------:R-:W-:Y:S02]  /*c7570*/  SHF.R.U32.HI R14, RZ, 0x8, R14 ;  /* 0x00000008ff0e7819 */ /* 0x000fe4000001160e */
[----:B------:R-:W-:Y:S01]  /*c7580*/  SHF.R.U32.HI R11, RZ, 0x8, R12 ;  /* 0x00000008ff0b7819 */ /* 0x000fe2000001160c */
[----:B------:R-:W-:Y:S01]  /*c7590*/  IMAD.X R7, R8, 0x1, R24, P6 ;  /* 0x0000000108077824 */ /* 0x000fe200030e0618 */
[----:B------:R-:W-:Y:S02]  /*c75a0*/  LOP3.LUT R10, R10, 0xffff, RZ, 0xc0, !PT ;  /* 0x0000ffff0a0a7812 */ /* 0x000fe400078ec0ff */
[----:B------:R-:W-:Y:S01]  /*c75b0*/  LOP3.LUT R9, R9, 0xffff, RZ, 0xc0, !PT ;  /* 0x0000ffff09097812 */ /* 0x000fe200078ec0ff */
[----:B------:R-:W-:Y:S01]  /*c75c0*/  STL [R1+0x5190], R54 ;  /* 0x0051903601007387 */ /* 0x000fe20000100800 */
[----:B------:R-:W-:Y:S02]  /*c75d0*/  LOP3.LUT R12, R14, 0xffff, RZ, 0xc0, !PT ;  /* 0x0000ffff0e0c7812 */ /* 0x000fe400078ec0ff */
[----:B------:R-:W-:Y:S01]  /*c75e0*/  LOP3.LUT R11, R11, 0xffff, RZ, 0xc0, !PT ;  /* 0x0000ffff0b0b7812 */ /* 0x000fe200078ec0ff */
[----:B------:R0:W-:Y:S01]  /*c75f0*/  STL [R1+0x518c], R48 ;  /* 0x00518c3001007387 */ /* 0x0001e20000100800 */
[----:B------:R-:W-:-:S02]  /*c7600*/  PRMT R53, R10, 0x3340, R9 ;  /* 0x000033400a357816 */ /* 0x000fc40000000009 */
[----:B------:R-:W-:Y:S01]  /*c7610*/  SHF.R.U32.HI R9, RZ, 0x8, R15 ;  /* 0x00000008ff097819 */ /* 0x000fe2000001160f */
[----:B------:R1:W-:Y:S01]  /*c7620*/  STL.64 [R1+0xd70], R6 ;  /* 0x000d700601007387 */ /* 0x0003e20000100a00 */
[----:B------:R-:W-:Y:S02]  /*c7630*/  SHF.R.U32.HI R10, RZ, 0x8, R16 ;  /* 0x00000008ff0a7819 */ /* 0x000fe40000011610 */
[----:B------:R-:W-:Y:S02]  /*c7640*/  LOP3.LUT R9, R9, 0xffff, RZ, 0xc0, !PT ;  /* 0x0000ffff09097812 */ /* 0x000fe400078ec0ff */
[----:B0-----:R-:W-:Y:S01]  /*c7650*/  IADD3 R48, P6, R2, R42, RZ ;  /* 0x0000002a02307210 */ /* 0x001fe20007fde0ff */
[----:B------:R-:W-:Y:S01]  /*c7660*/  STL [R1+0x5210], R53 ;  /* 0x0052103501007387 */ /* 0x000fe20000100800 */
[----:B------:R-:W-:Y:S02]  /*c7670*/  LOP3.LUT R10, R10, 0xffff, RZ, 0xc0, !PT ;  /* 0x0000ffff0a0a7812 */ /* 0x000fe400078ec0ff */
[----:B-1----:R-:W-:Y:S01]  /*c7680*/  PRMT R6, R12, 0x3340, R11 ;  /* 0x000033400c067816 */ /* 0x002fe2000000000b */
[----:B------:R-:W-:Y:S01]  /*c7690*/  IMAD.X R49, R8, 0x1, R25, P6 ;  /* 0x0000000108317824 */ /* 0x000fe200030e0619 */
[----:B------:R-:W-:-:S03]  /*c76a0*/  PRMT R3, R10, 0x3340, R0 ;  /* 0x000033400a037816 */ /* 0x000fc60000000000 */
[----:B------:R0:W-:Y:S04]  /*c76b0*/  STL [R1+0x5214], R6 ;  /* 0x0052140601007387 */ /* 0x0001e80000100800 */
[----:B------:R1:W-:Y:S01]  /*c76c0*/  STL.64 [R1+0xd68], R48 ;  /* 0x000d683001007387 */ /* 0x0003e20000100a00 */
[----:B0-----:R-:W-:-:S05]  /*c76d0*/  PRMT R6, R9, 0x3340, R0 ;  /* 0x0000334009067816 */ /* 0x001fca0000000000 */
[----:B------:R-:W-:Y:S04]  /*c76e0*/  STL [R1+0x34], R6 ;  /* 0x0000340601007387 */ /* 0x000fe80000100800 */
[----:B------:R-:W3:Y:S04]  /*c76f0*/  LDL.LU R61, [R1+0xe78] ;  /* 0x000e7800013d7983 */ /* 0x000ee80000300800 */
[----:B------:R0:W-:Y:S04]  /*c7700*/  STL [R1+0x40], R3 ;  /* 0x0000400301007387 */ /* 0x0001e80000100800 */
[----:B------:R-:W3:Y:S01]  /*c7710*/  LDL.LU R52, [R1+0xdf8] ;  /* 0x000df80001347983 */ /* 0x000ee20000300800 */
[----:B--2---:R-:W-:-:S03]  /*c7720*/  LOP3.LUT R14, R57, 0xffff, RZ, 0xc0, !PT ;  /* 0x0000ffff390e7812 */ /* 0x004fc600078ec0ff */
[----:B------:R-:W2:Y:S01]  /*c7730*/  LDL.LU R57, [R1+0xe48] ;  /* 0x000e480001397983 */ /* 0x000ea20000300800 */
[----:B----4-:R-:W-:Y:S02]  /*c7740*/  LOP3.LUT R15, R60, 0xffff, RZ, 0xc0, !PT ;  /* 0x0000ffff3c0f7812 */ /* 0x010fe400078ec0ff */
[----:B---3--:R-:W-:Y:S02]  /*c7750*/  LOP3.LUT R13, R59, 0xffff, RZ, 0xc0, !PT ;  /* 0x0000ffff3b0d7812 */ /* 0x008fe400078ec0ff */
[----:B------:R-:W-:Y:S02]  /*c7760*/  PRMT R9, R15, 0x3340, R0 ;  /* 0x000033400f097816 */ /* 0x000fe40000000000 */
[----:B------:R-:W-:Y:S02]  /*c7770*/  PRMT R10, R14, 0x3340, R13 ;  /* 0x000033400e0a7816 */ /* 0x000fe4000000000d */
[----:B------:R-:W-:Y:S02]  /*c7780*/  LOP3.LUT R12, R4, 0xffff, RZ, 0xc0, !PT ;  /* 0x0000ffff040c7812 */ /* 0x000fe400078ec0ff */
[----:B------:R-:W-:-:S02]  /*c7790*/  LOP3.LUT R53, R58, 0xffff, RZ, 0xc0, !PT ;  /* 0x0000ffff3a357812 */ /* 0x000fc400078ec0ff */
[----:B------:R-:W-:Y:S02]  /*c77a0*/  LOP3.LUT R11, R5, 0xffff, RZ, 0xc0, !PT ;  /* 0x0000ffff050b7812 */ /* 0x000fe400078ec0ff */
[----:B-1----:R-:W-:Y:S02]  /*c77b0*/  PRMT R49, R10, 0x5410, R9 ;  /* 0x000054100a317816 */ /* 0x002fe40000000009 */
[----:B------:R-:W-:Y:S02]  /*c77c0*/  PRMT R9, R53, 0x3340, R0 ;  /* 0x0000334035097816 */ /* 0x000fe40000000000 */
[----:B------:R-:W-:Y:S02]  /*c77d0*/  PRMT R10, R12, 0x3340, R11 ;  /* 0x000033400c0a7816 */ /* 0x000fe4000000000b */
[----:B------:R-:W-:Y:S02]  /*c77e0*/  IADD3 R4, P6, R2, R41, RZ ;  /* 0x0000002902047210 */ /* 0x000fe40007fde0ff */
[----:B0-----:R-:W-:-:S03]  /*c77f0*/  PRMT R3, R10, 0x5410, R9 ;  /* 0x000054100a037816 */ /* 0x001fc60000000009 */
[----:B------:R-:W-:Y:S01]  /*c7800*/  IMAD.X R5, R8, 0x1, R17, P6 ;  /* 0x0000000108057824 */ /* 0x000fe200030e0611 */
[----:B------:R-:W-:Y:S04]  /*c7810*/  STL [R1+0x5194], R49 ;  /* 0x0051943101007387 */ /* 0x000fe80000100800 */
[----:B------:R-:W-:Y:S04]  /*c7820*/  STL [R1+0x14c], R3 ;  /* 0x00014c0301007387 */ /* 0x000fe80000100800 */
[----:B------:R0:W-:Y:S01]  /*c7830*/  STL.64 [R1+0xd40], R4 ;  /* 0x000d400401007387 */ /* 0x0001e20000100a00 */
[----:B------:R-:W-:-:S02]  /*c7840*/  SHF.R.U32.HI R10, RZ, 0x8, R12 ;  /* 0x00000008ff0a7819 */ /* 0x000fc4000001160c */
[----:B------:R-:W-:Y:S02]  /*c7850*/  SHF.R.U32.HI R9, RZ, 0x8, R11 ;  /* 0x00000008ff097819 */ /* 0x000fe4000001160b */
[----:B------:R-:W-:Y:S01]  /*c7860*/  SHF.R.U32.HI R12, RZ, 0x8, R14 ;  /* 0x00000008ff0c7819 */ /* 0x000fe2000001160e */
[----:B0-----:R-:W3:Y:S04]  /*c7870*/  LDL.LU R4, [R1+0x28e4] ;  /* 0x0028e40001047983 */ /* 0x001ee80000300800 */
[----:B------:R-:W4:Y:S04]  /*c7880*/  LDL.LU R58, [R1+0x28c0] ;  /* 0x0028c000013a7983 */ /* 0x000f280000300800 */
[----:B------:R-:W4:Y:S01]  /*c7890*/  LDL.LU R5, [R1+0x28d0] ;  /* 0x0028d00001057983 */ /* 0x000f220000300800 */
[----:B------:R-:W-:-:S02]  /*c78a0*/  SHF.R.U32.HI R11, RZ, 0x8, R13 ;  /* 0x00000008ff0b7819 */ /* 0x000fc4000001160d */
[----:B------:R-:W-:Y:S02]  /*c78b0*/  LOP3.LUT R12, R12, 0xffff, RZ, 0xc0, !PT ;  /* 0x0000ffff0c0c7812 */ /* 0x000fe400078ec0ff */
[----:B------:R-:W-:Y:S02]  /*c78c0*/  LOP3.LUT R11, R11, 0xffff, RZ, 0xc0, !PT ;  /* 0x0000ffff0b0b7812 */ /* 0x000fe400078ec0ff */
[----:B------:R-:W-:Y:S02]  /*c78d0*/  LOP3.LUT R10, R10, 0xffff, RZ, 0xc0, !PT ;  /* 0x0000ffff0a0a7812 */ /* 0x000fe400078ec0ff */
[----:B------:R-:W-:Y:S02]  /*c78e0*/  LOP3.LUT R9, R9, 0xffff, RZ, 0xc0, !PT ;  /* 0x0000ffff09097812 */ /* 0x000fe400078ec0ff */
[----:B------:R-:W-:Y:S02]  /*c78f0*/  PRMT R3, R12, 0x3340, R11 ;  /* 0x000033400c037816 */ /* 0x000fe4000000000b */
[----:B------:R-:W-:-:S02]  /*c7900*/  PRMT R49, R10, 0x3340, R9 ;  /* 0x000033400a317816 */ /* 0x000fc40000000009 */
[----:B------:R-:W-:Y:S02]  /*c7910*/  LOP3.LUT R13, R61, 0xffff, RZ, 0xc0, !PT ;  /* 0x0000ffff3d0d7812 */ /* 0x000fe400078ec0ff */
[----:B------:R-:W-:-:S04]  /*c7920*/  LOP3.LUT R11, R52, 0xffff, RZ, 0xc0, !PT ;  /* 0x0000ffff340b7812 */ /* 0x000fc800078ec0ff */
[----:B------:R-:W-:Y:S01]  /*c7930*/  PRMT R9, R11, 0x3340, R0 ;  /* 0x000033400b097816 */ /* 0x000fe20000000000 */
[----:B------:R-:W-:Y:S04]  /*c7940*/  STL [R1+0x51ac], R49 ;  /* 0x0051ac3101007387 */ /* 0x000fe80000100800 */
[----:B------:R0:W-:Y:S01]  /*c7950*/  STL [R1+0xa0], R3 ;  /* 0x0000a00301007387 */ /* 0x0001e20000100800 */
[----:B--2---:R-:W-:-:S04]  /*c7960*/  LOP3.LUT R12, R57, 0xffff, RZ, 0xc0, !PT ;  /* 0x0000ffff390c7812 */ /* 0x004fc800078ec0ff */
[----:B------:R-:W-:-:S04]  /*c7970*/  PRMT R10, R13, 0x3340, R12 ;  /* 0x000033400d0a7816 */ /* 0x000fc8000000000c */
[----:B------:R-:W-:-:S05]  /*c7980*/  PRMT R50, R10, 0x5410, R9 ;  /* 0x000054100a327816 */ /* 0x000fca0000000009 */
[----:B------:R-:W-:Y:S04]  /*c7990*/  STL [R1+0x5198], R50 ;  /* 0x0051983201007387 */ /* 0x000fe80000100800 */
[----:B------:R-:W-:Y:S04]  /*c79a0*/  STL.64 [R1+0x5218], R40 ;  /* 0x0052182801007387 */ /* 0x000fe80000100a00 */
[----:B------:R-:W2:Y:S04]  /*c79b0*/  LDL.LU R61, [R1+0x28f4] ;  /* 0x0028f400013d7983 */ /* 0x000ea80000300800 */
[----:B------:R-:W2:Y:S04]  /*c79c0*/  LDL.LU R52, [R1+0x28cc] ;  /* 0x0028cc0001347983 */ /* 0x000ea80000300800 */
[----:B------:R-:W2:Y:S01]  /*c79d0*/  LDL.LU R57, [R1+0x28dc] ;  /* 0x0028dc0001397983 */ /* 0x000ea20000300800 */
[----:B------:R-:W-:-:S02]  /*c79e0*/  SHF.R.U32.HI R11, RZ, 0x8, R11 ;  /* 0x00000008ff0b7819 */ /* 0x000fc4000001160b */
[----:B------:R-:W-:Y:S02]  /*c79f0*/  IADD3 R6, P6, R2, R40, RZ ;  /* 0x0000002802067210 */ /* 0x000fe40007fde0ff */
[----:B------:R-:W-:Y:S02]  /*c7a00*/  SHF.R.U32.HI R10, RZ, 0x8, R13 ;  /* 0x00000008ff0a7819 */ /* 0x000fe4000001160d */
[----:B------:R-:W-:Y:S02]  /*c7a10*/  SHF.R.U32.HI R9, RZ, 0x8, R12 ;  /* 0x00000008ff097819 */ /* 0x000fe4000001160c */
[----:B------:R-:W-:Y:S01]  /*c7a20*/  LOP3.LUT R11, R11, 0xffff, RZ, 0xc0, !PT ;  /* 0x0000ffff0b0b7812 */ /* 0x000fe200078ec0ff */
[----:B------:R-:W-:Y:S01]  /*c7a30*/  IMAD.X R7, R8, 0x1, R18, P6 ;  /* 0x0000000108077824 */ /* 0x000fe200030e0612 */
[----:B------:R-:W-:Y:S02]  /*c7a40*/  LOP3.LUT R10, R10, 0xffff, RZ, 0xc0, !PT ;  /* 0x0000ffff0a0a7812 */ /* 0x000fe400078ec0ff */
[----:B------:R-:W-:-:S02]  /*c7a50*/  LOP3.LUT R9, R9, 0xffff, RZ, 0xc0, !PT ;  /* 0x0000ffff09097812 */ /* 0x000fc400078ec0ff */
[--C-:B0-----:R-:W-:Y:S01]  /*c7a60*/  PRMT R3, R11, 0x3340, R0.reuse ;  /* 0x000033400b037816 */ /* 0x101fe20000000000 */
[----:B------:R0:W-:Y:S01]  /*c7a70*/  STL.64 [R1+0xd30], R6 ;  /* 0x000d300601007387 */ /* 0x0001e20000100a00 */
[----:B---3--:R-:W-:Y:S02]  /*c7a80*/  LOP3.LUT R12, R4, 0xffff, RZ, 0xc0, !PT ;  /* 0x0000ffff040c7812 */ /* 0x008fe400078ec0ff */
[----:B----4-:R-:W-:Y:S02]  /*c7a90*/  LOP3.LUT R16, R58, 0xffff, RZ, 0xc0, !PT ;  /* 0x0000ffff3a107812 */ /* 0x010fe400078ec0ff */
[----:B------:R-:W-:Y:S02]  /*c7aa0*/  LOP3.LUT R11, R5, 0xffff, RZ, 0xc0, !PT ;  /* 0x0000ffff050b7812 */ /* 0x000fe400078ec0ff */
[----:B0-----:R-:W-:Y:S02]  /*c7ab0*/  PRMT R6, R10, 0x3340, R9 ;  /* 0x000033400a067816 */ /* 0x001fe40000000009 */
[----:B------:R-:W-:-:S02]  /*c7ac0*/  PRMT R9, R16, 0x3340, R0 ;  /* 0x0000334010097816 */ /* 0x000fc40000000000 */
[----:B------:R-:W-:Y:S01]  /*c7ad0*/  PRMT R10, R12, 0x3340, R11 ;  /* 0x000033400c0a7816 */ /* 0x000fe2000000000b */
[----:B------:R0:W-:Y:S03]  /*c7ae0*/  STL [R1+0x98], R6 ;  /* 0x0000980601007387 */ /* 0x0001e60000100800 */
[----:B------:R-:W-:Y:S01]  /*c7af0*/  PRMT R4, R10, 0x5410, R9 ;  /* 0x000054100a047816 */ /* 0x000fe20000000009 */
[----:B------:R1:W-:Y:S04]  /*c7b00*/  STL [R1+0x44], R3 ;  /* 0x0000440301007387 */ /* 0x0003e80000100800 */
[----:B------:R-:W-:Y:S04]  /*c7b10*/  STL [R1+0x51a8], R4 ;  /* 0x0051a80401007387 */ /* 0x000fe80000100800 */
[----:B------:R-:W3:Y:S01]  /*c7b20*/  LDL.LU R59, [R1+0x28e8] ;  /* 0x0028e800013b7983 */ /* 0x000ee20000300800 */
[----:B0-----:R-:W-:-:S03]  /*c7b30*/  IADD3 R6, P6, R2, R39, RZ ;  /* 0x0000002702067210 */ /* 0x001fc60007fde0ff */
[----:B------:R-:W4:Y:S04]  /*c7b40*/  LDL.LU R58, [R1+0x28c4] ;  /* 0x0028c400013a7983 */ /* 0x000f280000300800 */
[----:B------:R-:W4:Y:S01]  /*c7b50*/  LDL.LU R5, [R1+0x28d4] ;  /* 0x0028d40001057983 */ /* 0x000f220000300800 */
[----:B------:R-:W-:Y:S02]  /*c7b60*/  SHF.R.U32.HI R12, RZ, 0x8, R12 ;  /* 0x00000008ff0c7819 */ /* 0x000fe4000001160c */
[----:B------:R-:W-:Y:S01]  /*c7b70*/  SHF.R.U32.HI R10, RZ, 0x8, R11 ;  /* 0x00000008ff0a7819 */ /* 0x000fe2000001160b */
[----:B------:R-:W-:Y:S01]  /*c7b80*/  IMAD.X R7, R8, 0x1, R19, P6 ;  /* 0x0000000108077824 */ /* 0x000fe200030e0613 */
[----:B------:R-:W-:Y:S02]  /*c7b90*/  SHF.R.U32.HI R9, RZ, 0x8, R15 ;  /* 0x00000008ff097819 */ /* 0x000fe4000001160f */
[----:B------:R-:W-:-:S02]  /*c7ba0*/  LOP3.LUT R11, R12, 0xffff, RZ, 0xc0, !PT ;  /* 0x0000ffff0c0b7812 */ /* 0x000fc400078ec0ff */
[----:B------:R-:W-:Y:S01]  /*c7bb0*/  LOP3.LUT R10, R10, 0xffff, RZ, 0xc0, !PT ;  /* 0x0000ffff0a0a7812 */ /* 0x000fe200078ec0ff */
[----:B------:R0:W-:Y:S01]  /*c7bc0*/  STL.64 [R1+0xd38], R6 ;  /* 0x000d380601007387 */ /* 0x0001e20000100a00 */
[----:B------:R-:W-:-:S04]  /*c7bd0*/  LOP3.LUT R9, R9, 0xffff, RZ, 0xc0, !PT ;  /* 0x0000ffff09097812 */ /* 0x000fc800078ec0ff */
[----:B-1----:R-:W-:Y:S02]  /*c7be0*/  PRMT R3, R9, 0x3340, R0 ;  /* 0x0000334009037816 */ /* 0x002fe40000000000 */
[----:B0-----:R-:W-:-:S03]  /*c7bf0*/  PRMT R7, R11, 0x3340, R10 ;  /* 0x000033400b077816 */ /* 0x001fc6000000000a */
[----:B------:R0:W-:Y:S04]  /*c7c00*/  STL [R1+0x3c], R3 ;  /* 0x00003c0301007387 */ /* 0x0001e80000100800 */
[----:B------:R-:W4:Y:S01]  /*c7c10*/  LDL.LU R60, [R1+0x28f0] ;  /* 0x0028f000013c7983 */ /* 0x000f220000300800 */
[----:B--2---:R-:W-:Y:S02]  /*c7c20*/  LOP3.LUT R13, R61, 0xffff, RZ, 0xc0, !PT ;  /* 0x0000ffff3d0d7812 */ /* 0x004fe400078ec0ff */
[----:B------:R-:W-:Y:S02]  /*c7c30*/  LOP3.LUT R11, R52, 0xffff, RZ, 0xc0, !PT ;  /* 0x0000ffff340b7812 */ /* 0x000fe400078ec0ff */
[----:B------:R-:W-:Y:S02]  /*c7c40*/  LOP3.LUT R12, R57, 0xffff, RZ, 0xc0, !PT ;  /* 0x0000ffff390c7812 */ /* 0x000fe400078ec0ff */
[----:B------:R-:W-:-:S02]  /*c7c50*/  PRMT R9, R11, 0x3340, R0 ;  /* 0x000033400b097816 */ /* 0x000fc40000000000 */
[----:B------:R-:W-:-:S04]  /*c7c60*/  PRMT R10, R13, 0x3340, R12 ;  /* 0x000033400d0a7816 */ /* 0x000fc8000000000c */
[----:B0-----:R-:W-:-:S05]  /*c7c70*/  PRMT R3, R10, 0x5410, R9 ;  /* 0x000054100a037816 */ /* 0x001fca0000000009 */
[----:B------:R0:W-:Y:S04]  /*c7c80*/  STL [R1+0x51b0], R3 ;  /* 0x0051b00301007387 */ /* 0x0001e80000100800 */
[----:B------:R-:W2:Y:S04]  /*c7c90*/  LDL.LU R61, [R1+0x28c8] ;  /* 0x0028c800013d7983 */ /* 0x000ea80000300800 */
[----:B------:R-:W2:Y:S01]  /*c7ca0*/  LDL.LU R57, [R1+0x28d8] ;  /* 0x0028d80001397983 */ /* 0x000ea20000300800 */
[----:B------:R-:W-:Y:S02]  /*c7cb0*/  IADD3 R14, P6, R2, R38, RZ ;  /* 0x00000026020e7210 */ /* 0x000fe40007fde0ff */
[----:B------:R-:W-:-:S02]  /*c7cc0*/  SHF.R.U32.HI R11, RZ, 0x8, R11 ;  /* 0x00000008ff0b7819 */ /* 0x000fc4000001160b */
[----:B------:R-:W-:Y:S01]  /*c7cd0*/  SHF.R.U32.HI R10, RZ, 0x8, R13 ;  /* 0x00000008ff0a7819 */ /* 0x000fe2000001160d */
[----:B------:R-:W-:Y:S01]  /*c7ce0*/  IMAD.X R15, R8, 0x1, R20, P6 ;  /* 0x00000001080f7824 */ /* 0x000fe200030e0614 */
[----:B------:R-:W-:Y:S02]  /*c7cf0*/  SHF.R.U32.HI R9, RZ, 0x8, R12 ;  /* 0x00000008ff097819 */ /* 0x000fe4000001160c */
[----:B------:R-:W-:Y:S02]  /*c7d00*/  LOP3.LUT R11, R11, 0xffff, RZ, 0xc0, !PT ;  /* 0x0000ffff0b0b7812 */ /* 0x000fe400078ec0ff */
[----:B------:R4:W-:Y:S01]  /*c7d10*/  STL.64 [R1+0xd18], R14 ;  /* 0x000d180e01007387 */ /* 0x0009e20000100a00 */
[----:B------:R-:W-:Y:S02]  /*c7d20*/  LOP3.LUT R10, R10, 0xffff, RZ, 0xc0, !PT ;  /* 0x0000ffff0a0a7812 */ /* 0x000fe400078ec0ff */
[----:B------:R-:W-:Y:S02]  /*c7d30*/  LOP3.LUT R9, R9, 0xffff, RZ, 0xc0, !PT ;  /* 0x0000ffff09097812 */ /* 0x000fe400078ec0ff */
[----:B0-----:R-:W-:-:S02]  /*c7d40*/  PRMT R3, R11, 0x3340, R0 ;  /* 0x000033400b037816 */ /* 0x001fc40000000000 */
[----:B------:R-:W-:Y:S02]  /*c7d50*/  PRMT R52, R10, 0x3340, R9 ;  /* 0x000033400a347816 */ /* 0x000fe40000000009 */
[----:B---3--:R-:W-:Y:S02]  /*c7d60*/  LOP3.LUT R12, R59, 0xffff, RZ, 0xc0, !PT ;  /* 0x0000ffff3b0c7812 */ /* 0x008fe400078ec0ff */
[----:B----4-:R-:W-:Y:S02]  /*c7d70*/  LOP3.LUT R14, R58, 0xffff, RZ, 0xc0, !PT ;  /* 0x0000ffff3a0e7812 */ /* 0x010fe400078ec0ff */
[----:B------:R-:W-:Y:S02]  /*c7d80*/  LOP3.LUT R11, R5, 0xffff, RZ, 0xc0, !PT ;  /* 0x0000ffff050b7812 */ /* 0x000fe400078ec0ff */
[----:B------:R-:W-:Y:S02]  /*c7d90*/  PRMT R9, R14, 0x3340, R0 ;  /* 0x000033400e097816 */ /* 0x000fe40000000000 */
[----:B------:R-:W-:-:S04]  /*c7da0*/  PRMT R10, R12, 0x3340, R11 ;  /* 0x000033400c0a7816 */ /* 0x000fc8000000000b */
[----:B------:R-:W-:Y:S02]  /*c7db0*/  PRMT R58, R10, 0x5410, R9 ;  /* 0x000054100a3a7816 */ /* 0x000fe40000000009 */
[----:B------:R-:W-:Y:S02]  /*c7dc0*/  SHF.R.U32.HI R9, RZ, 0x8, R16 ;  /* 0x00000008ff097819 */ /* 0x000fe40000011610 */
[----:B------:R-:W-:Y:S02]  /*c7dd0*/  IADD3 R4, P6, R2, R37, RZ ;  /* 0x0000002502047210 */ /* 0x000fe40007fde0ff */
[----:B------:R-:W-:Y:S01]  /*c7de0*/  LOP3.LUT R9, R9, 0xffff, RZ, 0xc0, !PT ;  /* 0x0000ffff09097812 */ /* 0x000fe200078ec0ff */
[----:B------:R0:W-:Y:S02]  /*c7df0*/  STL [R1+0x38], R3 ;  /* 0x0000380301007387 */ /* 0x0001e40000100800 */
[----:B------:R-:W-:Y:S02]  /*c7e00*/  IMAD.X R5, R8, 0x1, R21, P6 ;  /* 0x0000000108057824 */ /* 0x000fe400030e0615 */
[----:B------:R-:W-:Y:S04]  /*c7e10*/  STL [R1+0x51b4], R58 ;  /* 0x0051b43a01007387 */ /* 0x000fe80000100800 */
[----:B------:R-:W3:Y:S01]  /*c7e20*/  LDL.LU R59, [R1+0xe7c] ;  /* 0x000e7c00013b7983 */ /* 0x000ee20000300800 */
[----:B0-----:R-:W-:-:S03]  /*c7e30*/  PRMT R3, R9, 0x3340, R0 ;  /* 0x0000334009037816 */ /* 0x001fc60000000000 */
[----:B------:R0:W-:Y:S01]  /*c7e40*/  STL.64 [R1+0xd10], R4 ;  /* 0x000d100401007387 */ /* 0x0001e20000100a00 */
[----:B------:R-:W-:-:S03]  /*c7e50*/  SHF.R.U32.HI R12, RZ, 0x8, R12 ;  /* 0x00000008ff0c7819 */ /* 0x000fc6000001160c */
[----:B------:R1:W-:Y:S01]  /*c7e60*/  STL [R1+0x30], R3 ;  /* 0x0000300301007387 */ /* 0x0003e20000100800 */
[----:B------:R-:W-:-:S03]  /*c7e70*/  SHF.R.U32.HI R10, RZ, 0x8, R11 ;  /* 0x00000008ff0a7819 */ /* 0x000fc6000001160b */
[----:B------:R-:W4:Y:S01]  /*c7e80*/  LDL.LU R50, [R1+0xdfc] ;  /* 0x000dfc0001327983 */ /* 0x000f220000300800 */
[----:B------:R-:W-:-:S03]  /*c7e90*/  LOP3.LUT R11, R12, 0xffff, RZ, 0xc0, !PT ;  /* 0x0000ffff0c0b7812 */ /* 0x000fc600078ec0ff */
[----:B------:R-:W4:Y:S01]  /*c7ea0*/  LDL.LU R49, [R1+0xe4c] ;  /* 0x000e4c0001317983 */ /* 0x000f220000300800 */
[----:B------:R-:W-:-:S03]  /*c7eb0*/  LOP3.LUT R12, R60, 0xffff, RZ, 0xc0, !PT ;  /* 0x0000ffff3c0c7812 */ /* 0x000fc600078ec0ff */
[----:B------:R-:W4:Y:S04]  /*c7ec0*/  LDL.LU R51, [R1+0x2f0] ;  /* 0x0002f00001337983 */ /* 0x000f280000300800 */
[----:B------:R-:W4:Y:S01]  /*c7ed0*/  LDL.LU R60, [R1+0x100] ;  /* 0x00010000013c7983 */ /* 0x000f220000300800 */
[----:B--2---:R-:W-:-:S03]  /*c7ee0*/  LOP3.LUT R13, R61, 0xffff, RZ, 0xc0, !PT ;  /* 0x0000ffff3d0d7812 */ /* 0x004fc600078ec0ff */
[----:B------:R-:W2:Y:S01]  /*c7ef0*/  LDL.LU R61, [R1+0x154] ;  /* 0x00015400013d7983 */ /* 0x000ea20000300800 */
[----:B------:R-:W-:Y:S02]  /*c7f00*/  LOP3.LUT R10, R10, 0xffff, RZ, 0xc0, !PT ;  /* 0x0000ffff0a0a7812 */ /* 0x000fe400078ec0ff */
[----:B------:R-:W-:Y:S01]  /*c7f10*/  IADD3 R40, P6, R2, R36, RZ ;  /* 0x0000002402287210 */ /* 0x000fe20007fde0ff */
[----:B------:R-:W2:Y:S01]  /*c7f20*/  LDL.LU R6, [R1+0x4] ;  /* 0x0000040001067983 */ /* 0x000ea20000300800 */
[----:B0-----:R-:W-:Y:S02]  /*c7f30*/  PRMT R5, R11, 0x3340, R10 ;  /* 0x000033400b057816 */ /* 0x001fe4000000000a */
[----:B------:R-:W-:Y:S01]  /*c7f40*/  LOP3.LUT R11, R57, 0xffff, RZ, 0xc0, !PT ;  /* 0x0000ffff390b7812 */ /* 0x000fe200078ec0ff */
[----:B------:R-:W-:Y:S01]  /*c7f50*/  IMAD.X R41, R8, 0x1, R22, P6 ;  /* 0x0000000108297824 */ /* 0x000fe200030e0616 */
[----:B------:R-:W-:Y:S02]  /*c7f60*/  IADD3 R2, P6, R2, R35, RZ ;  /* 0x0000002302027210 */ /* 0x000fe40007fde0ff */
[----:B------:R-:W-:-:S02]  /*c7f70*/  PRMT R9, R13, 0x3340, R0 ;  /* 0x000033400d097816 */ /* 0x000fc40000000000 */
[----:B------:R-:W-:Y:S01]  /*c7f80*/  PRMT R10, R12, 0x3340, R11 ;  /* 0x000033400c0a7816 */ /* 0x000fe2000000000b */
[----:B-1----:R-:W-:Y:S01]  /*c7f90*/  IMAD.X R3, R8, 0x1, R23, P6 ;  /* 0x0000000108037824 */ /* 0x002fe200030e0617 */
[----:B------:R-:W-:Y:S02]  /*c7fa0*/  SHF.R.U32.HI R8, RZ, 0x8, R11 ;  /* 0x00000008ff087819 */ /* 0x000fe4000001160b */
[----:B------:R-:W-:Y:S02]  /*c7fb0*/  PRMT R57, R10, 0x5410, R9 ;  /* 0x000054100a397816 */ /* 0x000fe40000000009 */
[----:B------:R-:W-:Y:S02]  /*c7fc0*/  SHF.R.U32.HI R9, RZ, 0x8, R12 ;  /* 0x00000008ff097819 */ /* 0x000fe4000001160c */
[----:B------:R-:W-:Y:S01]  /*c7fd0*/  LOP3.LUT R8, R8, 0xffff, RZ, 0xc0, !PT ;  /* 0x0000ffff08087812 */ /* 0x000fe200078ec0ff */
[----:B------:R-:W-:Y:S01]  /*c7fe0*/  STL [R1+0x51bc], R57 ;  /* 0x0051bc3901007387 */ /* 0x000fe20000100800 */
[----:B------:R-:W-:-:S03]  /*c7ff0*/  LOP3.LUT R9, R9, 0xffff, RZ, 0xc0, !PT ;  /* 0x0000ffff09097812 */ /* 0x000fc600078ec0ff */
[----:B------:R-:W-:Y:S04]  /*c8000*/  STL.64 [R1+0xcf8], R40 ;  /* 0x000cf82801007387 */ /* 0x000fe80000100a00 */
[----:B------:R0:W-:Y:S02]  /*c8010*/  STL.64 [R1+0xd00], R2 ;  /* 0x000d000201007387 */ /* 0x0001e40000100a00 */
[----:B0-----:R-:W-:Y:S02]  /*c8020*/  PRMT R2, R9, 0x3340, R8 ;  /* 0x0000334009027816 */ /* 0x001fe40000000008 */
[----:B------:R-:W-:Y:S02]  /*c8030*/  SHF.R.U32.HI R8, RZ, 0x8, R13 ;  /* 0x00000008ff087819 */ /* 0x000fe4000001160d */
[----:B------:R-:W-:-:S02]  /*c8040*/  SHF.R.U32.HI R9, RZ, 0x8, R14 ;  /* 0x00000008ff097819 */ /* 0x000fc4000001160e */
[----:B------:R-:W-:Y:S02]  /*c8050*/  LOP3.LUT R8, R8, 0xffff, RZ, 0xc0, !PT ;  /* 0x0000ffff08087812 */ /* 0x000fe400078ec0ff */
[----:B------:R-:W-:Y:S02]  /*c8060*/  LOP3.LUT R9, R9, 0xffff, RZ, 0xc0, !PT ;  /* 0x0000ffff09097812 */ /* 0x000fe400078ec0ff */
[--C-:B------:R-:W-:Y:S02]  /*c8070*/  PRMT R4, R8, 0x3340, R0.reuse ;  /* 0x0000334008047816 */ /* 0x100fe40000000000 */
[----:B------:R-:W-:-:S03]  /*c8080*/  PRMT R3, R9, 0x3340, R0 ;  /* 0x0000334009037816 */ /* 0x000fc60000000000 */
[----:B------:R-:W-:Y:S04]  /*c8090*/  STL [R1+0x28], R4 ;  /* 0x0000280401007387 */ /* 0x000fe80000100800 */
[----:B------:R-:W2:Y:S01]  /*c80a0*/  LDL.LU R48, [R1+0x310] ;  /* 0x0003100001307983 */ /* 0x000ea20000300800 */
[----:B---3--:R-:W-:-:S03]  /*c80b0*/  LOP3.LUT R13, R59, 0xffff, RZ, 0xc0, !PT ;  /* 0x0000ffff3b0d7812 */ /* 0x008fc600078ec0ff */
[----:B------:R0:W-:Y:S04]  /*c80c0*/  STL [R1+0x24], R3 ;  /* 0x0000240301007387 */ /* 0x0001e80000100800 */
[----:B------:R-:W3:Y:S04]  /*c80d0*/  LDL.LU R54, [R1+0x104] ;  /* 0x0001040001367983 */ /* 0x000ee80000300800 */
[----:B------:R-:W3:Y:S01]  /*c80e0*/  LDL.LU R59, [R1+0x15c] ;  /* 0x00015c00013b7983 */ /* 0x000ee20000300800 */
[----:B----4-:R-:W-:Y:S02]  /*c80f0*/  LOP3.LUT R50, R50, 0xffff, RZ, 0xc0, !PT ;  /* 0x0000ffff32327812 */ /* 0x010fe400078ec0ff */
[----:B------:R-:W-:-:S02]  /*c8100*/  LOP3.LUT R12, R49, 0xffff, RZ, 0xc0, !PT ;  /* 0x0000ffff310c7812 */ /* 0x000fc400078ec0ff */
[----:B------:R-:W-:Y:S02]  /*c8110*/  PRMT R8, R50, 0x3340, R0 ;  /* 0x0000334032087816 */ /* 0x000fe40000000000 */
[----:B------:R-:W-:Y:S02]  /*c8120*/  PRMT R9, R13, 0x3340, R12 ;  /* 0x000033400d097816 */ /* 0x000fe4000000000c */
[----:B------:R-:W-:Y:S02]  /*c8130*/  LOP3.LUT R11, R51, 0xffff, RZ, 0xc0, !PT ;  /* 0x0000ffff330b7812 */ /* 0x000fe400078ec0ff */
[----:B------:R-:W-:Y:S02]  /*c8140*/  LOP3.LUT R14, R60, 0xffff, RZ, 0xc0, !PT ;  /* 0x0000ffff3c0e7812 */ /* 0x000fe400078ec0ff */
[----:B------:R-:W-:Y:S02]  /*c8150*/  PRMT R51, R9, 0x5410, R8 ;  /* 0x0000541009337816 */ /* 0x000fe40000000008 */
[----:B------:R-:W-:-:S03]  /*c8160*/  PRMT R8, R14, 0x3340, R0 ;  /* 0x000033400e087816 */ /* 0x000fc60000000000 */
[----:B------:R-:W-:Y:S01]  /*c8170*/  STL [R1+0x5144], R51 ;  /* 0x0051443301007387 */ /* 0x000fe20000100800 */
[----:B--2---:R-:W-:-:S04]  /*c8180*/  LOP3.LUT R10, R61, 0xffff, RZ, 0xc0, !PT ;  /* 0x0000ffff3d0a7812 */ /* 0x004fc800078ec0ff */
[----:B------:R-:W-:-:S04]  /*c8190*/  PRMT R9, R11, 0x3340, R10 ;  /* 0x000033400b097816 */ /* 0x000fc8000000000a */
[----:B0-----:R-:W-:-:S05]  /*c81a0*/  PRMT R3, R9, 0x5410, R8 ;  /* 0x0000541009037816 */ /* 0x001fca0000000008 */
[----:B------:R0:W-:Y:S04]  /*c81b0*/  STL [R1+0x110], R3 ;  /* 0x0001100301007387 */ /* 0x0001e80000100800 */
[----:B------:R-:W2:Y:S04]  /*c81c0*/  LDL.LU R60, [R1+0x2f8] ;  /* 0x0002f800013c7983 */ /* 0x000ea80000300800 */
[----:B------:R-:W4:Y:S01]  /*c81d0*/  LDL.LU R61, [R1+0x130] ;  /* 0x00013000013d7983 */ /* 0x000f220000300800 */
[----:B------:R-:W-:Y:S02]  /*c81e0*/  SHF.R.U32.HI R9, RZ, 0x8, R12 ;  /* 0x00000008ff097819 */ /* 0x000fe4000001160c */
[----:B------:R-:W-:-:S02]  /*c81f0*/  SHF.R.U32.HI R12, RZ, 0x8, R11 ;  /* 0x00000008ff0c7819 */ /* 0x000fc4000001160b */
[----:B------:R-:W-:Y:S02]  /*c8200*/  SHF.R.U32.HI R11, RZ, 0x8, R10 ;  /* 0x00000008ff0b7819 */ /* 0x000fe4000001160a */
[----:B------:R-:W-:Y:S02]  /*c8210*/  SHF.R.U32.HI R13, RZ, 0x8, R13 ;  /* 0x00000008ff0d7819 */ /* 0x000fe4000001160d */
[----:B------:R-:W-:Y:S02]  /*c8220*/  SHF.R.S32.HI R8, RZ, 0x1f, R6 ;  /* 0x0000001fff087819 */ /* 0x000fe40000011406 */
[----:B------:R-:W-:Y:S02]  /*c8230*/  IADD3 R40, P6, R6, R34, RZ ;  /* 0x0000002206287210 */ /* 0x000fe40007fde0ff */
[----:B------:R-:W-:Y:S02]  /*c8240*/  LOP3.LUT R12, R12, 0xffff, RZ, 0xc0, !PT ;  /* 0x0000ffff0c0c7812 */ /* 0x000fe400078ec0ff */
[----:B------:R-:W-:-:S02]  /*c8250*/  LOP3.LUT R11, R11, 0xffff, RZ, 0xc0, !PT ;  /* 0x0000ffff0b0b7812 */ /* 0x000fc400078ec0ff */
[----:B------:R-:W-:Y:S02]  /*c8260*/  LOP3.LUT R10, R13, 0xffff, RZ, 0xc0, !PT ;  /* 0x0000ffff0d0a7812 */ /* 0x000fe400078ec0ff */
[----:B------:R-:W-:Y:S01]  /*c8270*/  LOP3.LUT R9, R9, 0xffff, RZ, 0xc0, !PT ;  /* 0x0000ffff09097812 */ /* 0x000fe200078ec0ff */
[----:B------:R-:W-:Y:S01]  /*c8280*/  IMAD.X R41, R8, 0x1, R31, P6 ;  /* 0x0000000108297824 */ /* 0x000fe200030e061f */
[----:B0-----:R-:W-:Y:S02]  /*c8290*/  PRMT R3, R12, 0x3340, R11 ;  /* 0x000033400c037816 */ /* 0x001fe4000000000b */
[----:B------:R-:W-:Y:S02]  /*c82a0*/  PRMT R4, R10, 0x3340, R9 ;  /* 0x000033400a047816 */ /* 0x000fe40000000009 */
[----:B------:R-:W-:Y:S04]  /*c82b0*/  STL.64 [R1+0xcc8], R40 ;  /* 0x000cc82801007387 */ /* 0x000fe80000100a00 */
[----:B------:R-:W-:Y:S04]  /*c82c0*/  STL [R1+0x51c0], R4 ;  /* 0x0051c00401007387 */ /* 0x000fe80000100800 */
[----:B------:R0:W-:Y:S01]  /*c82d0*/  STL [R1+0x80], R3 ;  /* 0x0000800301007387 */ /* 0x0001e20000100800 */
[----:B------:R-:W-:-:S02]  /*c82e0*/  LOP3.LUT R12, R48, 0xffff, RZ, 0xc0, !PT ;  /* 0x0000ffff300c7812 */ /* 0x000fc400078ec0ff */
[----:B---3--:R-:W-:Y:S02]  /*c82f0*/  LOP3.LUT R13, R54, 0xffff, RZ, 0xc0, !PT ;  /* 0x0000ffff360d7812 */ /* 0x008fe400078ec0ff */
[----:B------:R-:W-:Y:S02]  /*c8300*/  LOP3.LUT R11, R59, 0xffff, RZ, 0xc0, !PT ;  /* 0x0000ffff3b0b7812 */ /* 0x000fe400078ec0ff */
[----:B------:R-:W-:Y:S02]  /*c8310*/  PRMT R9, R13, 0x3340, R0 ;  /* 0x000033400d097816 */ /* 0x000fe40000000000 */
[----:B------:R-:W-:Y:S02]  /*c8320*/  PRMT R10, R12, 0x3340, R11 ;  /* 0x000033400c0a7816 */ /* 0x000fe4000000000b */
[----:B------:R-:W-:Y:S02]  /*c8330*/  SHF.R.U32.HI R12, RZ, 0x8, R12 ;  /* 0x00000008ff0c7819 */ /* 0x000fe4000001160c */
[----:B0-----:R-:W-:-:S02]  /*c8340*/  PRMT R3, R10, 0x5410, R9 ;  /* 0x000054100a037816 */ /* 0x001fc40000000009 */
        /* <DEDUP_REMOVED lines=9> */
[----:B------:R-:W3:Y:S01]  /*c83e0*/  LDL.LU R48, [R1+0x304] ;  /* 0x0003040001307983 */ /* 0x000ee20000300800 */
[----:B------:R-:W-:-:S03]  /*c83f0*/  LOP3.LUT R14, R55, 0xffff, RZ, 0xc0, !PT ;  /* 0x0000ffff370e7812 */ /* 0x000fc600078ec0ff */
[----:B------:R-:W3:Y:S01]  /*c8400*/  LDL.LU R59, [R1+0xe0] ;  /* 0x0000e000013b7983 */ /* 0x000ee20000300800 */
[----:B0-----:R-:W-:-:S03]  /*c8410*/  PRMT R3, R11, 0x3340, R10 ;  /* 0x000033400b037816 */ /* 0x001fc6000000000a */
[----:B------:R0:W-:Y:S04]  /*c8420*/  STL.64 [R1+0xcd0], R40 ;  /* 0x000cd02801007387 */ /* 0x0001e80000100a00 */
[----:B------:R-:W-:Y:S04]  /*c8430*/  STL [R1+0x18], R4 ;  /* 0x0000180401007387 */ /* 0x000fe80000100800 */
[----:B------:R1:W-:Y:S04]  /*c8440*/  STL [R1+0x68], R3 ;  /* 0x0000680301007387 */ /* 0x0003e80000100800 */
[----:B------:R-:W3:Y:S01]  /*c8450*/  LDL.LU R55, [R1+0x5220] ;  /* 0x0052200001377983 */ /* 0x000ee20000300800 */
[----:B------:R-:W-:-:S02]  /*c8460*/  PRMT R9, R14, 0x3340, R0 ;  /* 0x000033400e097816 */ /* 0x000fc40000000000 */
[----:B0-----:R-:W-:-:S05]  /*c8470*/  IADD3 R40, P6, R6, R56, RZ ;  /* 0x0000003806287210 */ /* 0x001fca0007fde0ff */
[----:B------:R-:W-:Y:S01]  /*c8480*/  IMAD.X R41, R8, 0x1, R29, P6 ;  /* 0x0000000108297824 */ /* 0x000fe200030e061d */
[----:B--2---:R-:W-:Y:S02]  /*c8490*/  LOP3.LUT R12, R60, 0xffff, RZ, 0xc0, !PT ;  /* 0x0000ffff3c0c7812 */ /* 0x004fe400078ec0ff */
[----:B----4-:R-:W-:-:S04]  /*c84a0*/  LOP3.LUT R11, R61, 0xffff, RZ, 0xc0, !PT ;  /* 0x0000ffff3d0b7812 */ /* 0x010fc800078ec0ff */
[----:B------:R-:W-:-:S04]  /*c84b0*/  PRMT R10, R12, 0x3340, R11 ;  /* 0x000033400c0a7816 */ /* 0x000fc8000000000b */
[----:B-1----:R-:W-:-:S05]  /*c84c0*/  PRMT R3, R10, 0x5410, R9 ;  /* 0x000054100a037816 */ /* 0x002fca0000000009 */
[----:B------:R-:W-:Y:S04]  /*c84d0*/  STL [R1+0xfc], R3 ;  /* 0x0000fc0301007387 */ /* 0x000fe80000100800 */
[----:B------:R0:W-:Y:S04]  /*c84e0*/  STL.64 [R1+0xcb0], R40 ;  /* 0x000cb02801007387 */ /* 0x0001e80000100a00 */
[----:B0-----:R-:W2:Y:S04]  /*c84f0*/  LDL.LU R40, [R1+0xd90] ;  /* 0x000d900001287983 */ /* 0x001ea80000300800 */
[----:B------:R-:W4:Y:S04]  /*c8500*/  LDL.LU R41, [R1+0xd20] ;  /* 0x000d200001297983 */ /* 0x000f280000300800 */
[----:B------:R-:W4:Y:S01]  /*c8510*/  LDL.LU R49, [R1+0xd50] ;  /* 0x000d500001317983 */ /* 0x000f220000300800 */
[----:B------:R-:W-:-:S02]  /*c8520*/  SHF.R.U32.HI R12, RZ, 0x8, R12 ;  /* 0x00000008ff0c7819 */ /* 0x000fc4000001160c */
[----:B------:R-:W-:Y:S01]  /*c8530*/  SHF.R.U32.HI R10, RZ, 0x8, R11 ;  /* 0x00000008ff0a7819 */ /* 0x000fe2000001160b */
[----:B------:R-:W4:Y:S01]  /*c8540*/  LDL.LU R54, [R1+0xd94] ;  /* 0x000d940001367983 */ /* 0x000f220000300800 */
[----:B------:R-:W-:Y:S02]  /*c8550*/  SHF.R.U32.HI R9, RZ, 0x8, R13 ;  /* 0x00000008ff097819 */ /* 0x000fe4000001160d */
[----:B------:R-:W-:Y:S01]  /*c8560*/  LOP3.LUT R11, R12, 0xffff, RZ, 0xc0, !PT ;  /* 0x0000ffff0c0b7812 */ /* 0x000fe200078ec0ff */
[----:B------:R-:W4:Y:S01]  /*c8570*/  LDL.LU R60, [R1+0xd24] ;  /* 0x000d2400013c7983 */ /* 0x000f220000300800 */
[----:B------:R-:W-:Y:S02]  /*c8580*/  LOP3.LUT R10, R10, 0xffff, RZ, 0xc0, !PT ;  /* 0x0000ffff0a0a7812 */ /* 0x000fe400078ec0ff */
[----:B------:R-:W-:Y:S01]  /*c8590*/  LOP3.LUT R9, R9, 0xffff, RZ, 0xc0, !PT ;  /* 0x0000ffff09097812 */ /* 0x000fe200078ec0ff */
[----:B------:R-:W4:Y:S01]  /*c85a0*/  LDL.LU R61, [R1+0xd54] ;  /* 0x000d5400013d7983 */ /* 0x000f220000300800 */
[----:B------:R-:W-:-:S02]  /*c85b0*/  PRMT R3, R11, 0x3340, R10 ;  /* 0x000033400b037816 */ /* 0x000fc4000000000a */
[----:B------:R-:W-:Y:S02]  /*c85c0*/  PRMT R4, R9, 0x3340, R0 ;  /* 0x0000334009047816 */ /* 0x000fe40000000000 */
[----:B------:R-:W-:-:S03]  /*c85d0*/  IADD3 R58, P6, R6, R47, RZ ;  /* 0x0000002f063a7210 */ /* 0x000fc60007fde0ff */
[----:B------:R-:W-:Y:S04]  /*c85e0*/  STL [R1+0xc], R4 ;  /* 0x00000c0401007387 */ /* 0x000fe80000100800 */
[----:B------:R0:W-:Y:S01]  /*c85f0*/  STL [R1+0x4c], R3 ;  /* 0x00004c0301007387 */ /* 0x0001e20000100800 */
[----:B---3--:R-:W-:Y:S02]  /*c8600*/  LOP3.LUT R12, R48, 0xffff, RZ, 0xc0, !PT ;  /* 0x0000ffff300c7812 */ /* 0x008fe400078ec0ff */
[----:B------:R-:W-:-:S04]  /*c8610*/  LOP3.LUT R48, R59, 0xffff, RZ, 0xc0, !PT ;  /* 0x0000ffff3b307812 */ /* 0x000fc800078ec0ff */
[----:B------:R-:W-:Y:S01]  /*c8620*/  PRMT R9, R48, 0x3340, R0 ;  /* 0x0000334030097816 */ /* 0x000fe20000000000 */
[----:B------:R-:W-:Y:S01]  /*c8630*/  IMAD.X R59, R8, 0x1, R30, P6 ;  /* 0x00000001083b7824 */ /* 0x000fe200030e061e */
[----:B------:R-:W-:-:S04]  /*c8640*/  LOP3.LUT R11, R55, 0xffff, RZ, 0xc0, !PT ;  /* 0x0000ffff370b7812 */ /* 0x000fc800078ec0ff */
[----:B------:R-:W-:-:S04]  /*c8650*/  PRMT R10, R12, 0x3340, R11 ;  /* 0x000033400c0a7816 */ /* 0x000fc8000000000b */
[----:B0-----:R-:W-:Y:S02]  /*c8660*/  PRMT R3, R10, 0x5410, R9 ;  /* 0x000054100a037816 */ /* 0x001fe40000000009 */
[----:B------:R-:W-:Y:S02]  /*c8670*/  SHF.R.U32.HI R10, RZ, 0x8, R12 ;  /* 0x00000008ff0a7819 */ /* 0x000fe4000001160c */
[----:B------:R-:W-:Y:S01]  /*c8680*/  SHF.R.U32.HI R9, RZ, 0x8, R11 ;  /* 0x00000008ff097819 */ /* 0x000fe2000001160b */
[----:B------:R-:W-:Y:S04]  /*c8690*/  STL [R1+0x144], R3 ;  /* 0x0001440301007387 */ /* 0x000fe80000100800 */
[----:B------:R0:W-:Y:S01]  /*c86a0*/  STL.64 [R1+0xca8], R58 ;  /* 0x000ca83a01007387 */ /* 0x0001e20000100a00 */
[----:B------:R-:W-:-:S02]  /*c86b0*/  LOP3.LUT R10, R10, 0xffff, RZ, 0xc0, !PT ;  /* 0x0000ffff0a0a7812 */ /* 0x000fc400078ec0ff */
[----:B------:R-:W-:Y:S02]  /*c86c0*/  LOP3.LUT R9, R9, 0xffff, RZ, 0xc0, !PT ;  /* 0x0000ffff09097812 */ /* 0x000fe400078ec0ff */
[----:B0-----:R-:W-:-:S04]  /*c86d0*/  SHF.R.U32.HI R59, RZ, 0x8, R14 ;  /* 0x00000008ff3b7819 */ /* 0x001fc8000001160e */
[----:B------:R-:W-:Y:S02]  /*c86e0*/  LOP3.LUT R59, R59, 0xffff, RZ, 0xc0, !PT ;  /* 0x0000ffff3b3b7812 */ /* 0x000fe400078ec0ff */
[----:B------:R-:W-:Y:S02]  /*c86f0*/  PRMT R55, R10, 0x3340, R9 ;  /* 0x000033400a377816 */ /* 0x000fe40000000009 */
[----:B------:R-:W-:-:S05]  /*c8700*/  PRMT R59, R59, 0x3340, R0 ;  /* 0x000033403b3b7816 */ /* 0x000fca0000000000 */
[----:B------:R-:W-:Y:S04]  /*c8710*/  STL [R1+0x51f0], R59 ;  /* 0x0051f03b01007387 */ /* 0x000fe80000100800 */
[----:B------:R-:W-:Y:S04]  /*c8720*/  STL [R1+0x51c4], R55 ;  /* 0x0051c43701007387 */ /* 0x000fe80000100800 */
[----:B------:R-:W3:Y:S01]  /*c8730*/  LDL.LU R57, [R1+0xd78] ;  /* 0x000d780001397983 */ /* 0x000ee20000300800 */
[----:B--2---:R-:W-:-:S03]  /*c8740*/  LOP3.LUT R14, R40, 0xffff, RZ, 0xc0, !PT ;  /* 0x0000ffff280e7812 */ /* 0x004fc600078ec0ff */
[----:B------:R-:W2:Y:S01]  /*c8750*/  LDL.LU R40, [R1+0xa44] ;  /* 0x000a440001287983 */ /* 0x000ea20000300800 */
[----:B----4-:R-:W-:Y:S02]  /*c8760*/  LOP3.LUT R16, R41, 0xffff, RZ, 0xc0, !PT ;  /* 0x0000ffff29107812 */ /* 0x010fe400078ec0ff */
[----:B------:R-:W-:Y:S02]  /*c8770*/  LOP3.LUT R12, R49, 0xffff, RZ, 0xc0, !PT ;  /* 0x0000ffff310c7812 */ /* 0x000fe400078ec0ff */
[----:B------:R-:W-:Y:S02]  /*c8780*/  PRMT R9, R16, 0x3340, R0 ;  /* 0x0000334010097816 */ /* 0x000fe40000000000 */
[----:B------:R-:W-:-:S04]  /*c8790*/  PRMT R10, R14, 0x3340, R12 ;  /* 0x000033400e0a7816 */ /* 0x000fc8000000000c */
[----:B------:R-:W-:-:S05]  /*c87a0*/  PRMT R3, R10, 0x5410, R9 ;  /* 0x000054100a037816 */ /* 0x000fca0000000009 */
[----:B------:R0:W-:Y:S04]  /*c87b0*/  STL [R1+0xdc], R3 ;  /* 0x0000dc0301007387 */ /* 0x0001e80000100800 */
[----:B------:R-:W4:Y:S01]  /*c87c0*/  LDL.LU R41, [R1+0xd48] ;  /* 0x000d480001297983 */ /* 0x000f220000300800 */
[----:B------:R-:W-:Y:S02]  /*c87d0*/  LOP3.LUT R13, R54, 0xffff, RZ, 0xc0, !PT ;  /* 0x0000ffff360d7812 */ /* 0x000fe400078ec0ff */
        /* <DEDUP_REMOVED lines=9> */
[----:B------:R-:W-:Y:S01]  /*c8870*/  SHF.R.U32.HI R11, RZ, 0x8, R11 ;  /* 0x00000008ff0b7819 */ /* 0x000fe2000001160b */
[----:B------:R-:W-:Y:S01]  /*c8880*/  IMAD.X R55, R8, 0x1, R27, P6 ;  /* 0x0000000108377824 */ /* 0x000fe200030e061b */
[----:B------:R-:W-:Y:S02]  /*c8890*/  LOP3.LUT R10, R10, 0xffff, RZ, 0xc0, !PT ;  /* 0x0000ffff0a0a7812 */ /* 0x000fe400078ec0ff */
[----:B------:R-:W-:Y:S02]  /*c88a0*/  LOP3.LUT R9, R9, 0xffff, RZ, 0xc0, !PT ;  /* 0x0000ffff09097812 */ /* 0x000fe400078ec0ff */
[----:B------:R-:W-:Y:S02]  /*c88b0*/  LOP3.LUT R12, R13, 0xffff, RZ, 0xc0, !PT ;  /* 0x0000ffff0d0c7812 */ /* 0x000fe400078ec0ff */
[----:B------:R-:W-:Y:S01]  /*c88c0*/  LOP3.LUT R11, R11, 0xffff, RZ, 0xc0, !PT ;  /* 0x0000ffff0b0b7812 */ /* 0x000fe200078ec0ff */
[----:B------:R0:W-:Y:S01]  /*c88d0*/  STL [R1+0xe0], R3 ;  /* 0x0000e00301007387 */ /* 0x0001e20000100800 */
[----:B------:R-:W-:-:S03]  /*c88e0*/  PRMT R4, R10, 0x3340, R9 ;  /* 0x000033400a047816 */ /* 0x000fc60000000009 */
[----:B------:R1:W-:Y:S01]  /*c88f0*/  STL.64 [R1+0xca0], R54 ;  /* 0x000ca03601007387 */ /* 0x0003e20000100a00 */
[----:B0-----:R-:W-:-:S03]  /*c8900*/  PRMT R3, R12, 0x3340, R11 ;  /* 0x000033400c037816 */ /* 0x001fc6000000000b */
[----:B------:R-:W-:Y:S01]  /*c8910*/  STL [R1+0x58], R4 ;  /* 0x0000580401007387 */ /* 0x000fe20000100800 */
[----:B-1----:R-:W-:-:S03]  /*c8920*/  IADD3 R54, P6, R6, R45, RZ ;  /* 0x0000002d06367210 */ /* 0x002fc60007fde0ff */
[----:B------:R0:W-:Y:S02]  /*c8930*/  STL [R1+0x48], R3 ;  /* 0x0000480301007387 */ /* 0x0001e40000100800 */
[----:B------:R-:W-:Y:S02]  /*c8940*/  IMAD.X R55, R8, 0x1, R28, P6 ;  /* 0x0000000108377824 */ /* 0x000fe400030e061c */
[----:B------:R-:W4:Y:S04]  /*c8950*/  LDL.LU R60, [R1+0xecc] ;  /* 0x000ecc00013c7983 */ /* 0x000f280000300800 */
[----:B------:R-:W4:Y:S04]  /*c8960*/  LDL.LU R61, [R1+0xe28] ;  /* 0x000e2800013d7983 */ /* 0x000f280000300800 */
[----:B------:R-:W4:Y:S04]  /*c8970*/  LDL.LU R58, [R1+0xe80] ;  /* 0x000e8000013a7983 */ /* 0x000f280000300800 */
[----:B------:R1:W-:Y:S04]  /*c8980*/  STL.64 [R1+0xcc0], R54 ;  /* 0x000cc03601007387 */ /* 0x0003e80000100a00 */
[----:B0-----:R-:W4:Y:S04]  /*c8990*/  LDL.LU R3, [R1+0xd7c] ;  /* 0x000d7c0001037983 */ /* 0x001f280000300800 */
[----:B------:R-:W4:Y:S04]  /*c89a0*/  LDL.LU R49, [R1+0xcf0] ;  /* 0x000cf00001317983 */ /* 0x000f280000300800 */
[----:B-1----:R-:W4:Y:S01]  /*c89b0*/  LDL.LU R54, [R1+0xd4c] ;  /* 0x000d4c0001367983 */ /* 0x002f220000300800 */
[----:B---3--:R-:W-:-:S03]  /*c89c0*/  LOP3.LUT R14, R57, 0xffff, RZ, 0xc0, !PT ;  /* 0x0000ffff390e7812 */ /* 0x008fc600078ec0ff */
[----:B------:R-:W-:Y:S01]  /*c89d0*/  STL.64 [R1+0x5208], R44 ;  /* 0x0052082c01007387 */ /* 0x000fe20000100a00 */
[----:B--2---:R-:W-:-:S04]  /*c89e0*/  LOP3.LUT R12, R40, 0xffff, RZ, 0xc0, !PT ;  /* 0x0000ffff280c7812 */ /* 0x004fc800078ec0ff */
[----:B------:R-:W-:Y:S02]  /*c89f0*/  PRMT R9, R12, 0x3340, R0 ;  /* 0x000033400c097816 */ /* 0x000fe40000000000 */
[----:B------:R-:W-:Y:S02]  /*c8a00*/  IADD3 R40, P6, R6, R44, RZ ;  /* 0x0000002c06287210 */ /* 0x000fe40007fde0ff */
[----:B----4-:R-:W-:-:S04]  /*c8a10*/  LOP3.LUT R13, R41, 0xffff, RZ, 0xc0, !PT ;  /* 0x0000ffff290d7812 */ /* 0x010fc800078ec0ff */
[----:B------:R-:W-:-:S04]  /*c8a20*/  PRMT R10, R14, 0x3340, R13 ;  /* 0x000033400e0a7816 */ /* 0x000fc8000000000d */
[----:B------:R-:W-:Y:S02]  /*c8a30*/  PRMT R4, R10, 0x5410, R9 ;  /* 0x000054100a047816 */ /* 0x000fe40000000009 */
[----:B------:R-:W-:Y:S02]  /*c8a40*/  SHF.R.U32.HI R10, RZ, 0x8, R14 ;  /* 0x00000008ff0a7819 */ /* 0x000fe4000001160e */
[----:B------:R-:W-:Y:S01]  /*c8a50*/  SHF.R.U32.HI R9, RZ, 0x8, R13 ;  /* 0x00000008ff097819 */ /* 0x000fe2000001160d */
[----:B------:R-:W-:Y:S01]  /*c8a60*/  IMAD.X R41, R8, 0x1, R26, P6 ;  /* 0x0000000108297824 */ /* 0x000fe200030e061a */
[----:B------:R-:W-:Y:S02]  /*c8a70*/  LOP3.LUT R10, R10, 0xffff, RZ, 0xc0, !PT ;  /* 0x0000ffff0a0a7812 */ /* 0x000fe400078ec0ff */
[----:B------:R-:W-:Y:S01]  /*c8a80*/  LOP3.LUT R9, R9, 0xffff, RZ, 0xc0, !PT ;  /* 0x0000ffff09097812 */ /* 0x000fe200078ec0ff */
[----:B------:R0:W-:Y:S04]  /*c8a90*/  STL [R1+0x100], R4 ;  /* 0x0001000401007387 */ /* 0x0001e80000100800 */
[----:B------:R1:W-:Y:S04]  /*c8aa0*/  STL.64 [R1+0xcb8], R40 ;  /* 0x000cb82801007387 */ /* 0x0003e80000100a00 */
[----:B------:R-:W2:Y:S01]  /*c8ab0*/  LDL.LU R57, [R1+0xee0] ;  /* 0x000ee00001397983 */ /* 0x000ea20000300800 */
[----:B0-----:R-:W-:-:S03]  /*c8ac0*/  PRMT R4, R10, 0x3340, R9 ;  /* 0x000033400a047816 */ /* 0x001fc60000000009 */
[----:B-1----:R-:W3:Y:S04]  /*c8ad0*/  LDL.LU R40, [R1+0xe2c] ;  /* 0x000e2c0001287983 */ /* 0x002ee80000300800 */
[----:B------:R-:W-:Y:S04]  /*c8ae0*/  STL [R1+0x54], R4 ;  /* 0x0000540401007387 */ /* 0x000fe80000100800 */
[----:B------:R-:W4:Y:S01]  /*c8af0*/  LDL.LU R41, [R1+0xe88] ;  /* 0x000e880001297983 */ /* 0x000f220000300800 */
[----:B------:R-:W-:Y:S02]  /*c8b00*/  SHF.R.U32.HI R11, RZ, 0x8, R15 ;  /* 0x00000008ff0b7819 */ /* 0x000fe4000001160f */
[----:B------:R-:W-:-:S02]  /*c8b10*/  SHF.R.U32.HI R14, RZ, 0x8, R12 ;  /* 0x00000008ff0e7819 */ /* 0x000fc4000001160c */
[----:B------:R-:W-:Y:S02]  /*c8b20*/  LOP3.LUT R60, R60, 0xffff, RZ, 0xc0, !PT ;  /* 0x0000ffff3c3c7812 */ /* 0x000fe400078ec0ff */
[----:B------:R-:W-:Y:S02]  /*c8b30*/  LOP3.LUT R61, R61, 0xffff, RZ, 0xc0, !PT ;  /* 0x0000ffff3d3d7812 */ /* 0x000fe400078ec0ff */
[----:B------:R-:W-:Y:S02]  /*c8b40*/  LOP3.LUT R15, R58, 0xffff, RZ, 0xc0, !PT ;  /* 0x0000ffff3a0f7812 */ /* 0x000fe400078ec0ff */
[----:B------:R-:W-:Y:S02]  /*c8b50*/  PRMT R9, R61, 0x3340, R0 ;  /* 0x000033403d097816 */ /* 0x000fe40000000000 */
[----:B------:R-:W-:Y:S02]  /*c8b60*/  PRMT R10, R60, 0x3340, R15 ;  /* 0x000033403c0a7816 */ /* 0x000fe4000000000f */
[----:B------:R-:W-:-:S02]  /*c8b70*/  LOP3.LUT R13, R3, 0xffff, RZ, 0xc0, !PT ;  /* 0x0000ffff030d7812 */ /* 0x000fc400078ec0ff */
[----:B------:R-:W-:Y:S02]  /*c8b80*/  PRMT R3, R10, 0x5410, R9 ;  /* 0x000054100a037816 */ /* 0x000fe40000000009 */
[----:B------:R-:W-:Y:S02]  /*c8b90*/  LOP3.LUT R44, R49, 0xffff, RZ, 0xc0, !PT ;  /* 0x0000ffff312c7812 */ /* 0x000fe400078ec0ff */
[----:B------:R-:W-:Y:S02]  /*c8ba0*/  LOP3.LUT R12, R54, 0xffff, RZ, 0xc0, !PT ;  /* 0x0000ffff360c7812 */ /* 0x000fe400078ec0ff */
[----:B------:R-:W-:Y:S02]  /*c8bb0*/  PRMT R9, R44, 0x3340, R0 ;  /* 0x000033402c097816 */ /* 0x000fe40000000000 */
[----:B------:R-:W-:Y:S01]  /*c8bc0*/  PRMT R10, R13, 0x3340, R12 ;  /* 0x000033400d0a7816 */ /* 0x000fe2000000000c */
[----:B------:R0:W-:Y:S01]  /*c8bd0*/  STL [R1+0x104], R3 ;  /* 0x0001040301007387 */ /* 0x0001e20000100800 */
[----:B------:R-:W-:-:S05]  /*c8be0*/  IADD3 R54, P6, R6, R43, RZ ;  /* 0x0000002b06367210 */ /* 0x000fca0007fde0ff */
[----:B------:R-:W-:Y:S01]  /*c8bf0*/  IMAD.X R55, R8, 0x1, R24, P6 ;  /* 0x0000000108377824 */ /* 0x000fe200030e0618 */
[----:B0-----:R-:W-:Y:S02]  /*c8c00*/  PRMT R3, R10, 0x5410, R9 ;  /* 0x000054100a037816 */ /* 0x001fe40000000009 */
[----:B------:R-:W-:Y:S02]  /*c8c10*/  SHF.R.U32.HI R10, RZ, 0x8, R13 ;  /* 0x00000008ff0a7819 */ /* 0x000fe4000001160d */
[----:B------:R-:W-:Y:S01]  /*c8c20*/  SHF.R.U32.HI R9, RZ, 0x8, R12 ;  /* 0x00000008ff097819 */ /* 0x000fe2000001160c */
[----:B------:R0:W-:Y:S01]  /*c8c30*/  STL [R1+0x134], R3 ;  /* 0x0001340301007387 */ /* 0x0001e20000100800 */
[----:B------:R-:W-:-:S03]  /*c8c40*/  LOP3.LUT R10, R10, 0xffff, RZ, 0xc0, !PT ;  /* 0x0000ffff0a0a7812 */ /* 0x000fc600078ec0ff */
[----:B------:R-:W4:Y:S01]  /*c8c50*/  LDL.LU R58, [R1+0xedc] ;  /* 0x000edc00013a7983 */ /* 0x000f220000300800 */
[----:B------:R-:W-:-:S03]  /*c8c60*/  LOP3.LUT R9, R9, 0xffff, RZ, 0xc0, !PT ;  /* 0x0000ffff09097812 */ /* 0x000fc600078ec0ff */
[----:B------:R-:W4:Y:S01]  /*c8c70*/  LDL.LU R49, [R1+0xe00] ;  /* 0x000e000001317983 */ /* 0x000f220000300800 */
[----:B------:R-:W-:-:S03]  /*c8c80*/  SHF.R.U32.HI R13, RZ, 0x8, R60 ;  /* 0x00000008ff0d7819 */ /* 0x000fc6000001163c */
[----:B------:R1:W-:Y:S01]  /*c8c90*/  STL.64 [R1+0xce0], R54 ;  /* 0x000ce03601007387 */ /* 0x0003e20000100a00 */
[----:B------:R-:W-:Y:S02]  /*c8ca0*/  SHF.R.U32.HI R12, RZ, 0x8, R15 ;  /* 0x00000008ff0c7819 */ /* 0x000fe4000001160f */
[----:B0-----:R-:W-:Y:S02]  /*c8cb0*/  PRMT R3, R10, 0x3340, R9 ;  /* 0x000033400a037816 */ /* 0x001fe40000000009 */
[----:B------:R-:W-:Y:S02]  /*c8cc0*/  LOP3.LUT R13, R13, 0xffff, RZ, 0xc0, !PT ;  /* 0x0000ffff0d0d7812 */ /* 0x000fe400078ec0ff */
[----:B------:R-:W-:Y:S01]  /*c8cd0*/  LOP3.LUT R12, R12, 0xffff, RZ, 0xc0, !PT ;  /* 0x0000ffff0c0c7812 */ /* 0x000fe200078ec0ff */
[----:B-1----:R-:W4:Y:S03]  /*c8ce0*/  LDL.LU R54, [R1+0xe84] ;  /* 0x000e840001367983 */ /* 0x002f260000300800 */
[----:B------:R-:W-:Y:S01]  /*c8cf0*/  PRMT R4, R13, 0x3340, R12 ;  /* 0x000033400d047816 */ /* 0x000fe2000000000c */
[----:B------:R3:W-:Y:S04]  /*c8d00*/  STL [R1+0x51c8], R3 ;  /* 0x0051c80301007387 */ /* 0x0007e80000100800 */
[----:B------:R0:W-:Y:S04]  /*c8d10*/  STL [R1+0x5c], R4 ;  /* 0x00005c0401007387 */ /* 0x0001e80000100800 */
[----:B------:R-:W-:Y:S01]  /*c8d20*/  STL.64 [R1+0x5200], R42 ;  /* 0x0052002a01007387 */ /* 0x000fe20000100a00 */
[----:B--2---:R-:W-:-:S02]  /*c8d30*/  LOP3.LUT R13, R57, 0xffff, RZ, 0xc0, !PT ;  /* 0x0000ffff390d7812 */ /* 0x004fc400078ec0ff */
[----:B---3--:R-:W-:Y:S02]  /*c8d40*/  LOP3.LUT R3, R40, 0xffff, RZ, 0xc0, !PT ;  /* 0x0000ffff28037812 */ /* 0x008fe400078ec0ff */
[----:B------:R-:W-:Y:S02]  /*c8d50*/  IADD3 R40, P6, R6, R42, RZ ;  /* 0x0000002a06287210 */ /* 0x000fe40007fde0ff */
[----:B------:R-:W-:Y:S02]  /*c8d60*/  PRMT R9, R3, 0x3340, R0 ;  /* 0x0000334003097816 */ /* 0x000fe40000000000 */
[----:B----4-:R-:W-:-:S04]  /*c8d70*/  LOP3.LUT R12, R41, 0xffff, RZ, 0xc0, !PT ;  /* 0x0000ffff290c7812 */ /* 0x010fc800078ec0ff */
[----:B------:R-:W-:Y:S01]  /*c8d80*/  PRMT R10, R13, 0x3340, R12 ;  /* 0x000033400d0a7816 */ /* 0x000fe2000000000c */
[----:B------:R-:W-:-:S03]  /*c8d90*/  IMAD.X R41, R8, 0x1, R25, P6 ;  /* 0x0000000108297824 */ /* 0x000fc600030e0619 */
[----:B0-----:R-:W-:-:S05]  /*c8da0*/  PRMT R4, R10, 0x5410, R9 ;  /* 0x000054100a047816 */ /* 0x001fca0000000009 */
[----:B------:R-:W-:Y:S04]  /*c8db0*/  STL [R1+0x108], R4 ;  /* 0x0001080401007387 */ /* 0x000fe80000100800 */
[----:B------:R0:W-:Y:S04]  /*c8dc0*/  STL.64 [R1+0xcd8], R40 ;  /* 0x000cd82801007387 */ /* 0x0001e80000100a00 */
[----:B0-----:R-:W2:Y:S04]  /*c8dd0*/  LDL.LU.64 R40, [R1+0x5218] ;  /* 0x0052180001287983 */ /* 0x001ea80000300a00 */
[----:B------:R-:W3:Y:S01]  /*c8de0*/  LDL.LU R57, [R1+0x2ac0] ;  /* 0x002ac00001397983 */ /* 0x000ee20000300800 */
[----:B------:R-:W-:-:S02]  /*c8df0*/  SHF.R.U32.HI R10, RZ, 0x8, R61 ;  /* 0x00000008ff0a7819 */ /* 0x000fc4000001163d */
[----:B------:R-:W-:Y:S01]  /*c8e00*/  SHF.R.U32.HI R13, RZ, 0x8, R13 ;  /* 0x00000008ff0d7819 */ /* 0x000fe2000001160d */
[----:B------:R-:W4:Y:S01]  /*c8e10*/  LDL.LU R51, [R1+0x2abc] ;  /* 0x002abc0001337983 */ /* 0x000f220000300800 */
[----:B------:R-:W-:Y:S02]  /*c8e20*/  SHF.R.U32.HI R9, RZ, 0x8, R12 ;  /* 0x00000008ff097819 */ /* 0x000fe4000001160c */
[----:B------:R-:W-:Y:S02]  /*c8e30*/  LOP3.LUT R11, R11, 0xffff, RZ, 0xc0, !PT ;  /* 0x0000ffff0b0b7812 */ /* 0x000fe400078ec0ff */
[----:B------:R-:W-:Y:S02]  /*c8e40*/  LOP3.LUT R10, R10, 0xffff, RZ, 0xc0, !PT ;  /* 0x0000ffff0a0a7812 */ /* 0x000fe400078ec0ff */
[----:B------:R-:W-:Y:S02]  /*c8e50*/  LOP3.LUT R12, R13, 0xffff, RZ, 0xc0, !PT ;  /* 0x0000ffff0d0c7812 */ /* 0x000fe400078ec0ff */
[----:B------:R-:W-:-:S02]  /*c8e60*/  LOP3.LUT R9, R9, 0xffff, RZ, 0xc0, !PT ;  /* 0x0000ffff09097812 */ /* 0x000fc400078ec0ff */
[--C-:B------:R-:W-:Y:S02]  /*c8e70*/  PRMT R11, R11, 0x3340, R0.reuse ;  /* 0x000033400b0b7816 */ /* 0x100fe40000000000 */
[--C-:B------:R-:W-:Y:S02]  /*c8e80*/  PRMT R10, R10, 0x3340, R0.reuse ;  /* 0x000033400a0a7816 */ /* 0x100fe40000000000 */
[----:B------:R-:W-:Y:S02]  /*c8e90*/  PRMT R4, R12, 0x3340, R9 ;  /* 0x000033400c047816 */ /* 0x000fe40000000009 */
[----:B------:R-:W-:Y:S02]  /*c8ea0*/  LOP3.LUT R60, R58, 0xffff, RZ, 0xc0, !PT ;  /* 0x0000ffff3a3c7812 */ /* 0x000fe400078ec0ff */
[----:B------:R-:W-:Y:S01]  /*c8eb0*/  LOP3.LUT R13, R49, 0xffff, RZ, 0xc0, !PT ;  /* 0x0000ffff310d7812 */ /* 0x000fe200078ec0ff */
[----:B------:R-:W-:Y:S03]  /*c8ec0*/  STL.64 [R1+0x51e8], R10 ;  /* 0x0051e80a01007387 */ /* 0x000fe60000100a00 */
[----:B------:R-:W-:Y:S01]  /*c8ed0*/  PRMT R9, R13, 0x3340, R0 ;  /* 0x000033400d097816 */ /* 0x000fe20000000000 */
[----:B------:R0:W-:Y:S01]  /*c8ee0*/  STL [R1+0x64], R4 ;  /* 0x0000640401007387 */ /* 0x0001e20000100800 */
[----:B------:R-:W-:-:S04]  /*c8ef0*/  LOP3.LUT R15, R54, 0xffff, RZ, 0xc0, !PT ;  /* 0x0000ffff360f7812 */ /* 0x000fc800078ec0ff */
[----:B------:R-:W-:-:S04]  /*c8f00*/  PRMT R12, R60, 0x3340, R15 ;  /* 0x000033403c0c7816 */ /* 0x000fc8000000000f */
[----:B0-----:R-:W-:-:S05]  /*c8f10*/  PRMT R4, R12, 0x5410, R9 ;  /* 0x000054100c047816 */ /* 0x001fca0000000009 */
[----:B------:R0:W-:Y:S04]  /*c8f20*/  STL [R1+0x10c], R4 ;  /* 0x00010c0401007387 */ /* 0x0001e80000100800 */
[----:B------:R-:W4:Y:S04]  /*c8f30*/  LDL.LU R58, [R1+0x2ad4] ;  /* 0x002ad400013a7983 */ /* 0x000f280000300800 */
[----:B------:R-:W4:Y:S01]  /*c8f40*/  LDL.LU R49, [R1+0x2ac8] ;  /* 0x002ac80001317983 */ /* 0x000f220000300800 */
[----:B------:R-:W-:-:S03]  /*c8f50*/  SHF.R.U32.HI R16, RZ, 0x8, R16 ;  /* 0x00000008ff107819 */ /* 0x000fc60000011610 */
[----:B------:R-:W4:Y:S01]  /*c8f60*/  LDL.LU R54, [R1+0x2ad0] ;  /* 0x002ad00001367983 */ /* 0x000f220000300800 */
[----:B------:R-:W-:Y:S02]  /*c8f70*/  SHF.R.U32.HI R12, RZ, 0x8, R60 ;  /* 0x00000008ff0c7819 */ /* 0x000fe4000001163c */
[----:B------:R-:W-:Y:S02]  /*c8f80*/  SHF.R.U32.HI R9, RZ, 0x8, R15 ;  /* 0x00000008ff097819 */ /* 0x000fe4000001160f */
[----:B------:R-:W-:Y:S02]  /*c8f90*/  LOP3.LUT R16, R16, 0xffff, RZ, 0xc0, !PT ;  /* 0x0000ffff10107812 */ /* 0x000fe400078ec0ff */
[----:B------:R-:W-:Y:S02]  /*c8fa0*/  SHF.R.U32.HI R13, RZ, 0x8, R13 ;  /* 0x00000008ff0d7819 */ /* 0x000fe4000001160d */
[----:B------:R-:W-:Y:S02]  /*c8fb0*/  LOP3.LUT R12, R12, 0xffff, RZ, 0xc0, !PT ;  /* 0x0000ffff0c0c7812 */ /* 0x000fe400078ec0ff */
[----:B------:R-:W-:-:S02]  /*c8fc0*/  LOP3.LUT R9, R9, 0xffff, RZ, 0xc0, !PT ;  /* 0x0000ffff09097812 */ /* 0x000fc400078ec0ff */
[--C-:B------:R-:W-:Y:S02]  /*c8fd0*/  PRMT R16, R16, 0x3340, R0.reuse ;  /* 0x0000334010107816 */ /* 0x100fe40000000000 */
[----:B------:R-:W-:Y:S02]  /*c8fe0*/  LOP3.LUT R13, R13, 0xffff, RZ, 0xc0, !PT ;  /* 0x0000ffff0d0d7812 */ /* 0x000fe400078ec0ff */
[----:B0-----:R-:W-:Y:S02]  /*c8ff0*/  PRMT R4, R12, 0x3340, R9 ;  /* 0x000033400c047816 */ /* 0x001fe40000000009 */
[----:B------:R-:W-:Y:S02]  /*c9000*/  PRMT R9, R13, 0x3340, R0 ;  /* 0x000033400d097816 */ /* 0x000fe40000000000 */
[----:B------:R-:W-:Y:S02]  /*c9010*/  SHF.R.U32.HI R13, RZ, 0x8, R3 ;  /* 0x00000008ff0d7819 */ /* 0x000fe40000011603 */
[----:B--2---:R-:W-:-:S05]  /*c9020*/  IADD3 R10, P6, R6, R41, RZ ;  /* 0x00000029060a7210 */ /* 0x004fca0007fde0ff */
[----:B------:R-:W-:-:S05]  /*c9030*/  IMAD.X R11, R8, 0x1, R17, P6 ;  /* 0x00000001080b7824 */ /* 0x000fca00030e0611 */
[----:B------:R0:W-:Y:S04]  /*c9040*/  STL.64 [R1+0xcf0], R10 ;  /* 0x000cf00a01007387 */ /* 0x0001e80000100a00 */
[----:B------:R-:W-:Y:S01]  /*c9050*/  STL.64 [R1+0x51f8], R16 ;  /* 0x0051f81001007387 */ /* 0x000fe20000100a00 */
[----:B0-----:R-:W-:-:S03]  /*c9060*/  IADD3 R10, P6, R6, R40, RZ ;  /* 0x00000028060a7210 */ /* 0x001fc60007fde0ff */
[----:B------:R-:W-:Y:S02]  /*c9070*/  STL [R1+0x50], R4 ;  /* 0x0000500401007387 */ /* 0x000fe40000100800 */
[----:B------:R-:W-:Y:S02]  /*c9080*/  IMAD.X R11, R8, 0x1, R18, P6 ;  /* 0x00000001080b7824 */ /* 0x000fe400030e0612 */
[----:B------:R-:W2:Y:S01]  /*c9090*/  LDL.LU R3, [R1+0x2ad8] ;  /* 0x002ad80001037983 */ /* 0x000ea20000300800 */
[----:B---3--:R-:W-:-:S03]  /*c90a0*/  SHF.R.U32.HI R15, RZ, 0x8, R57 ;  /* 0x00000008ff0f7819 */ /* 0x008fc60000011639 */
[----:B------:R0:W-:Y:S04]  /*c90b0*/  STL.64 [R1+0xce8], R10 ;  /* 0x000ce80a01007387 */ /* 0x0001e80000100a00 */
[----:B------:R-:W3:Y:S04]  /*c90c0*/  LDL.LU R55, [R1+0x2acc] ;  /* 0x002acc0001377983 */ /* 0x000ee80000300800 */
[----:B------:R-:W2:Y:S01]  /*c90d0*/  LDL.LU R57, [R1+0x2ac4] ;  /* 0x002ac40001397983 */ /* 0x000ea20000300800 */
[----:B----4-:R-:W-:Y:S02]  /*c90e0*/  SHF.R.U32.HI R12, RZ, 0x8, R51 ;  /* 0x00000008ff0c7819 */ /* 0x010fe40000011633 */
[----:B------:R-:W-:-:S02]  /*c90f0*/  LOP3.LUT R15, R15, 0xffff, RZ, 0xc0, !PT ;  /* 0x0000ffff0f0f7812 */ /* 0x000fc400078ec0ff */
[----:B------:R-:W-:Y:S02]  /*c9100*/  LOP3.LUT R12, R12, 0xffff, RZ, 0xc0, !PT ;  /* 0x0000ffff0c0c7812 */ /* 0x000fe400078ec0ff */
[----:B0-----:R-:W-:Y:S02]  /*c9110*/  IADD3 R10, P6, R6, R39, RZ ;  /* 0x00000027060a7210 */ /* 0x001fe40007fde0ff */
[----:B------:R-:W-:-:S03]  /*c9120*/  PRMT R4, R15, 0x3340, R12 ;  /* 0x000033400f047816 */ /* 0x000fc6000000000c */
[----:B------:R-:W-:Y:S02]  /*c9130*/  IMAD.X R11, R8, 0x1, R19, P6 ;  /* 0x00000001080b7824 */ /* 0x000fe400030e0613 */
[----:B------:R0:W-:Y:S04]  /*c9140*/  STL [R1+0x70], R4 ;  /* 0x0000700401007387 */ /* 0x0001e80000100800 */
[----:B------:R-:W4:Y:S04]  /*c9150*/  LDL.LU R45, [R1+0x2ab4] ;  /* 0x002ab400012d7983 */ /* 0x000f280000300800 */
[----:B------:R-:W4:Y:S04]  /*c9160*/  LDL.LU R59, [R1+0x2ab0] ;  /* 0x002ab000013b7983 */ /* 0x000f280000300800 */
[----:B0-----:R-:W4:Y:S01]  /*c9170*/  LDL.LU R4, [R1+0x2ab8] ;  /* 0x002ab80001047983 */ /* 0x001f220000300800 */
[----:B------:R-:W-:-:S02]  /*c9180*/  SHF.R.U32.HI R15, RZ, 0x8, R58 ;  /* 0x00000008ff0f7819 */ /* 0x000fc4000001163a */
[----:B------:R-:W-:Y:S02]  /*c9190*/  SHF.R.U32.HI R12, RZ, 0x8, R49 ;  /* 0x00000008ff0c7819 */ /* 0x000fe40000011631 */
[----:B------:R-:W-:Y:S02]  /*c91a0*/  LOP3.LUT R15, R15, 0xffff, RZ, 0xc0, !PT ;  /* 0x0000ffff0f0f7812 */ /* 0x000fe400078ec0ff */
[----:B------:R-:W-:Y:S01]  /*c91b0*/  LOP3.LUT R12, R12, 0xffff, RZ, 0xc0, !PT ;  /* 0x0000ffff0c0c7812 */ /* 0x000fe200078ec0ff */
[----:B------:R0:W-:Y:S04]  /*c91c0*/  STL.64 [R1+0xd28], R10 ;  /* 0x000d280a01007387 */ /* 0x0001e80000100a00 */
[----:B------:R-:W-:Y:S01]  /*c91d0*/  STL.64 [R1+0x51e0], R18 ;  /* 0x0051e01201007387 */ /* 0x000fe20000100a00 */
[----:B------:R-:W-:-:S03]  /*c91e0*/  SHF.R.U32.HI R60, RZ, 0x8, R54 ;  /* 0x00000008ff3c7819 */ /* 0x000fc60000011636 */
[----:B------:R-:W4:Y:S01]  /*c91f0*/  LDL.LU R51, [R1+0x2adc] ;  /* 0x002adc0001337983 */ /* 0x000f220000300800 */
[----:B0-----:R-:W-:-:S03]  /*c9200*/  PRMT R10, R15, 0x3340, R12 ;  /* 0x000033400f0a7816 */ /* 0x001fc6000000000c */
[----:B------:R-:W4:Y:S04]  /*c9210*/  LDL.LU R58, [R1+0xee4] ;  /* 0x000ee400013a7983 */ /* 0x000f280000300800 */
[----:B------:R0:W-:Y:S04]  /*c9220*/  STL [R1+0x60], R10 ;  /* 0x0000600a01007387 */ /* 0x0001e80000100800 */
[----:B------:R-:W4:Y:S04]  /*c9230*/  LDL.LU R49, [R1+0xe04] ;  /* 0x000e040001317983 */ /* 0x000f280000300800 */
[----:B------:R-:W4:Y:S01]  /*c9240*/  LDL.LU R54, [R1+0xe8c] ;  /* 0x000e8c0001367983 */ /* 0x000f220000300800 */
[----:B------:R-:W-:-:S02]  /*c9250*/  LOP3.LUT R13, R13, 0xffff, RZ, 0xc0, !PT ;  /* 0x0000ffff0d0d7812 */ /* 0x000fc400078ec0ff */
[----:B------:R-:W-:Y:S02]  /*c9260*/  LOP3.LUT R60, R60, 0xffff, RZ, 0xc0, !PT ;  /* 0x0000ffff3c3c7812 */ /* 0x000fe400078ec0ff */
[----:B0-----:R-:W-:Y:S02]  /*c9270*/  IADD3 R10, P6, R6, R38, RZ ;  /* 0x00000026060a7210 */ /* 0x001fe40007fde0ff */
[--C-:B------:R-:W-:Y:S02]  /*c9280*/  PRMT R13, R13, 0x3340, R0.reuse ;  /* 0x000033400d0d7816 */ /* 0x100fe40000000000 */
[----:B------:R-:W-:Y:S01]  /*c9290*/  PRMT R12, R60, 0x3340, R0 ;  /* 0x000033403c0c7816 */ /* 0x000fe20000000000 */
[----:B------:R-:W-:-:S04]  /*c92a0*/  IMAD.X R11, R8, 0x1, R20, P6 ;  /* 0x00000001080b7824 */ /* 0x000fc800030e0614 */
[----:B------:R-:W-:Y:S04]  /*c92b0*/  STL.64 [R1+0x51d0], R12 ;  /* 0x0051d00c01007387 */ /* 0x000fe80000100a00 */
[----:B------:R-:W-:Y:S04]  /*c92c0*/  STL.64 [R1+0x51d8], R38 ;  /* 0x0051d82601007387 */ /* 0x000fe80000100a00 */
[----:B------:R0:W-:Y:S01]  /*c92d0*/  STL.64 [R1+0xd20], R10 ;  /* 0x000d200a01007387 */ /* 0x0001e20000100a00 */
[----:B--2---:R-:W-:-:S03]  /*c92e0*/  SHF.R.U32.HI R60, RZ, 0x8, R57 ;  /* 0x00000008ff3c7819 */ /* 0x004fc60000011639 */
[----:B------:R-:W2:Y:S01]  /*c92f0*/  LDL.LU R57, [R1] ;  /* 0x0000000001397983 */ /* 0x000ea20000300800 */
[----:B------:R-:W-:Y:S02]  /*c9300*/  SHF.R.U32.HI R15, RZ, 0x8, R3 ;  /* 0x00000008ff0f7819 */ /* 0x000fe40000011603 */
[----:B0-----:R-:W-:Y:S02]  /*c9310*/  IADD3 R10, P6, R6, R37, RZ ;  /* 0x00000025060a7210 */ /* 0x001fe40007fde0ff */
[----:B------:R-:W-:-:S03]  /*c9320*/  LOP3.LUT R15, R15, 0xffff, RZ, 0xc0, !PT ;  /* 0x0000ffff0f0f7812 */ /* 0x000fc600078ec0ff */
[----:B------:R-:W-:Y:S01]  /*c9330*/  IMAD.X R11, R8, 0x1, R21, P6 ;  /* 0x00000001080b7824 */ /* 0x000fe200030e0615 */
[----:B------:R-:W-:-:S05]  /*c9340*/  PRMT R3, R15, 0x3340, R0 ;  /* 0x000033400f037816 */ /* 0x000fca0000000000 */
[----:B------:R-:W-:Y:S04]  /*c9350*/  STL [R1+0x8], R3 ;  /* 0x0000080301007387 */ /* 0x000fe80000100800 */
[----:B------:R0:W-:Y:S01]  /*c9360*/  STL.64 [R1+0xd58], R10 ;  /* 0x000d580a01007387 */ /* 0x0001e20000100a00 */
[----:B---3--:R-:W-:Y:S02]  /*c9370*/  SHF.R.U32.HI R61, RZ, 0x8, R55 ;  /* 0x00000008ff3d7819 */ /* 0x008fe40000011637 */
[----:B0-----:R-:W-:-:S05]  /*c9380*/  IADD3 R10, P6, R6, R36, RZ ;  /* 0x00000024060a7210 */ /* 0x001fca0007fde0ff */
[----:B------:R-:W-:Y:S01]  /*c9390*/  IMAD.X R11, R8, 0x1, R22, P6 ;  /* 0x00000001080b7824 */ /* 0x000fe200030e0616 */
[----:B------:R-:W-:Y:S02]  /*c93a0*/  LOP3.LUT R61, R61, 0xffff, RZ, 0xc0, !PT ;  /* 0x0000ffff3d3d7812 */ /* 0x000fe400078ec0ff */
[----:B------:R-:W-:Y:S02]  /*c93b0*/  LOP3.LUT R60, R60, 0xffff, RZ, 0xc0, !PT ;  /* 0x0000ffff3c3c7812 */ /* 0x000fe400078ec0ff */
[----:B------:R0:W-:Y:S01]  /*c93c0*/  STL.64 [R1+0xd50], R10 ;  /* 0x000d500a01007387 */ /* 0x0001e20000100a00 */
[----:B----4-:R-:W-:Y:S02]  /*c93d0*/  SHF.R.U32.HI R15, RZ, 0x8, R59 ;  /* 0x00000008ff0f7819 */ /* 0x010fe4000001163b */
[----:B------:R-:W-:Y:S02]  /*c93e0*/  PRMT R55, R61, 0x3340, R60 ;  /* 0x000033403d377816 */ /* 0x000fe4000000003c */
[----:B------:R-:W-:-:S02]  /*c93f0*/  SHF.R.U32.HI R60, RZ, 0x8, R45 ;  /* 0x00000008ff3c7819 */ /* 0x000fc4000001162d */
[----:B0-----:R-:W-:Y:S02]  /*c9400*/  IADD3 R10, P6, R6, R35, RZ ;  /* 0x00000023060a7210 */ /* 0x001fe40007fde0ff */
[----:B------:R-:W3:Y:S03]  /*c9410*/  LDL.LU R6, [R1+0x5214] ;  /* 0x0052140001067983 */ /* 0x000ee60000300800 */
[----:B------:R-:W-:Y:S01]  /*c9420*/  IMAD.X R11, R8, 0x1, R23, P6 ;  /* 0x00000001080b7824 */ /* 0x000fe200030e0617 */
[----:B------:R-:W-:Y:S02]  /*c9430*/  SHF.R.U32.HI R61, RZ, 0x8, R4 ;  /* 0x00000008ff3d7819 */ /* 0x000fe40000011604 */
[----:B------:R-:W-:Y:S02]  /*c9440*/  LOP3.LUT R60, R60, 0xffff, RZ, 0xc0, !PT ;  /* 0x0000ffff3c3c7812 */ /* 0x000fe400078ec0ff */
[----:B------:R-:W-:Y:S01]  /*c9450*/  LOP3.LUT R15, R15, 0xffff, RZ, 0xc0, !PT ;  /* 0x0000ffff0f0f7812 */ /* 0x000fe200078ec0ff */
[----:B------:R0:W-:Y:S01]  /*c9460*/  STL.64 [R1+0xd60], R10 ;  /* 0x000d600a01007387 */ /* 0x0001e20000100a00 */
[----:B------:R-:W-:-:S02]  /*c9470*/  LOP3.LUT R4, R49, 0xffff, RZ, 0xc0, !PT ;  /* 0x0000ffff31047812 */ /* 0x000fc400078ec0ff */
[----:B------:R-:W-:Y:S02]  /*c9480*/  PRMT R3, R60, 0x3340, R15 ;  /* 0x000033403c037816 */ /* 0x000fe4000000000f */
[----:B------:R-:W-:Y:S02]  /*c9490*/  PRMT R8, R4, 0x3340, R0 ;  /* 0x0000334004087816 */ /* 0x000fe40000000000 */
[----:B0-----:R-:W-:Y:S02]  /*c94a0*/  LOP3.LUT R11, R58, 0xffff, RZ, 0xc0, !PT ;  /* 0x0000ffff3a0b7812 */ /* 0x001fe400078ec0ff */
[----:B------:R-:W-:-:S04]  /*c94b0*/  LOP3.LUT R10, R54, 0xffff, RZ, 0xc0, !PT ;  /* 0x0000ffff360a7812 */ /* 0x000fc800078ec0ff */
        /* <DEDUP_REMOVED lines=9> */
[----:B------:R-:W-:Y:S01]  /*c9550*/  PRMT R15, R10, 0x3340, R0 ;  /* 0x000033400a0f7816 */ /* 0x000fe20000000000 */
[----:B------:R-:W-:Y:S01]  /*c9560*/  STL [R1+0x130], R12 ;  /* 0x0001300c01007387 */ /* 0x000fe20000100800 */
[----:B--2---:R-:W-:Y:S02]  /*c9570*/  SHF.R.S32.HI R8, RZ, 0x1f, R57 ;  /* 0x0000001fff087819 */ /* 0x004fe40000011439 */
[----:B------:R-:W-:-:S05]  /*c9580*/  IADD3 R10, P6, R57, R34, RZ ;  /* 0x00000022390a7210 */ /* 0x000fca0007fde0ff */
[----:B------:R-:W-:-:S05]  /*c9590*/  IMAD.X R11, R8, 0x1, R31, P6 ;  /* 0x00000001080b7824 */ /* 0x000fca00030e061f */
[----:B------:R0:W-:Y:S04]  /*c95a0*/  STL.64 [R1+0xd48], R10 ;  /* 0x000d480a01007387 */ /* 0x0001e80000100a00 */
[----:B------:R-:W2:Y:S01]  /*c95b0*/  LDL.LU R18, [R1+0x2c] ;  /* 0x00002c0001127983 */ /* 0x000ea20000300800 */
[----:B0-----:R-:W-:Y:S02]  /*c95c0*/  SHF.R.U32.HI R10, RZ, 0x8, R48 ;  /* 0x00000008ff0a7819 */ /* 0x001fe40000011630 */
[----:B------:R-:W-:Y:S01]  /*c95d0*/  SHF.R.U32.HI R11, RZ, 0x8, R44 ;  /* 0x00000008ff0b7819 */ /* 0x000fe2000001162c */
[----:B------:R-:W2:Y:S01]  /*c95e0*/  LDL.LU R48, [R1+0xb0] ;  /* 0x0000b00001307983 */ /* 0x000ea20000300800 */
[----:B------:R-:W-:Y:S02]  /*c95f0*/  LOP3.LUT R10, R10, 0xffff, RZ, 0xc0, !PT ;  /* 0x0000ffff0a0a7812 */ /* 0x000fe400078ec0ff */
[----:B------:R-:W-:Y:S01]  /*c9600*/  LOP3.LUT R11, R11, 0xffff, RZ, 0xc0, !PT ;  /* 0x0000ffff0b0b7812 */ /* 0x000fe200078ec0ff */
[----:B------:R-:W4:Y:S01]  /*c9610*/  LDL.LU R19, [R1+0x20] ;  /* 0x0000200001137983 */ /* 0x000f220000300800 */
[----:B------:R-:W-:-:S02]  /*c9620*/  PRMT R49, R10, 0x3340, R0 ;  /* 0x000033400a317816 */ /* 0x000fc40000000000 */
[----:B------:R-:W-:Y:S01]  /*c9630*/  IADD3 R10, P6, R57, R33, RZ ;  /* 0x00000021390a7210 */ /* 0x000fe20007fde0ff */
[----:B------:R-:W4:Y:S01]  /*c9640*/  LDL.LU R54, [R1+0xac] ;  /* 0x0000ac0001367983 */ /* 0x000f220000300800 */
[----:B------:R-:W-:-:S03]  /*c9650*/  PRMT R58, R11, 0x3340, R0 ;  /* 0x000033400b3a7816 */ /* 0x000fc60000000000 */
[----:B------:R-:W-:Y:S01]  /*c9660*/  IMAD.X R11, R8, 0x1, R32, P6 ;  /* 0x00000001080b7824 */ /* 0x000fe200030e0620 */
[----:B------:R-:W3:Y:S04]  /*c9670*/  LDL.LU R44, [R1+0x34] ;  /* 0x00003400012c7983 */ /* 0x000ee80000300800 */
[----:B------:R-:W3:Y:S04]  /*c9680*/  LDL.LU R45, [R1+0x40] ;  /* 0x00004000012d7983 */ /* 0x000ee80000300800 */
[----:B------:R-:W-:Y:S04]  /*c9690*/  STL.64 [R1+0x51a0], R32 ;  /* 0x0051a02001007387 */ /* 0x000fe80000100a00 */
[----:B------:R0:W-:Y:S02]  /*c96a0*/  STL.64 [R1+0xd80], R10 ;  /* 0x000d800a01007387 */ /* 0x0001e40000100a00 */
[----:B0-----:R-:W-:-:S02]  /*c96b0*/  SHF.R.U32.HI R10, RZ, 0x8, R53 ;  /* 0x00000008ff0a7819 */ /* 0x001fc40000011635 */
[----:B------:R-:W3:Y:S01]  /*c96c0*/  LDL.LU R53, [R1+0x5210] ;  /* 0x0052100001357983 */ /* 0x000ee20000300800 */
[----:B------:R-:W-:Y:S02]  /*c96d0*/  SHF.R.U32.HI R11, RZ, 0x8, R50 ;  /* 0x00000008ff0b7819 */ /* 0x000fe40000011632 */
[----:B------:R-:W-:Y:S02]  /*c96e0*/  LOP3.LUT R10, R10, 0xffff, RZ, 0xc0, !PT ;  /* 0x0000ffff0a0a7812 */ /* 0x000fe400078ec0ff */
[----:B------:R-:W-:Y:S02]  /*c96f0*/  LOP3.LUT R11, R11, 0xffff, RZ, 0xc0, !PT ;  /* 0x0000ffff0b0b7812 */ /* 0x000fe400078ec0ff */
[--C-:B------:R-:W-:Y:S02]  /*c9700*/  PRMT R50, R10, 0x3340, R0.reuse ;  /* 0x000033400a327816 */ /* 0x100fe40000000000 */
[----:B------:R-:W-:Y:S02]  /*c9710*/  SHF.R.U32.HI R60, RZ, 0x8, R51 ;  /* 0x00000008ff3c7819 */ /* 0x000fe40000011633 */
[----:B------:R-:W-:Y:S01]  /*c9720*/  PRMT R32, R11, 0x3340, R0 ;  /* 0x000033400b207816 */ /* 0x000fe20000000000 */
[----:B------:R-:W3:Y:S01]  /*c9730*/  LDL.LU R51, [R1+0x98] ;  /* 0x0000980001337983 */ /* 0x000ee20000300800 */
[----:B------:R-:W-:-:S03]  /*c9740*/  IADD3 R10, P6, R57, R56, RZ ;  /* 0x00000038390a7210 */ /* 0x000fc60007fde0ff */
[----:B------:R-:W3:Y:S01]  /*c9750*/  LDL.LU R33, [R1+0xa0] ;  /* 0x0000a00001217983 */ /* 0x000ee20000300800 */
[----:B------:R-:W-:Y:S01]  /*c9760*/  LOP3.LUT R14, R14, 0xffff, RZ, 0xc0, !PT ;  /* 0x0000ffff0e0e7812 */ /* 0x000fe200078ec0ff */
[----:B------:R-:W-:Y:S02]  /*c9770*/  IMAD.X R11, R8, 0x1, R29, P6 ;  /* 0x00000001080b7824 */ /* 0x000fe400030e061d */
[----:B------:R-:W3:Y:S01]  /*c9780*/  LDL.LU R42, [R1+0x38] ;  /* 0x00003800012a7983 */ /* 0x000ee20000300800 */
[----:B------:R-:W-:Y:S02]  /*c9790*/  LOP3.LUT R61, R61, 0xffff, RZ, 0xc0, !PT ;  /* 0x0000ffff3d3d7812 */ /* 0x000fe400078ec0ff */
[----:B------:R-:W-:Y:S01]  /*c97a0*/  LOP3.LUT R60, R60, 0xffff, RZ, 0xc0, !PT ;  /* 0x0000ffff3c3c7812 */ /* 0x000fe200078ec0ff */
[----:B------:R-:W3:Y:S01]  /*c97b0*/  LDL.LU R43, [R1+0x30] ;  /* 0x00003000012b7983 */ /* 0x000ee20000300800 */
[----:B------:R-:W-:-:S03]  /*c97c0*/  IADD3 R12, P6, R57, R47, RZ ;  /* 0x0000002f390c7210 */ /* 0x000fc60007fde0ff */
[----:B------:R0:W-:Y:S01]  /*c97d0*/  STL [R1+0x51b8], R32 ;  /* 0x0051b82001007387 */ /* 0x0001e20000100800 */
[--C-:B------:R-:W-:Y:S02]  /*c97e0*/  PRMT R14, R14, 0x3340, R0.reuse ;  /* 0x000033400e0e7816 */ /* 0x100fe40000000000 */
[--C-:B------:R-:W-:Y:S02]  /*c97f0*/  PRMT R61, R61, 0x3340, R0.reuse ;  /* 0x000033403d3d7816 */ /* 0x100fe40000000000 */
[----:B------:R-:W-:Y:S01]  /*c9800*/  PRMT R60, R60, 0x3340, R0 ;  /* 0x000033403c3c7816 */ /* 0x000fe20000000000 */
[----:B0-----:R-:W3:Y:S04]  /*c9810*/  LDL.LU R32, [R1+0x3c] ;  /* 0x00003c0001207983 */ /* 0x001ee80000300800 */
[----:B------:R-:W3:Y:S01]  /*c9820*/  LDL.LU R16, [R1+0x28] ;  /* 0x0000280001107983 */ /* 0x000ee20000300800 */
[----:B------:R-:W-:-:S03]  /*c9830*/  IMAD.X R13, R8, 0x1, R30, P6 ;  /* 0x00000001080d7824 */ /* 0x000fc600030e061e */
[----:B------:R-:W3:Y:S04]  /*c9840*/  LDL.LU R17, [R1+0x24] ;  /* 0x0000240001117983 */ /* 0x000ee80000300800 */
[----:B------:R0:W-:Y:S04]  /*c9850*/  STL [R1+0x5148], R0 ;  /* 0x0051480001007387 */ /* 0x0001e80000100800 */
[----:B0-----:R-:W3:Y:S04]  /*c9860*/  LDL.LU R0, [R1+0x44] ;  /* 0x0000440001007983 */ /* 0x001ee80000300800 */
[----:B------:R-:W3:Y:S04]  /*c9870*/  LDL.LU R59, [R1+0x18] ;  /* 0x00001800013b7983 */ /* 0x000ee80000300800 */
[----:B------:R0:W-:Y:S04]  /*c9880*/  STL.64 [R1+0xd78], R10 ;  /* 0x000d780a01007387 */ /* 0x0001e80000100a00 */
[----:B0-----:R-:W3:Y:S04]  /*c9890*/  LDL.LU R10, [R1+0xc] ;  /* 0x00000c00010a7983 */ /* 0x001ee80000300800 */
[----:B------:R-:W3:Y:S01]  /*c98a0*/  LDL.LU R11, [R1+0x68] ;  /* 0x00006800010b7983 */ /* 0x000ee20000300800 */
[----:B--2---:R-:W-:-:S03]  /*c98b0*/  PRMT R48, R48, 0x5410, R18 ;  /* 0x0000541030307816 */ /* 0x004fc60000000012 */
[----:B------:R-:W2:Y:S01]  /*c98c0*/  LDL.LU R18, [R1+0x4c] ;  /* 0x00004c0001127983 */ /* 0x000ea20000300800 */
[----:B----4-:R-:W-:-:S03]  /*c98d0*/  PRMT R54, R54, 0x5410, R19 ;  /* 0x0000541036367816 */ /* 0x010fc60000000013 */
[----:B------:R-:W4:Y:S01]  /*c98e0*/  LDL.LU R19, [R1+0x48] ;  /* 0x0000480001137983 */ /* 0x000f220000300800 */
[----:B---3--:R-:W-:-:S03]  /*c98f0*/  PRMT R6, R6, 0x5410, R44 ;  /* 0x0000541006067816 */ /* 0x008fc6000000002c */
[----:B------:R-:W3:Y:S01]  /*c9900*/  LDL.LU R38, [R1+0x58] ;  /* 0x0000580001267983 */ /* 0x000ee20000300800 */
[----:B------:R-:W-:-:S03]  /*c9910*/  IADD3 R44, P6, R57, R46, RZ ;  /* 0x0000002e392c7210 */ /* 0x000fc60007fde0ff */
[----:B------:R-:W3:Y:S04]  /*c9920*/  LDL.LU R39, [R1+0x54] ;  /* 0x0000540001277983 */ /* 0x000ee80000300800 */
[----:B------:R0:W-:Y:S04]  /*c9930*/  STL.64 [R1+0xd98], R12 ;  /* 0x000d980c01007387 */ /* 0x0001e80000100a00 */
[----:B0-----:R-:W3:Y:S04]  /*c9940*/  LDL.LU R12, [R1+0x5c] ;  /* 0x00005c00010c7983 */ /* 0x001ee80000300800 */
[----:B------:R-:W3:Y:S01]  /*c9950*/  LDL.LU R13, [R1+0x50] ;  /* 0x00005000010d7983 */ /* 0x000ee20000300800 */
[----:B------:R-:W-:Y:S01]  /*c9960*/  PRMT R53, R53, 0x5410, R45 ;  /* 0x0000541035357816 */ /* 0x000fe2000000002d */
[----:B------:R-:W-:-:S05]  /*c9970*/  IMAD.X R45, R8, 0x1, R27, P6 ;  /* 0x00000001082d7824 */ /* 0x000fca00030e061b */
[----:B------:R0:W-:Y:S04]  /*c9980*/  STL.64 [R1+0xd90], R44 ;  /* 0x000d902c01007387 */ /* 0x0001e80000100a00 */
[----:B0-----:R-:W2:Y:S01]  /*c9990*/  LDL.LU.64 R44, [R1+0x5208] ;  /* 0x00520800012c7983 */ /* 0x001ea20000300a00 */
[----:B------:R-:W-:Y:S02]  /*c99a0*/  PRMT R52, R52, 0x5410, R42 ;  /* 0x0000541034347816 */ /* 0x000fe4000000002a */
[----:B------:R-:W-:Y:S02]  /*c99b0*/  PRMT R7, R7, 0x5410, R43 ;  /* 0x0000541007077816 */ /* 0x000fe4000000002b */
[----:B------:R-:W-:Y:S02]  /*c99c0*/  PRMT R51, R51, 0x5410, R0 ;  /* 0x0000541033337816 */ /* 0x000fe40000000000 */
[----:B------:R-:W-:-:S02]  /*c99d0*/  PRMT R0, R33, 0x5410, R32 ;  /* 0x0000541021007816 */ /* 0x000fc40000000020 */
[----:B--2---:R-:W-:-:S05]  /*c99e0*/  IADD3 R32, P6, R57, R45, RZ ;  /* 0x0000002d39207210 */ /* 0x004fca0007fde0ff */
[----:B------:R-:W-:Y:S01]  /*c99f0*/  IMAD.X R33, R8, 0x1, R28, P6 ;  /* 0x0000000108217824 */ /* 0x000fe200030e061c */
[----:B------:R-:W-:-:S05]  /*c9a00*/  IADD3 R42, P6, R57, R44, RZ ;  /* 0x0000002c392a7210 */ /* 0x000fca0007fde0ff */
[----:B------:R-:W-:Y:S01]  /*c9a10*/  IMAD.X R43, R8, 0x1, R26, P6 ;  /* 0x00000001082b7824 */ /* 0x000fe200030e061a */
[----:B------:R0:W-:Y:S04]  /*c9a20*/  STL.64 [R1+0xdb8], R32 ;  /* 0x000db82001007387 */ /* 0x0001e80000100a00 */
[----:B0-----:R-:W2:Y:S04]  /*c9a30*/  LDL.LU R32, [R1+0x8] ;  /* 0x0000080001207983 */ /* 0x001ea80000300800 */
[----:B------:R-:W2:Y:S04]  /*c9a40*/  LDL.LU R33, [R1+0x70] ;  /* 0x0000700001217983 */ /* 0x000ea80000300800 */
[----:B------:R0:W-:Y:S04]  /*c9a50*/  STL.64 [R1+0xdb0], R42 ;  /* 0x000db02a01007387 */ /* 0x0001e80000100a00 */
[----:B0-----:R-:W4:Y:S01]  /*c9a60*/  LDL.LU.64 R42, [R1+0x5200] ;  /* 0x00520000012a7983 */ /* 0x001f220000300a00 */
[----:B------:R-:W-:-:S02]  /*c9a70*/  PRMT R2, R2, 0x5410, R16 ;  /* 0x0000541002027816 */ /* 0x000fc40000000010 */
[----:B------:R-:W-:Y:S02]  /*c9a80*/  PRMT R5, R5, 0x5410, R17 ;  /* 0x0000541005057816 */ /* 0x000fe40000000011 */
[----:B----4-:R-:W-:Y:S01]  /*c9a90*/  IADD3 R16, P6, R57, R43, RZ ;  /* 0x0000002b39107210 */ /* 0x010fe20007fde0ff */
[----:B------:R0:W-:Y:S04]  /*c9aa0*/  STL [R1+0x5180], R43 ;  /* 0x0051802b01007387 */ /* 0x0001e80000100800 */
[----:B0-----:R-:W4:Y:S01]  /*c9ab0*/  LDL.LU R43, [R1+0x80] ;  /* 0x00008000012b7983 */ /* 0x001f220000300800 */
[----:B------:R-:W-:-:S05]  /*c9ac0*/  IMAD.X R17, R8, 0x1, R24, P6 ;  /* 0x0000000108117824 */ /* 0x000fca00030e0618 */
[----:B------:R0:W-:Y:S04]  /*c9ad0*/  STL.64 [R1+0xde0], R16 ;  /* 0x000de01001007387 */ /* 0x0001e80000100a00 */
[----:B0-----:R-:W3:Y:S01]  /*c9ae0*/  LDL.LU.64 R16, [R1+0x51f8] ;  /* 0x0051f80001107983 */ /* 0x001ee20000300a00 */
[----:B----4-:R-:W-:-:S03]  /*c9af0*/  PRMT R43, R43, 0x5410, R59 ;  /* 0x000054102b2b7816 */ /* 0x010fc6000000003b */
[----:B------:R-:W4:Y:S04]  /*c9b00*/  LDL.LU R59, [R1+0x51f0] ;  /* 0x0051f000013b7983 */ /* 0x000f280000300800 */
[----:B------:R0:W-:Y:S02]  /*c9b10*/  STL [R1+0x18], R43 ;  /* 0x0000182b01007387 */ /* 0x0001e40000100800 */
[----:B0-----:R-:W-:Y:S02]  /*c9b20*/  PRMT R43, R11, 0x5410, R10 ;  /* 0x000054100b2b7816 */ /* 0x001fe4000000000a */
[----:B------:R-:W-:-:S05]  /*c9b30*/  IADD3 R10, P6, R57, R42, RZ ;  /* 0x0000002a390a7210 */ /* 0x000fca0007fde0ff */
[----:B------:R-:W-:-:S05]  /*c9b40*/  IMAD.X R11, R8, 0x1, R25, P6 ;  /* 0x00000001080b7824 */ /* 0x000fca00030e0619 */
[----:B------:R0:W-:Y:S04]  /*c9b50*/  STL.64 [R1+0xdd8], R10 ;  /* 0x000dd80a01007387 */ /* 0x0001e80000100a00 */
[----:B0-----:R-:W2:Y:S01]  /*c9b60*/  LDL.LU.64 R10, [R1+0x51e8] ;  /* 0x0051e800010a7983 */ /* 0x001ea20000300a00 */
[----:B----4-:R-:W-:Y:S02]  /*c9b70*/  PRMT R59, R18, 0x5410, R59 ;  /* 0x00005410123b7816 */ /* 0x010fe4000000003b */
[----:B------:R-:W-:Y:S02]  /*c9b80*/  IADD3 R18, P6, R57, R41, RZ ;  /* 0x0000002939127210 */ /* 0x000fe40007fde0ff */
[----:B--2---:R-:W-:-:S03]  /*c9b90*/  PRMT R11, R19, 0x5410, R11 ;  /* 0x00005410130b7816 */ /* 0x004fc6000000000b */
[----:B---3--:R-:W-:Y:S02]  /*c9ba0*/  IMAD.X R19, R8, 0x1, R17, P6 ;  /* 0x0000000108137824 */ /* 0x008fe400030e0611 */
[----:B------:R-:W-:Y:S04]  /*c9bb0*/  STL [R1+0x4c], R11 ;  /* 0x00004c0b01007387 */ /* 0x000fe80000100800 */
[----:B------:R0:W-:Y:S04]  /*c9bc0*/  STL.64 [R1+0xe00], R18 ;  /* 0x000e001201007387 */ /* 0x0001e80000100a00 */
[----:B0-----:R-:W2:Y:S01]  /*c9bd0*/  LDL.LU.64 R18, [R1+0x51e0] ;  /* 0x0051e00001127983 */ /* 0x001ea20000300a00 */
[----:B------:R-:W-:-:S02]  /*c9be0*/  PRMT R11, R38, 0x5410, R16 ;  /* 0x00005410260b7816 */ /* 0x000fc40000000010 */
[----:B------:R-:W-:Y:S01]  /*c9bf0*/  IADD3 R38, P6, R57, R40, RZ ;  /* 0x0000002839267210 */ /* 0x000fe20007fde0ff */
[----:B------:R-:W3:Y:S01]  /*c9c00*/  LDL.LU R16, [R1+0x60] ;  /* 0x0000600001107983 */ /* 0x000ee20000300800 */
[----:B------:R-:W-:-:S03]  /*c9c10*/  PRMT R14, R39, 0x5410, R14 ;  /* 0x00005410270e7816 */ /* 0x000fc6000000000e */
[----:B--2---:R-:W-:-:S05]  /*c9c20*/  IMAD.X R39, R8, 0x1, R18, P6 ;  /* 0x0000000108277824 */ /* 0x004fca00030e0612 */
[----:B------:R0:W-:Y:S04]  /*c9c30*/  STL.64 [R1+0xdf8], R38 ;  /* 0x000df82601007387 */ /* 0x0001e80000100a00 */
[----:B0-----:R-:W2:Y:S01]  /*c9c40*/  LDL.LU.64 R38, [R1+0x51d8] ;  /* 0x0051d80001267983 */ /* 0x001ea20000300a00 */
[----:B------:R-:W-:Y:S02]  /*c9c50*/  PRMT R10, R12, 0x5410, R10 ;  /* 0x000054100c0a7816 */ /* 0x000fe4000000000a */
[----:B------:R-:W-:Y:S02]  /*c9c60*/  PRMT R13, R13, 0x5410, R9 ;  /* 0x000054100d0d7816 */ /* 0x000fe40000000009 */
[----:B------:R-:W4:Y:S04]  /*c9c70*/  LDL.LU R9, [R1+0x64] ;  /* 0x0000640001097983 */ /* 0x000f280000300800 */
[----:B------:R0:W-:Y:S01]  /*c9c80*/  STL [R1+0x9c], R13 ;  /* 0x00009c0d01007387 */ /* 0x0001e20000100800 */
[----:B--2---:R-:W-:-:S05]  /*c9c90*/  IADD3 R12, P6, R57, R39, RZ ;  /* 0x00000027390c7210 */ /* 0x004fca0007fde0ff */
[----:B0-----:R-:W-:-:S05]  /*c9ca0*/  IMAD.X R13, R8, 0x1, R19, P6 ;  /* 0x00000001080d7824 */ /* 0x001fca00030e0613 */
[----:B------:R0:W-:Y:S04]  /*c9cb0*/  STL.64 [R1+0xe10], R12 ;  /* 0x000e100c01007387 */ /* 0x0001e80000100a00 */
[----:B0-----:R-:W4:Y:S04]  /*c9cc0*/  LDL.LU.64 R12, [R1+0x51d0] ;  /* 0x0051d000010c7983 */ /* 0x001f280000300a00 */
[----:B------:R0:W-:Y:S01]  /*c9cd0*/  STL.64 [R1+0x5178], R18 ;  /* 0x0051781201007387 */ /* 0x0001e20000100a00 */
[----:B------:R-:W-:-:S03]  /*c9ce0*/  PRMT R61, R3, 0x5410, R61 ;  /* 0x00005410033d7816 */ /* 0x000fc6000000003d */
[----:B------:R-:W-:Y:S01]  /*c9cf0*/  STL.64 [R1+0x5170], R38 ;  /* 0x0051702601007387 */ /* 0x000fe20000100a00 */
[----:B0-----:R-:W-:-:S05]  /*c9d00*/  IADD3 R18, P6, R57, R38, RZ ;  /* 0x0000002639127210 */ /* 0x001fca0007fde0ff */
[----:B------:R-:W-:Y:S01]  /*c9d10*/  IMAD.X R19, R8, 0x1, R20, P6 ;  /* 0x0000000108137824 */ /* 0x000fe200030e0614 */
[----:B------:R-:W-:Y:S02]  /*c9d20*/  PRMT R60, R55, 0x5410, R60 ;  /* 0x00005410373c7816 */ /* 0x000fe4000000003c */
[----:B------:R-:W-:Y:S02]  /*c9d30*/  PRMT R15, R4, 0x5410, R15 ;  /* 0x00005410040f7816 */ /* 0x000fe4000000000f */
[----:B----4-:R-:W-:Y:S02]  /*c9d40*/  PRMT R13, R9, 0x5410, R13 ;  /* 0x00005410090d7816 */ /* 0x010fe4000000000d */
[----:B---3--:R-:W-:-:S05]  /*c9d50*/  PRMT R9, R16, 0x5410, R12 ;  /* 0x0000541010097816 */ /* 0x008fca000000000c */
[----:B------:R-:W-:Y:S04]  /*c9d60*/  STL [R1+0xac], R9 ;  /* 0x0000ac0901007387 */ /* 0x000fe80000100800 */
[----:B------:R-:W2:Y:S04]  /*c9d70*/  LDL.LU R3, [R1+0x51c8] ;  /* 0x0051c80001037983 */ /* 0x000ea80000300800 */
[----:B------:R0:W-:Y:S04]  /*c9d80*/  STL.64 [R1+0xe08], R18 ;  /* 0x000e081201007387 */ /* 0x0001e80000100a00 */
[----:B------:R-:W3:Y:S04]  /*c9d90*/  LDL.LU R12, [R1+0xdd0] ;  /* 0x000dd000010c7983 */ /* 0x000ee80000300800 */
[----:B0-----:R-:W4:Y:S04]  /*c9da0*/  LDL.LU R18, [R1+0xd08] ;  /* 0x000d080001127983 */ /* 0x001f280000300800 */
[----:B------:R-:W4:Y:S04]  /*c9db0*/  LDL.LU R19, [R1+0x140] ;  /* 0x0001400001137983 */ /* 0x000f280000300800 */
[----:B------:R-:W-:Y:S04]  /*c9dc0*/  STL [R1+0x5160], R21 ;  /* 0x0051601501007387 */ /* 0x000fe80000100800 */
[----:B------:R-:W3:Y:S01]  /*c9dd0*/  LDL.LU R55, [R1+0x51c4] ;  /* 0x0051c40001377983 */ /* 0x000ee20000300800 */
[----:B------:R-:W-:-:S02]  /*c9de0*/  PRMT R9, R33, 0x5410, R32 ;  /* 0x0000541021097816 */ /* 0x000fc40000000020 */
[----:B------:R-:W-:-:S05]  /*c9df0*/  IADD3 R32, P6, R57, R37, RZ ;  /* 0x0000002539207210 */ /* 0x000fca0007fde0ff */
[----:B------:R-:W-:-:S05]  /*c9e00*/  IMAD.X R33, R8, 0x1, R21, P6 ;  /* 0x0000000108217824 */ /* 0x000fca00030e0615 */
[----:B------:R0:W-:Y:S04]  /*c9e10*/  STL.64 [R1+0xe50], R32 ;  /* 0x000e502001007387 */ /* 0x0001e80000100a00 */
[----:B------:R1:W-:Y:S01]  /*c9e20*/  STL.64 [R1+0x5168], R60 ;  /* 0x0051683c01007387 */ /* 0x0003e20000100a00 */
[----:B0-----:R-:W-:-:S03]  /*c9e30*/  IADD3 R32, P6, R57, R36, RZ ;  /* 0x0000002439207210 */ /* 0x001fc60007fde0ff */
[----:B-1----:R-:W4:Y:S02]  /*c9e40*/  LDL R60, [R1+0x6c] ;  /* 0x00006c00013c7983 */ /* 0x002f240000100800 */
[----:B------:R-:W-:Y:S02]  /*c9e50*/  IMAD.X R33, R8, 0x1, R22, P6 ;  /* 0x0000000108217824 */ /* 0x000fe400030e0616 */
[----:B------:R-:W4:Y:S04]  /*c9e60*/  LDL.LU R4, [R1+0x51c0] ;  /* 0x0051c00001047983 */ /* 0x000f280000300800 */
[----:B------:R0:W-:Y:S04]  /*c9e70*/  STL [R1+0x5164], R15 ;  /* 0x0051640f01007387 */ /* 0x0001e80000100800 */
[----:B0-----:R-:W4:Y:S04]  /*c9e80*/  LDL.LU R15, [R1+0x118] ;  /* 0x00011800010f7983 */ /* 0x001f280000300800 */
[----:B------:R0:W-:Y:S04]  /*c9e90*/  STL.64 [R1+0x5158], R36 ;  /* 0x0051582401007387 */ /* 0x0001e80000100a00 */
[----:B0-----:R-:W4:Y:S04]  /*c9ea0*/  LDL.LU R37, [R1+0xd0c] ;  /* 0x000d0c0001257983 */ /* 0x001f280000300800 */
[----:B------:R-:W4:Y:S04]  /*c9eb0*/  LDL.LU R61, [R1+0xed4] ;  /* 0x000ed400013d7983 */ /* 0x000f280000300800 */
[----:B------:R-:W4:Y:S04]  /*c9ec0*/  LDL.LU R39, [R1+0xed0] ;  /* 0x000ed00001277983 */ /* 0x000f280000300800 */
[----:B------:R0:W-:Y:S02]  /*c9ed0*/  STL.64 [R1+0xe48], R32 ;  /* 0x000e482001007387 */ /* 0x0001e40000100a00 */
[----:B0-----:R-:W-:-:S02]  /*c9ee0*/  IADD3 R32, P6, R57, R35, RZ ;  /* 0x0000002339207210 */ /* 0x001fc40007fde0ff */
[----:B------:R-:W4:Y:S03]  /*c9ef0*/  LDL.LU R57, [R1+0x51bc] ;  /* 0x0051bc0001397983 */ /* 0x000f260000300800 */
[----:B------:R-:W-:Y:S01]  /*c9f00*/  IMAD.X R33, R8, 0x1, R23, P6 ;  /* 0x0000000108217824 */ /* 0x000fe200030e0617 */
[----:B------:R-:W-:Y:S04]  /*c9f10*/  STL [R1+0x5150], R35 ;  /* 0x0051502301007387 */ /* 0x000fe80000100800 */
[----:B------:R0:W-:Y:S04]  /*c9f20*/  STL.64 [R1+0xe28], R32 ;  /* 0x000e282001007387 */ /* 0x0001e80000100a00 */
[----:B0-----:R-:W4:Y:S01]  /*c9f30*/  LDL.LU R32, [R1+0x51b8] ;  /* 0x0051b80001207983 */ /* 0x001f220000300800 */
[----:B--2---:R-:W-:-:S03]  /*c9f40*/  PRMT R35, R3, 0x5410, R58 ;  /* 0x0000541003237816 */ /* 0x004fc6000000003a */
[----:B------:R-:W2:Y:S04]  /*c9f50*/  LDL.LU R58, [R1+0x51b4] ;  /* 0x0051b400013a7983 */ /* 0x000ea80000300800 */
[----:B------:R-:W2:Y:S01]  /*c9f60*/  LDL.LU R3, [R1+0x51b0] ;  /* 0x0051b00001037983 */ /* 0x000ea20000300800 */
[----:B---3--:R-:W-:-:S03]  /*c9f70*/  PRMT R55, R55, 0x5410, R49 ;  /* 0x0000541037377816 */ /* 0x008fc60000000031 */
[----:B------:R-:W3:Y:S01]  /*c9f80*/  LDL.LU R49, [R1+0x51ac] ;  /* 0x0051ac0001317983 */ /* 0x000ee20000300800 */
[----:B----4-:R-:W-:Y:S02]  /*c9f90*/  SHF.R.S32.HI R16, RZ, 0x1f, R60 ;  /* 0x0000001fff107819 */ /* 0x010fe4000001143c */
[----:B------:R-:W-:Y:S02]  /*c9fa0*/  PRMT R8, R4, 0x5410, R32 ;  /* 0x0000541004087816 */ /* 0x000fe40000000020 */
[----:B------:R-:W-:Y:S01]  /*c9fb0*/  IADD3 R32, P6, R60, R34, RZ ;  /* 0x000000223c207210 */ /* 0x000fe20007fde0ff */
[----:B------:R-:W4:Y:S04]  /*c9fc0*/  LDL.LU R4, [R1+0x51a8] ;  /* 0x0051a80001047983 */ /* 0x000f280000300800 */
[----:B------:R-:W-:Y:S01]  /*c9fd0*/  IMAD.X R33, R16, 0x1, R31, P6 ;  /* 0x0000000110217824 */ /* 0x000fe200030e061f */
[----:B------:R-:W4:Y:S04]  /*c9fe0*/  LDL.LU R21, [R1+0xec8] ;  /* 0x000ec80001157983 */ /* 0x000f280000300800 */
[----:B------:R-:W2:Y:S04]  /*c9ff0*/  LDL.LU R38, [R1+0x2930] ;  /* 0x0029300001267983 */ /* 0x000ea80000300800 */
[----:B------:R-:W-:Y:S04]  /*ca000*/  STL [R1+0xb8], R8 ;  /* 0x0000b80801007387 */ /* 0x000fe80000100800 */
[----:B------:R0:W-:Y:S04]  /*ca010*/  STL.64 [R1+0xe88], R32 ;  /* 0x000e882001007387 */ /* 0x0001e80000100a00 */
[----:B0-----:R-:W4:Y:S01]  /*ca020*/  LDL.LU.64 R32, [R1+0x51a0] ;  /* 0x0051a00001207983 */ /* 0x001f220000300a00 */
[----:B------:R-:W-:-:S04]  /*ca030*/  LOP3.LUT R8, R37, 0xffff, RZ, 0xc0, !PT ;  /* 0x0000ffff25087812 */ /* 0x000fc800078ec0ff */
[--C-:B------:R-:W-:Y:S02]  /*ca040*/  PRMT R15, R15, 0x4210, R8.reuse ;  /* 0x000042100f0f7816 */ /* 0x100fe40000000008 */
[----:B------:R-:W-:Y:S02]  /*ca050*/  PRMT R8, R54, 0x5210, R8 ;  /* 0x0000521036087816 */ /* 0x000fe40000000008 */
[----:B---3--:R-:W-:Y:S02]  /*ca060*/  PRMT R36, R49, 0x5410, R50 ;  /* 0x0000541031247816 */ /* 0x008fe40000000032 */
[----:B------:R-:W3:Y:S04]  /*ca070*/  LDL.LU R50, [R1+0x5198] ;  /* 0x0051980001327983 */ /* 0x000ee80000300800 */
[----:B------:R-:W2:Y:S04]  /*ca080*/  LDL.LU R49, [R1+0x5194] ;  /* 0x0051940001317983 */ /* 0x000ea80000300800 */
[----:B------:R-:W-:Y:S04]  /*ca090*/  STL [R1+0xbc], R36 ;  /* 0x0000bc2401007387 */ /* 0x000fe80000100800 */
[----:B------:R-:W3:Y:S04]  /*ca0a0*/  LDL.LU R54, [R1+0x5190] ;  /* 0x0051900001367983 */ /* 0x000ee80000300800 */
[----:B------:R-:W-:Y:S04]  /*ca0b0*/  STL [R1+0xa0], R15 ;  /* 0x0000a00f01007387 */ /* 0x000fe80000100800 */
[----:B------:R0:W-:Y:S02]  /*ca0c0*/  STL [R1+0x70], R8 ;  /* 0x0000700801007387 */ /* 0x0001e40000100800 */
[----:B0-----:R-:W-:-:S02]  /*ca0d0*/  LOP3.LUT R8, R12, 0xffff, RZ, 0xc0, !PT ;  /* 0x0000ffff0c087812 */ /* 0x001fc400078ec0ff */
[----:B------:R-:W-:Y:S02]  /*ca0e0*/  LOP3.LUT R12, R18, 0xffff, RZ, 0xc0, !PT ;  /* 0x0000ffff120c7812 */ /* 0x000fe400078ec0ff */
[--C-:B------:R-:W-:Y:S02]  /*ca0f0*/  PRMT R19, R19, 0x4210, R8.reuse ;  /* 0x0000421013137816 */ /* 0x100fe40000000008 */
[----:B------:R-:W-:Y:S02]  /*ca100*/  PRMT R15, R48, 0x5210, R8 ;  /* 0x00005210300f7816 */ /* 0x000fe40000000008 */
[----:B------:R-:W-:Y:S02]  /*ca110*/  PRMT R6, R6, 0x5210, R12 ;  /* 0x0000521006067816 */ /* 0x000fe4000000000c */
[----:B----4-:R-:W-:-:S05]  /*ca120*/  IADD3 R36, P6, R60, R33, RZ ;  /* 0x000000213c247210 */ /* 0x010fca0007fde0ff */
[----:B------:R-:W-:-:S05]  /*ca130*/  IMAD.X R37, R16, 0x1, R32, P6 ;  /* 0x0000000110257824 */ /* 0x000fca00030e0620 */
[----:B------:R-:W-:Y:S04]  /*ca140*/  STL.64 [R1+0xe80], R36 ;  /* 0x000e802401007387 */ /* 0x000fe80000100a00 */
[----:B------:R-:W4:Y:S04]  /*ca150*/  LDL.LU R18, [R1+0x2934] ;  /* 0x0029340001127983 */ /* 0x000f280000300800 */
[----:B------:R0:W-:Y:S04]  /*ca160*/  STL [R1+0xa4], R19 ;  /* 0x0000a41301007387 */ /* 0x0001e80000100800 */
[----:B------:R-:W4:Y:S04]  /*ca170*/  LDL.LU R48, [R1+0x518c] ;  /* 0x00518c0001307983 */ /* 0x000f280000300800 */
[----:B0-----:R-:W4:Y:S04]  /*ca180*/  LDL.LU R19, [R1+0x2928] ;  /* 0x0029280001137983 */ /* 0x001f280000300800 */
[----:B------:R-:W-:Y:S01]  /*ca190*/  STL [R1+0x74], R15 ;  /* 0x0000740f01007387 */ /* 0x000fe20000100800 */
[----:B---3--:R-:W-:-:S03]  /*ca1a0*/  PRMT R8, R54, 0x4210, R12 ;  /* 0x0000421036087816 */ /* 0x008fc6000000000c */
[----:B------:R-:W3:Y:S04]  /*ca1b0*/  LDL.LU R54, [R1+0x5188] ;  /* 0x0051880001367983 */ /* 0x000ee80000300800 */
[----:B------:R0:W-:Y:S04]  /*ca1c0*/  STL [R1+0x514c], R6 ;  /* 0x00514c0601007387 */ /* 0x0001e80000100800 */
[----:B------:R1:W-:Y:S04]  /*ca1d0*/  STL [R1+0xa8], R8 ;  /* 0x0000a80801007387 */ /* 0x0003e80000100800 */
[----:B0-----:R-:W4:Y:S01]  /*ca1e0*/  LDL.LU R6, [R1+0x6c] ;  /* 0x00006c0001067983 */ /* 0x001f220000300800 */
[----:B-1----:R-:W-:-:S04]  /*ca1f0*/  LOP3.LUT R8, R61, 0xffff, RZ, 0xc0, !PT ;  /* 0x0000ffff3d087812 */ /* 0x002fc800078ec0ff */
[----:B------:R-:W-:Y:S02]  /*ca200*/  PRMT R15, R53, 0x5210, R8 ;  /* 0x00005210350f7816 */ /* 0x000fe40000000008 */
[----:B------:R-:W-:-:S04]  /*ca210*/  LOP3.LUT R12, R39, 0xffff, RZ, 0xc0, !PT ;  /* 0x0000ffff270c7812 */ /* 0x000fc800078ec0ff */
[--C-:B--2---:R-:W-:Y:S02]  /*ca220*/  PRMT R49, R49, 0x4210, R12.reuse ;  /* 0x0000421031317816 */ /* 0x104fe4000000000c */
[----:B------:R-:W-:Y:S02]  /*ca230*/  PRMT R0, R0, 0x5210, R12 ;  /* 0x0000521000007816 */ /* 0x000fe4000000000c */
[----:B------:R-:W-:Y:S02]  /*ca240*/  LOP3.LUT R12, R38, 0xffff, RZ, 0xc0, !PT ;  /* 0x0000ffff260c7812 */ /* 0x000fe400078ec0ff */
[----:B----4-:R-:W-:-:S05]  /*ca250*/  IADD3 R36, P6, R6, R56, RZ ;  /* 0x0000003806247210 */ /* 0x010fca0007fde0ff */
[----:B------:R-:W-:-:S05]  /*ca260*/  IMAD.X R37, R16, 0x1, R29, P6 ;  /* 0x0000000110257824 */ /* 0x000fca00030e061d */
[----:B------:R0:W-:Y:S04]  /*ca270*/  STL.64 [R1+0xe78], R36 ;  /* 0x000e782401007387 */ /* 0x0001e80000100a00 */
[----:B------:R-:W2:Y:S04]  /*ca280*/  LDL.LU R53, [R1+0x5184] ;  /* 0x0051840001357983 */ /* 0x000ea80000300800 */
[----:B------:R-:W4:Y:S01]  /*ca290*/  LDL.LU R39, [R1+0x292c] ;  /* 0x00292c0001277983 */ /* 0x000f220000300800 */
[----:B0-----:R-:W-:-:S05]  /*ca2a0*/  IADD3 R36, P6, R6, R47, RZ ;  /* 0x0000002f06247210 */ /* 0x001fca0007fde0ff */
[----:B------:R-:W-:Y:S01]  /*ca2b0*/  IMAD.X R37, R16, 0x1, R30, P6 ;  /* 0x0000000110257824 */ /* 0x000fe200030e061e */
[----:B------:R-:W-:Y:S02]  /*ca2c0*/  PRMT R48, R48, 0x4210, R8 ;  /* 0x0000421030307816 */ /* 0x000fe40000000008 */
[--C-:B------:R-:W-:Y:S02]  /*ca2d0*/  PRMT R3, R3, 0x4210, R12.reuse ;  /* 0x0000421003037816 */ /* 0x100fe4000000000c */
[----:B------:R-:W-:Y:S01]  /*ca2e0*/  LOP3.LUT R8, R21, 0xffff, RZ, 0xc0, !PT ;  /* 0x0000ffff15087812 */ /* 0x000fe200078ec0ff */
[----:B------:R0:W-:Y:S04]  /*ca2f0*/  STL.64 [R1+0xe98], R36 ;  /* 0x000e982401007387 */ /* 0x0001e80000100a00 */
[----:B------:R-:W4:Y:S04]  /*ca300*/  LDL.LU R21, [R1+0x364] ;  /* 0x0003640001157983 */ /* 0x000f280000300800 */
[----:B------:R-:W-:Y:S04]  /*ca310*/  STL [R1+0x5118], R3 ;  /* 0x0051180301007387 */ /* 0x000fe80000100800 */
[----:B0-----:R-:W4:Y:S01]  /*ca320*/  LDL.LU R37, [R1+0xf8] ;  /* 0x0000f80001257983 */ /* 0x001f220000300800 */
[----:B------:R-:W-:-:S02]  /*ca330*/  PRMT R52, R52, 0x5210, R12 ;  /* 0x0000521034347816 */ /* 0x000fc4000000000c */
[----:B------:R-:W-:Y:S01]  /*ca340*/  IADD3 R60, P6, R6, R46, RZ ;  /* 0x0000002e063c7210 */ /* 0x000fe20007fde0ff */
[----:B---3--:R-:W-:Y:S01]  /*ca350*/  STL [R1+0x50c0], R54 ;  /* 0x0050c03601007387 */ /* 0x008fe20000100800 */
[--C-:B------:R-:W-:Y:S02]  /*ca360*/  PRMT R50, R50, 0x4210, R8.reuse ;  /* 0x0000421032327816 */ /* 0x100fe40000000008 */
[----:B------:R-:W-:Y:S01]  /*ca370*/  PRMT R51, R51, 0x5210, R8 ;  /* 0x0000521033337816 */ /* 0x000fe20000000008 */
[----:B------:R-:W-:Y:S01]  /*ca380*/  IMAD.X R61, R16, 0x1, R27, P6 ;  /* 0x00000001103d7824 */ /* 0x000fe200030e061b */
[----:B------:R-:W-:Y:S02]  /*ca390*/  LOP3.LUT R8, R18, 0xffff, RZ, 0xc0, !PT ;  /* 0x0000ffff12087812 */ /* 0x000fe400078ec0ff */
[----:B------:R-:W-:Y:S01]  /*ca3a0*/  LOP3.LUT R12, R19, 0xffff, RZ, 0xc0, !PT ;  /* 0x0000ffff130c7812 */ /* 0x000fe200078ec0ff */
[----:B--2---:R0:W-:Y:S04]  /*ca3b0*/  STL.64 [R1+0x50b8], R52 ;  /* 0x0050b83401007387 */ /* 0x0041e80000100a00 */
[----:B------:R-:W2:Y:S04]  /*ca3c0*/  LDL.LU R18, [R1+0x368] ;  /* 0x0003680001127983 */ /* 0x000ea80000300800 */
[----:B------:R1:W-:Y:S04]  /*ca3d0*/  STL.64 [R1+0xe90], R60 ;  /* 0x000e903c01007387 */ /* 0x0003e80000100a00 */
[----:B------:R-:W3:Y:S01]  /*ca3e0*/  LDL.LU R19, [R1+0x360] ;  /* 0x0003600001137983 */ /* 0x000ee20000300800 */
[----:B------:R-:W-:-:S02]  /*ca3f0*/  PRMT R4, R4, 0x4210, R8 ;  /* 0x0000421004047816 */ /* 0x000fc40000000008 */
[----:B------:R-:W-:Y:S02]  /*ca400*/  PRMT R7, R7, 0x5210, R8 ;  /* 0x0000521007077816 */ /* 0x000fe40000000008 */
[----:B0-----:R-:W-:Y:S01]  /*ca410*/  IADD3 R52, P6, R6, R45, RZ ;  /* 0x0000002d06347210 */ /* 0x001fe20007fde0ff */
[----:B------:R-:W-:Y:S01]  /*ca420*/  STL [R1+0x511c], R4 ;  /* 0x00511c0401007387 */ /* 0x000fe20000100800 */
[--C-:B------:R-:W-:Y:S02]  /*ca430*/  PRMT R58, R58, 0x4210, R12.reuse ;  /* 0x000042103a3a7816 */ /* 0x100fe4000000000c */
[----:B------:R-:W-:Y:S01]  /*ca440*/  PRMT R5, R5, 0x5210, R12 ;  /* 0x0000521005057816 */ /* 0x000fe2000000000c */
[----:B------:R-:W3:Y:S01]  /*ca450*/  LDL.LU R3, [R1+0x110] ;  /* 0x0001100001037983 */ /* 0x000ee20000300800 */
[----:B----4-:R-:W-:Y:S01]  /*ca460*/  LOP3.LUT R8, R39, 0xffff, RZ, 0xc0, !PT ;  /* 0x0000ffff27087812 */ /* 0x010fe200078ec0ff */
[----:B------:R-:W-:Y:S02]  /*ca470*/  IMAD.X R53, R16, 0x1, R28, P6 ;  /* 0x0000000110357824 */ /* 0x000fe400030e061c */
[----:B-1----:R-:W4:Y:S01]  /*ca480*/  LDL.LU R60, [R1+0x18] ;  /* 0x00001800013c7983 */ /* 0x002f220000300800 */
[----:B------:R-:W-:-:S03]  /*ca490*/  PRMT R57, R57, 0x4210, R8 ;  /* 0x0000421039397816 */ /* 0x000fc60000000008 */
[----:B------:R-:W4:Y:S01]  /*ca4a0*/  LDL.LU R61, [R1+0xfc] ;  /* 0x0000fc00013d7983 */ /* 0x000f220000300800 */
[----:B------:R-:W-:-:S03]  /*ca4b0*/  PRMT R2, R2, 0x5210, R8 ;  /* 0x0000521002027816 */ /* 0x000fc60000000008 */
[----:B------:R-:W-:Y:S04]  /*ca4c0*/  STL [R1+0x5120], R7 ;  /* 0x0051200701007387 */ /* 0x000fe80000100800 */
[----:B------:R-:W-:Y:S01]  /*ca4d0*/  STL [R1+0x5124], R58 ;  /* 0x0051243a01007387 */ /* 0x000fe20000100800 */
[----:B------:R-:W-:-:S03]  /*ca4e0*/  LOP3.LUT R12, R21, 0xffff, RZ, 0xc0, !PT ;  /* 0x0000ffff150c7812 */ /* 0x000fc600078ec0ff */
[----:B------:R-:W-:Y:S04]  /*ca4f0*/  STL [R1+0x5128], R5 ;  /* 0x0051280501007387 */ /* 0x000fe80000100800 */
[----:B------:R-:W4:Y:S04]  /*ca500*/  LDL.LU R38, [R1+0xed8] ;  /* 0x000ed80001267983 */ /* 0x000f280000300800 */
[----:B------:R-:W4:Y:S04]  /*ca510*/  LDL.LU R39, [R1+0xec4] ;  /* 0x000ec40001277983 */ /* 0x000f280000300800 */
[----:B------:R0:W-:Y:S04]  /*ca520*/  STL.64 [R1+0xed0], R52 ;  /* 0x000ed03401007387 */ /* 0x0001e80000100a00 */
[----:B------:R-:W4:Y:S04]  /*ca530*/  LDL.LU R21, [R1+0xdc] ;  /* 0x0000dc0001157983 */ /* 0x000f280000300800 */
[----:B------:R-:W-:Y:S04]  /*ca540*/  STL [R1+0x512c], R57 ;  /* 0x00512c3901007387 */ /* 0x000fe80000100800 */
[----:B------:R1:W-:Y:S01]  /*ca550*/  STL [R1+0x5130], R2 ;  /* 0x0051300201007387 */ /* 0x0003e20000100800 */
[----:B0-----:R-:W-:-:S02]  /*ca560*/  PRMT R52, R43, 0x5210, R12 ;  /* 0x000052102b347816 */ /* 0x001fc4000000000c */
[----:B-1----:R-:W-:Y:S02]  /*ca570*/  PRMT R2, R37, 0x4210, R12 ;  /* 0x0000421025027816 */ /* 0x002fe4000000000c */
[----:B------:R-:W4:Y:S04]  /*ca580*/  LDL.LU R37, [R1+0xe0] ;  /* 0x0000e00001257983 */ /* 0x000f280000300800 */
[----:B------:R-:W-:Y:S04]  /*ca590*/  STL [R1+0x40], R2 ;  /* 0x0000400201007387 */ /* 0x000fe80000100800 */
[----:B------:R-:W4:Y:S01]  /*ca5a0*/  LDL.LU R43, [R1+0x5180] ;  /* 0x00518000012b7983 */ /* 0x000f220000300800 */
[----:B------:R-:W-:-:S03]  /*ca5b0*/  IADD3 R4, P6, R6, R44, RZ ;  /* 0x0000002c06047210 */ /* 0x000fc60007fde0ff */
[----:B------:R-:W4:Y:S02]  /*ca5c0*/  LDL.LU R7, [R1+0x4c] ;  /* 0x00004c0001077983 */ /* 0x000f240000300800 */
[----:B------:R-:W-:-:S05]  /*ca5d0*/  IMAD.X R5, R16, 0x1, R26, P6 ;  /* 0x0000000110057824 */ /* 0x000fca00030e061a */
[----:B------:R0:W-:Y:S04]  /*ca5e0*/  STL.64 [R1+0xec8], R4 ;  /* 0x000ec80401007387 */ /* 0x0001e80000100a00 */
[----:B0-----:R-:W4:Y:S04]  /*ca5f0*/  LDL.LU R4, [R1+0xdd4] ;  /* 0x000dd40001047983 */ /* 0x001f280000300800 */
[----:B------:R-:W4:Y:S01]  /*ca600*/  LDL.LU R36, [R1+0x28f8] ;  /* 0x0028f80001247983 */ /* 0x000f220000300800 */
[----:B--2---:R-:W-:-:S03]  /*ca610*/  LOP3.LUT R8, R18, 0xffff, RZ, 0xc0, !PT ;  /* 0x0000ffff12087812 */ /* 0x004fc600078ec0ff */
[----:B------:R-:W2:Y:S01]  /*ca620*/  LDL.LU R18, [R1+0x100] ;  /* 0x0001000001127983 */ /* 0x000ea20000300800 */
[----:B---3--:R-:W-:-:S03]  /*ca630*/  LOP3.LUT R12, R19, 0xffff, RZ, 0xc0, !PT ;  /* 0x0000ffff130c7812 */ /* 0x008fc600078ec0ff */
[----:B------:R-:W3:Y:S01]  /*ca640*/  LDL.LU R19, [R1+0x104] ;  /* 0x0001040001137983 */ /* 0x000ee20000300800 */
[--C-:B------:R-:W-:Y:S02]  /*ca650*/  PRMT R2, R3, 0x4210, R8.reuse ;  /* 0x0000421003027816 */ /* 0x100fe40000000008 */
[----:B----4-:R-:W-:-:S03]  /*ca660*/  PRMT R53, R60, 0x5210, R8 ;  /* 0x000052103c357816 */ /* 0x010fc60000000008 */
[----:B------:R-:W-:Y:S01]  /*ca670*/  STL [R1+0x5140], R2 ;  /* 0x0051400201007387 */ /* 0x000fe20000100800 */
[----:B------:R-:W-:-:S03]  /*ca680*/  PRMT R57, R61, 0x4210, R12 ;  /* 0x000042103d397816 */ /* 0x000fc6000000000c */
[----:B------:R-:W4:Y:S01]  /*ca690*/  LDL.LU R3, [R1+0x28fc] ;  /* 0x0028fc0001037983 */ /* 0x000f220000300800 */
[----:B------:R-:W-:-:S03]  /*ca6a0*/  PRMT R54, R59, 0x5210, R12 ;  /* 0x000052103b367816 */ /* 0x000fc6000000000c */
[----:B------:R-:W4:Y:S04]  /*ca6b0*/  LDL.LU R5, [R1+0x108] ;  /* 0x0001080001057983 */ /* 0x000f280000300800 */
[----:B------:R0:W-:Y:S01]  /*ca6c0*/  STL [R1+0x513c], R57 ;  /* 0x00513c3901007387 */ /* 0x0001e20000100800 */
[----:B------:R-:W-:-:S03]  /*ca6d0*/  LOP3.LUT R8, R38, 0xffff, RZ, 0xc0, !PT ;  /* 0x0000ffff26087812 */ /* 0x000fc600078ec0ff */
[----:B0-----:R-:W4:Y:S01]  /*ca6e0*/  LDL.LU R57, [R1+0x28e0] ;  /* 0x0028e00001397983 */ /* 0x001f220000300800 */
[--C-:B------:R-:W-:Y:S02]  /*ca6f0*/  PRMT R58, R11, 0x5210, R8.reuse ;  /* 0x000052100b3a7816 */ /* 0x100fe40000000008 */
[----:B------:R-:W-:Y:S01]  /*ca700*/  LOP3.LUT R12, R39, 0xffff, RZ, 0xc0, !PT ;  /* 0x0000ffff270c7812 */ /* 0x000fe200078ec0ff */
[----:B------:R-:W4:Y:S01]  /*ca710*/  LDL.LU R38, [R1+0x10c] ;  /* 0x00010c0001267983 */ /* 0x000f220000300800 */
[----:B------:R-:W-:Y:S02]  /*ca720*/  PRMT R21, R21, 0x4210, R8 ;  /* 0x0000421015157816 */ /* 0x000fe40000000008 */
[----:B------:R-:W-:-:S05]  /*ca730*/  IADD3 R60, P6, R6, R43, RZ ;  /* 0x0000002b063c7210 */ /* 0x000fca0007fde0ff */
[----:B------:R-:W-:-:S05]  /*ca740*/  IMAD.X R61, R16, 0x1, R24, P6 ;  /* 0x00000001103d7824 */ /* 0x000fca00030e0618 */
[----:B------:R0:W-:Y:S04]  /*ca750*/  STL.64 [R1+0xee0], R60 ;  /* 0x000ee03c01007387 */ /* 0x0001e80000100a00 */
[----:B------:R-:W4:Y:S01]  /*ca760*/  LDL.LU R39, [R1+0x9c] ;  /* 0x00009c0001277983 */ /* 0x000f220000300800 */
[----:B------:R-:W-:-:S03]  /*ca770*/  PRMT R37, R37, 0x4210, R12 ;  /* 0x0000421025257816 */ /* 0x000fc6000000000c */
[----:B0-----:R-:W4:Y:S01]  /*ca780*/  LDL.LU R60, [R1+0x2ae0] ;  /* 0x002ae000013c7983 */ /* 0x001f220000300800 */
[----:B------:R-:W-:-:S03]  /*ca790*/  LOP3.LUT R8, R4, 0xffff, RZ, 0xc0, !PT ;  /* 0x0000ffff04087812 */ /* 0x000fc600078ec0ff */
[----:B------:R-:W4:Y:S04]  /*ca7a0*/  LDL.LU R61, [R1+0xac] ;  /* 0x0000ac00013d7983 */ /* 0x000f280000300800 */
[----:B------:R0:W-:Y:S01]  /*ca7b0*/  STL [R1+0x5134], R58 ;  /* 0x0051343a01007387 */ /* 0x0001e20000100800 */
[----:B------:R-:W-:Y:S02]  /*ca7c0*/  PRMT R7, R7, 0x5210, R12 ;  /* 0x0000521007077816 */ /* 0x000fe4000000000c */
[----:B------:R-:W-:Y:S01]  /*ca7d0*/  LOP3.LUT R12, R36, 0xffff, RZ, 0xc0, !PT ;  /* 0x0000ffff240c7812 */ /* 0x000fe200078ec0ff */
[----:B------:R-:W4:Y:S01]  /*ca7e0*/  LDL.LU R11, [R1+0x2ae8] ;  /* 0x002ae800010b7983 */ /* 0x000f220000300800 */
[----:B0-----:R-:W-:-:S05]  /*ca7f0*/  IADD3 R58, P6, R6, R42, RZ ;  /* 0x0000002a063a7210 */ /* 0x001fca0007fde0ff */
[----:B------:R-:W-:Y:S01]  /*ca800*/  IMAD.X R59, R16, 0x1, R25, P6 ;  /* 0x00000001103b7824 */ /* 0x000fe200030e0619 */
[----:B------:R-:W-:Y:S04]  /*ca810*/  STL [R1+0x5138], R7 ;  /* 0x0051380701007387 */ /* 0x000fe80000100800 */
[----:B------:R0:W-:Y:S04]  /*ca820*/  STL.64 [R1+0xed8], R58 ;  /* 0x000ed83a01007387 */ /* 0x0001e80000100a00 */
[----:B0-----:R-:W4:Y:S04]  /*ca830*/  LDL.LU R59, [R1+0x28ec] ;  /* 0x0028ec00013b7983 */ /* 0x001f280000300800 */
[----:B------:R-:W4:Y:S01]  /*ca840*/  LDL.LU R58, [R1+0x130] ;  /* 0x00013000013a7983 */ /* 0x000f220000300800 */
[----:B--2---:R-:W-:-:S02]  /*ca850*/  PRMT R36, R18, 0x4210, R8 ;  /* 0x0000421012247816 */ /* 0x004fc40000000008 */
[----:B------:R-:W-:Y:S02]  /*ca860*/  IADD3 R18, P6, R6, R41, RZ ;  /* 0x0000002906127210 */ /* 0x000fe40007fde0ff */
[----:B---3--:R-:W-:-:S03]  /*ca870*/  PRMT R2, R19, 0x4210, R12 ;  /* 0x0000421013027816 */ /* 0x008fc6000000000c */
[----:B------:R-:W-:Y:S01]  /*ca880*/  IMAD.X R19, R16, 0x1, R17, P6 ;  /* 0x0000000110137824 */ /* 0x000fe200030e0611 */
[----:B------:R-:W-:Y:S02]  /*ca890*/  PRMT R12, R10, 0x5210, R12 ;  /* 0x000052100a0c7816 */ /* 0x000fe4000000000c */
[----:B------:R-:W2:Y:S04]  /*ca8a0*/  LDL.LU R10, [R1+0x2aec] ;  /* 0x002aec00010a7983 */ /* 0x000ea80000300800 */
[----:B------:R0:W-:Y:S04]  /*ca8b0*/  STL.64 [R1+0x1278], R18 ;  /* 0x0012781201007387 */ /* 0x0001e80000100a00 */
[----:B0-----:R-:W3:Y:S01]  /*ca8c0*/  LDL.LU.64 R18, [R1+0x5178] ;  /* 0x0051780001127983 */ /* 0x001ee20000300a00 */
[----:B------:R-:W-:-:S02]  /*ca8d0*/  PRMT R4, R14, 0x5210, R8 ;  /* 0x000052100e047816 */ /* 0x000fc40000000008 */
[----:B----4-:R-:W-:Y:S02]  /*ca8e0*/  LOP3.LUT R8, R3, 0xffff, RZ, 0xc0, !PT ;  /* 0x0000ffff03087812 */ /* 0x010fe400078ec0ff */
[----:B------:R-:W4:Y:S01]  /*ca8f0*/  LDL.LU R3, [R1+0x134] ;  /* 0x0001340001037983 */ /* 0x000f220000300800 */
[----:B------:R-:W-:-:S04]  /*ca900*/  LOP3.LUT R14, R57, 0xffff, RZ, 0xc0, !PT ;  /* 0x0000ffff390e7812 */ /* 0x000fc800078ec0ff */
[----:B------:R-:W-:Y:S02]  /*ca910*/  PRMT R7, R38, 0x4210, R14 ;  /* 0x0000421026077816 */ /* 0x000fe4000000000e */
[----:B------:R-:W-:Y:S02]  /*ca920*/  IADD3 R38, P6, R6, R40, RZ ;  /* 0x0000002806267210 */ /* 0x000fe40007fde0ff */
[--C-:B------:R-:W-:Y:S02]  /*ca930*/  PRMT R57, R5, 0x4210, R8.reuse ;  /* 0x0000421005397816 */ /* 0x100fe40000000008 */
[----:B------:R-:W4:Y:S01]  /*ca940*/  LDL.LU R5, [R1+0x144] ;  /* 0x0001440001057983 */ /* 0x000f220000300800 */
[----:B------:R-:W-:-:S03]  /*ca950*/  PRMT R13, R13, 0x5210, R8 ;  /* 0x000052100d0d7816 */ /* 0x000fc60000000008 */
[----:B------:R-:W2:Y:S01]  /*ca960*/  LDL.LU R8, [R1+0x2ae4] ;  /* 0x002ae40001087983 */ /* 0x000ea20000300800 */
[----:B------:R-:W-:Y:S01]  /*ca970*/  PRMT R14, R39, 0x5210, R14 ;  /* 0x00005210270e7816 */ /* 0x000fe2000000000e */
[----:B---3--:R-:W-:-:S05]  /*ca980*/  IMAD.X R39, R16, 0x1, R18, P6 ;  /* 0x0000000110277824 */ /* 0x008fca00030e0612 */
[----:B------:R0:W-:Y:S04]  /*ca990*/  STL.64 [R1+0x1270], R38 ;  /* 0x0012702601007387 */ /* 0x0001e80000100a00 */
[----:B0-----:R-:W3:Y:S01]  /*ca9a0*/  LDL.LU.64 R38, [R1+0x5170] ;  /* 0x0051700001267983 */ /* 0x001ee20000300a00 */
[----:B--2---:R-:W-:Y:S02]  /*ca9b0*/  PRMT R8, R9, 0x5210, R8 ;  /* 0x0000521009087816 */ /* 0x004fe40000000008 */
[----:B------:R-:W-:Y:S02]  /*ca9c0*/  PRMT R9, R61, 0x5210, R60 ;  /* 0x000052103d097816 */ /* 0x000fe4000000003c */
[----:B---3--:R-:W-:-:S05]  /*ca9d0*/  IADD3 R60, P6, R6, R39, RZ ;  /* 0x00000027063c7210 */ /* 0x008fca0007fde0ff */
[----:B------:R-:W-:-:S05]  /*ca9e0*/  IMAD.X R61, R16, 0x1, R19, P6 ;  /* 0x00000001103d7824 */ /* 0x000fca00030e0613 */
[----:B------:R0:W-:Y:S04]  /*ca9f0*/  STL.64 [R1+0x1268], R60 ;  /* 0x0012683c01007387 */ /* 0x0001e80000100a00 */
[----:B0-----:R-:W2:Y:S02]  /*caa00*/  LDL.LU.64 R60, [R1+0x5168] ;  /* 0x00516800013c7983 */ /* 0x001ea40000300a00 */
[----:B--2---:R-:W-:Y:S02]  /*caa10*/  PRMT R10, R60, 0x5210, R10 ;  /* 0x000052103c0a7816 */ /* 0x004fe4000000000a */
[----:B------:R-:W-:Y:S01]  /*caa20*/  PRMT R11, R61, 0x5210, R11 ;  /* 0x000052103d0b7816 */ /* 0x000fe2000000000b */
[----:B------:R-:W2:Y:S04]  /*caa30*/  LDL.LU R60, [R1+0xec0] ;  /* 0x000ec000013c7983 */ /* 0x000ea80000300800 */
[----:B------:R-:W3:Y:S04]  /*caa40*/  LDL.LU R61, [R1+0x7c] ;  /* 0x00007c00013d7983 */ /* 0x000ee80000300800 */
[----:B------:R0:W-:Y:S02]  /*caa50*/  STL.64 [R1+0x5100], R10 ;  /* 0x0051000a01007387 */ /* 0x0001e40000100a00 */
[----:B0-----:R-:W-:-:S02]  /*caa60*/  IMAD.MOV.U32 R11, RZ, RZ, R15 ;  /* 0x000000ffff0b7224 */ /* 0x001fc400078e000f */
[----:B------:R-:W4:Y:S01]  /*caa70*/  LDL.LU R15, [R1+0x5164] ;  /* 0x00516400010f7983 */ /* 0x000f220000300800 */
[----:B------:R-:W-:Y:S01]  /*caa80*/  IMAD.MOV.U32 R10, RZ, RZ, R36 ;  /* 0x000000ffff0a7224 */ /* 0x000fe200078e0024 */
[----:B------:R-:W-:Y:S02]  /*caa90*/  IADD3 R36, P6, R6, R38, RZ ;  /* 0x0000002606247210 */ /* 0x000fe40007fde0ff */
[----:B------:R0:W-:Y:S01]  /*caaa0*/  STL.64 [R1+0x50f8], R8 ;  /* 0x0050f80801007387 */ /* 0x0001e20000100a00 */
[----:B------:R-:W-:Y:S01]  /*caab0*/  LOP3.LUT R59, R59, 0xffff, RZ, 0xc0, !PT ;  /* 0x0000ffff3b3b7812 */ /* 0x000fe200078ec0ff */
[----:B0-----:R-:W-:Y:S02]  /*caac0*/  IMAD.MOV.U32 R9, RZ, RZ, R37 ;  /* 0x000000ffff097224 */ /* 0x001fe400078e0025 */
[----:B------:R-:W-:Y:S02]  /*caad0*/  IMAD.X R37, R16, 0x1, R20, P6 ;  /* 0x0000000110257824 */ /* 0x000fe400030e0614 */
[----:B------:R-:W-:-:S02]  /*caae0*/  IMAD.MOV.U32 R8, RZ, RZ, R21 ;  /* 0x000000ffff087224 */ /* 0x000fc400078e0015 */
[----:B------:R-:W3:Y:S04]  /*caaf0*/  LDL.LU R21, [R1+0x5160] ;  /* 0x0051600001157983 */ /* 0x000ee80000300800 */
[----:B------:R0:W-:Y:S01]  /*cab00*/  STL.64 [R1+0x1260], R36 ;  /* 0x0012602401007387 */ /* 0x0001e20000100a00 */
[----:B------:R-:W-:-:S03]  /*cab10*/  PRMT R58, R58, 0x4210, R59 ;  /* 0x000042103a3a7816 */ /* 0x000fc6000000003b */
[----:B0-----:R-:W3:Y:S01]  /*cab20*/  LDL.LU.64 R36, [R1+0x5158] ;  /* 0x0051580001247983 */ /* 0x001ee20000300a00 */
[----:B--2---:R-:W-:Y:S02]  /*cab30*/  LOP3.LUT R60, R60, 0xffff, RZ, 0xc0, !PT ;  /* 0x0000ffff3c3c7812 */ /* 0x004fe400078ec0ff */
[----:B----4-:R-:W-:Y:S02]  /*cab40*/  PRMT R15, R15, 0x5210, R59 ;  /* 0x000052100f0f7816 */ /* 0x010fe4000000003b */
[----:B------:R-:W2:Y:S04]  /*cab50*/  LDL.LU R59, [R1+0x5fc] ;  /* 0x0005fc00013b7983 */ /* 0x000ea80000300800 */
[----:B------:R0:W-:Y:S04]  /*cab60*/  STL.64 [R1+0x5110], R14 ;  /* 0x0051100e01007387 */ /* 0x0001e80000100a00 */
[----:B------:R3:W-:Y:S01]  /*cab70*/  STL.64 [R1+0x5108], R12 ;  /* 0x0051080c01007387 */ /* 0x0007e20000100a00 */
[----:B0-----:R-:W-:Y:S01]  /*cab80*/  IMAD.MOV.U32 R15, RZ, RZ, R11 ;  /* 0x000000ffff0f7224 */ /* 0x001fe200078e000b */
[----:B------:R-:W-:-:S02]  /*cab90*/  PRMT R11, R3, 0x4210, R60 ;  /* 0x00004210030b7816 */ /* 0x000fc4000000003c */
[----:B------:R-:W-:Y:S02]  /*caba0*/  PRMT R3, R35, 0x5210, R60 ;  /* 0x0000521023037816 */ /* 0x000fe4000000003c */
[----:B------:R-:W4:Y:S01]  /*cabb0*/  LDL.LU R35, [R1+0x5150] ;  /* 0x0051500001237983 */ /* 0x000f220000300800 */
[----:B---3--:R-:W-:-:S05]  /*cabc0*/  IADD3 R12, P6, R6, R37, RZ ;  /* 0x00000025060c7210 */ /* 0x008fca0007fde0ff */
[----:B------:R-:W-:-:S05]  /*cabd0*/  IMAD.X R13, R16, 0x1, R21, P6 ;  /* 0x00000001100d7824 */ /* 0x000fca00030e0615 */
[----:B------:R0:W-:Y:S02]  /*cabe0*/  STL.64 [R1+0xec0], R12 ;  /* 0x000ec00c01007387 */ /* 0x0001e40000100a00 */
[----:B0-----:R-:W-:-:S05]  /*cabf0*/  IADD3 R12, P6, R6, R36, RZ ;  /* 0x00000024060c7210 */ /* 0x001fca0007fde0ff */
[----:B------:R-:W-:Y:S01]  /*cac00*/  IMAD.X R13, R16, 0x1, R22, P6 ;  /* 0x00000001100d7824 */ /* 0x000fe200030e0616 */
[----:B--2---:R-:W-:-:S04]  /*cac10*/  LOP3.LUT R59, R59, 0xffff, RZ, 0xc0, !PT ;  /* 0x0000ffff3b3b7812 */ /* 0x004fc800078ec0ff */
[----:B------:R-:W-:-:S05]  /*cac20*/  PRMT R55, R55, 0x5210, R59 ;  /* 0x0000521037377816 */ /* 0x000fca000000003b */
[----:B------:R-:W-:Y:S04]  /*cac30*/  STL.64 [R1+0x50d0], R54 ;  /* 0x0050d03601007387 */ /* 0x000fe80000100a00 */
[----:B------:R-:W-:Y:S04]  /*cac40*/  STL.64 [R1+0x50c8], R52 ;  /* 0x0050c83401007387 */ /* 0x000fe80000100a00 */
[----:B------:R4:W-:Y:S02]  /*cac50*/  STL.64 [R1+0xe70], R12 ;  /* 0x000e700c01007387 */ /* 0x0009e40000100a00 */
[----:B----4-:R-:W-:-:S02]  /*cac60*/  IADD3 R12, P6, R6, R35, RZ ;  /* 0x00000023060c7210 */ /* 0x010fc40007fde0ff */
[----:B------:R-:W2:Y:S03]  /*cac70*/  LDL.LU R6, [R1+0x514c] ;  /* 0x00514c0001067983 */ /* 0x000ea60000300800 */
[----:B------:R-:W-:Y:S01]  /*cac80*/  IMAD.X R13, R16, 0x1, R23, P6 ;  /* 0x00000001100d7824 */ /* 0x000fe200030e0617 */
[----:B------:R-:W-:-:S04]  /*cac90*/  SHF.R.S32.HI R16, RZ, 0x1f, R61 ;  /* 0x0000001fff107819 */ /* 0x000fc8000001143d */
[----:B------:R0:W-:Y:S02]  /*caca0*/  STL.64 [R1+0xdd0], R12 ;  /* 0x000dd00c01007387 */ /* 0x0001e40000100a00 */
[----:B0-----:R-:W-:-:S05]  /*cacb0*/  IADD3 R12, P6, R61, R34, RZ ;  /* 0x000000223d0c7210 */ /* 0x001fca0007fde0ff */
        /* <DEDUP_REMOVED lines=12> */
[----:B0-----:R-:W-:-:S05]  /*cad80*/  IADD3 R12, P6, R61, R46, RZ ;  /* 0x0000002e3d0c7210 */ /* 0x001fca0007fde0ff */
[----:B------:R-:W-:-:S05]  /*cad90*/  IMAD.X R13, R16, 0x1, R27, P6 ;  /* 0x00000001100d7824 */ /* 0x000fca00030e061b */
[----:B------:R0:W-:Y:S02]  /*cada0*/  STL.64 [R1+0xc78], R12 ;  /* 0x000c780c01007387 */ /* 0x0001e40000100a00 */
[----:B0-----:R-:W-:-:S05]  /*cadb0*/  IADD3 R12, P6, R61, R45, RZ ;  /* 0x0000002d3d0c7210 */ /* 0x001fca0007fde0ff */
[----:B------:R-:W-:Y:S01]  /*cadc0*/  IMAD.X R13, R16, 0x1, R28, P6 ;  /* 0x00000001100d7824 */ /* 0x000fe200030e061c */
[----:B------:R-:W-:-:S04]  /*cadd0*/  IADD3 R14, P6, R61, R44, RZ ;  /* 0x0000002c3d0e7210 */ /* 0x000fc80007fde0ff */
[----:B------:R0:W-:Y:S02]  /*cade0*/  STL.64 [R1+0xc70], R12 ;  /* 0x000c700c01007387 */ /* 0x0001e40000100a00 */
[----:B0-----:R-:W-:Y:S02]  /*cadf0*/  IMAD.MOV.U32 R12, RZ, RZ, R15 ;  /* 0x000000ffff0c7224 */ /* 0x001fe400078e000f */
[----:B------:R-:W-:-:S05]  /*cae00*/  IMAD.X R15, R16, 0x1, R26, P6 ;  /* 0x00000001100f7824 */ /* 0x000fca00030e061a */
[----:B------:R0:W-:Y:S02]  /*cae10*/  STL.64 [R1+0xc68], R14 ;  /* 0x000c680e01007387 */ /* 0x0001e40000100a00 */
[----:B0-----:R-:W-:-:S05]  /*cae20*/  IADD3 R14, P6, R61, R43, RZ ;  /* 0x0000002b3d0e7210 */ /* 0x001fca0007fde0ff */
[----:B------:R-:W-:-:S05]  /*cae30*/  IMAD.X R15, R16, 0x1, R24, P6 ;  /* 0x00000001100f7824 */ /* 0x000fca00030e0618 */
[----:B------:R0:W-:Y:S02]  /*cae40*/  STL.64 [R1+0xc58], R14 ;  /* 0x000c580e01007387 */ /* 0x0001e40000100a00 */
[----:B0-----:R-:W-:-:S05]  /*cae50*/  IADD3 R14, P6, R61, R42, RZ ;  /* 0x0000002a3d0e7210 */ /* 0x001fca0007fde0ff */
[----:B------:R-:W-:-:S05]  /*cae60*/  IMAD.X R15, R16, 0x1, R25, P6 ;  /* 0x00000001100f7824 */ /* 0x000fca00030e0619 */
[----:B------:R0:W-:Y:S04]  /*cae70*/  STL.64 [R1+0xbb0], R14 ;  /* 0x000bb00e01007387 */ /* 0x0001e80000100a00 */
[----:B------:R-:W3:Y:S01]  /*cae80*/  LDL.LU R13, [R1+0x164] ;  /* 0x00016400010d7983 */ /* 0x000ee20000300800 */
[----:B0-----:R-:W-:-:S05]  /*cae90*/  IADD3 R14, P6, R61, R41, RZ ;  /* 0x000000293d0e7210 */ /* 0x001fca0007fde0ff */
[----:B------:R-:W-:Y:S01]  /*caea0*/  IMAD.X R15, R16, 0x1, R17, P6 ;  /* 0x00000001100f7824 */ /* 0x000fe200030e0611 */
[----:B------:R-:W-:-:S04]  /*caeb0*/  IADD3 R24, P6, R61, R40, RZ ;  /* 0x000000283d187210 */ /* 0x000fc80007fde0ff */
[----:B------:R0:W-:Y:S01]  /*caec0*/  STL.64 [R1+0xa40], R14 ;  /* 0x000a400e01007387 */ /* 0x0001e20000100a00 */
[----:B------:R-:W-:-:S03]  /*caed0*/  IMAD.X R25, R16, 0x1, R18, P6 ;  /* 0x0000000110197824 */ /* 0x000fc600030e0612 */
[----:B0-----:R-:W3:Y:S04]  /*caee0*/  LDL.LU R14, [R1+0x16c] ;  /* 0x00016c00010e7983 */ /* 0x001ee80000300800 */
[----:B------:R-:W4:Y:S04]  /*caef0*/  LDL.LU R15, [R1+0x17f4] ;  /* 0x0017f400010f7983 */ /* 0x000f280000300800 */
[----:B------:R-:W3:Y:S04]  /*caf00*/  LDL.LU R40, [R1+0x70] ;  /* 0x0000700001287983 */ /* 0x000ee80000300800 */
[----:B------:R-:W3:Y:S04]  /*caf10*/  LDL.LU R41, [R1+0x74] ;  /* 0x0000740001297983 */ /* 0x000ee80000300800 */
[----:B------:R0:W-:Y:S04]  /*caf20*/  STL.64 [R1+0x958], R24 ;  /* 0x0009581801007387 */ /* 0x0001e80000100a00 */
        /* <DEDUP_REMOVED lines=8> */
[----:B------:R-:W-:Y:S01]  /*cafb0*/  IMAD.X R25, R16, 0x1, R20, P6 ;  /* 0x0000000110197824 */ /* 0x000fe200030e0614 */
[----:B------:R-:W-:-:S04]  /*cafc0*/  IADD3 R18, P6, R61, R37, RZ ;  /* 0x000000253d127210 */ /* 0x000fc80007fde0ff */
[----:B------:R-:W-:Y:S01]  /*cafd0*/  STL.64 [R1+0x5f8], R24 ;  /* 0x0005f81801007387 */ /* 0x000fe20000100a00 */
[----:B------:R-:W-:-:S03]  /*cafe0*/  IMAD.X R19, R16, 0x1, R21, P6 ;  /* 0x0000000110137824 */ /* 0x000fc600030e0615 */
[----:B------:R-:W3:Y:S01]  /*caff0*/  LDL.LU R52, [R1+0xb8] ;  /* 0x0000b80001347983 */ /* 0x000ee20000300800 */
[----:B--2---:R-:W-:-:S03]  /*cb000*/  IMAD.MOV.U32 R42, RZ, RZ, R6 ;  /* 0x000000ffff2a7224 */ /* 0x004fc600078e0006 */
[----:B------:R-:W2:Y:S01]  /*cb010*/  LDL.LU R53, [R1+0x14c] ;  /* 0x00014c0001357983 */ /* 0x000ea20000300800 */
[----:B------:R-:W-:-:S03]  /*cb020*/  IMAD.MOV.U32 R37, RZ, RZ, R0 ;  /* 0x000000ffff257224 */ /* 0x000fc600078e0000 */
[----:B------:R-:W2:Y:S04]  /*cb030*/  LDL.LU R54, [R1+0xbc] ;  /* 0x0000bc0001367983 */ /* 0x000ea80000300800 */
[----:B------:R0:W-:Y:S04]  /*cb040*/  STL.64 [R1+0x368], R18 ;  /* 0x0003681201007387 */ /* 0x0001e80000100a00 */
[----:B------:R-:W2:Y:S04]  /*cb050*/  LDL.LU R6, [R1+0x17c8] ;  /* 0x0017c80001067983 */ /* 0x000ea80000300800 */
[----:B------:R-:W2:Y:S01]  /*cb060*/  LDL.LU R0, [R1+0x5148] ;  /* 0x0051480001007983 */ /* 0x000ea20000300800 */
[----:B------:R-:W-:-:S03]  /*cb070*/  IMAD.MOV.U32 R38, RZ, RZ, R51 ;  /* 0x000000ffff267224 */ /* 0x000fc600078e0033 */
[----:B------:R-:W2:Y:S04]  /*cb080*/  LDL.LU R51, [R1+0x5144] ;  /* 0x0051440001337983 */ /* 0x000ea80000300800 */
[----:B------:R-:W2:Y:S04]  /*cb090*/  LDL.LU R33, [R1+0x1780] ;  /* 0x0017800001217983 */ /* 0x000ea80000300800 */
[----:B------:R-:W2:Y:S01]  /*cb0a0*/  LDL.LU R55, [R1+0x17a0] ;  /* 0x0017a00001377983 */ /* 0x000ea20000300800 */
[----:B0-----:R-:W-:-:S05]  /*cb0b0*/  IADD3 R18, P6, R61, R36, RZ ;  /* 0x000000243d127210 */ /* 0x001fca0007fde0ff */
[----:B------:R-:W-:Y:S01]  /*cb0c0*/  IMAD.X R19, R16, 0x1, R22, P6 ;  /* 0x0000000110137824 */ /* 0x000fe200030e0616 */
[----:B------:R-:W-:Y:S01]  /*cb0d0*/  IADD3 R60, P6, R61, R35, RZ ;  /* 0x000000233d3c7210 */ /* 0x000fe20007fde0ff */
[----:B------:R-:W-:-:S04]  /*cb0e0*/  IMAD.MOV.U32 R36, RZ, RZ, R12 ;  /* 0x000000ffff247224 */ /* 0x000fc800078e000c */
[----:B------:R-:W-:Y:S01]  /*cb0f0*/  IMAD.X R61, R16, 0x1, R23, P6 ;  /* 0x00000001103d7824 */ /* 0x000fe200030e0617 */
[----:B------:R-:W-:Y:S01]  /*cb100*/  STL.64 [R1+0x360], R18 ;  /* 0x0003601201007387 */ /* 0x000fe20000100a00 */
[----:B------:R-:W-:-:S03]  /*cb110*/  PRMT R5, R5, 0x4210, R59 ;  /* 0x0000421005057816 */ /* 0x000fc6000000003b */
[----:B------:R-:W-:Y:S04]  /*cb120*/  STL [R1+0x4dd8], R60 ;  /* 0x004dd83c01007387 */ /* 0x000fe80000100800 */
[----:B------:R-:W-:Y:S01]  /*cb130*/  STL [R1+0x4dd4], R61 ;  /* 0x004dd43d01007387 */ /* 0x000fe20000100800 */
[----:B----4-:R-:W-:Y:S02]  /*cb140*/  LOP3.LUT R12, R15, 0xffff, RZ, 0xc0, !PT ;  /* 0x0000ffff0f0c7812 */ /* 0x010fe400078ec0ff */
[----:B---3--:R-:W-:-:S03]  /*cb150*/  PRMT R17, R14, 0x3340, R13 ;  /* 0x000033400e117816 */ /* 0x008fc6000000000d */
[----:B------:R0:W-:Y:S04]  /*cb160*/  STL [R1+0xdc], R12 ;  /* 0x0000dc0c01007387 */ /* 0x0001e80000100800 */
[----:B------:R-:W3:Y:S01]  /*cb170*/  LDL.LU R59, [R1+0x17d0] ;  /* 0x0017d000013b7983 */ /* 0x000ee20000300800 */
[----:B--2---:R-:W-:-:S03]  /*cb180*/  PRMT R16, R12, 0x3340, R0 ;  /* 0x000033400c107816 */ /* 0x004fc60000000000 */
[----:B0-----:R-:W2:Y:S04]  /*cb190*/  LDL.LU R12, [R1+0x178c] ;  /* 0x00178c00010c7983 */ /* 0x001ea80000300800 */
[----:B------:R-:W4:Y:S04]  /*cb1a0*/  LDL.LU R13, [R1+0x17a8] ;  /* 0x0017a800010d7983 */ /* 0x000f280000300800 */
[----:B------:R-:W4:Y:S04]  /*cb1b0*/  LDL.LU R14, [R1+0x17d4] ;  /* 0x0017d400010e7983 */ /* 0x000f280000300800 */
[----:B------:R-:W4:Y:S01]  /*cb1c0*/  LDL.LU R15, [R1+0x1790] ;  /* 0x00179000010f7983 */ /* 0x000f220000300800 */
[----:B------:R-:W-:-:S02]  /*cb1d0*/  LOP3.LUT R18, R56, 0xffff, RZ, 0xc0, !PT ;  /* 0x0000ffff38127812 */ /* 0x000fc400078ec0ff */
[----:B------:R-:W-:-:S03]  /*cb1e0*/  PRMT R16, R17, 0x5410, R16 ;  /* 0x0000541011107816 */ /* 0x000fc60000000010 */
[----:B------:R-:W-:Y:S04]  /*cb1f0*/  STL [R1+0xe0], R18 ;  /* 0x0000e01201007387 */ /* 0x000fe80000100800 */
[----:B------:R0:W-:Y:S02]  /*cb200*/  STL [R1+0x2c4], R16 ;  /* 0x0002c41001007387 */ /* 0x0001e40000100800 */
[----:B0-----:R-:W-:-:S04]  /*cb210*/  PRMT R16, R18, 0x3340, R0 ;  /* 0x0000334012107816 */ /* 0x001fc80000000000 */
[----:B------:R-:W-:Y:S02]  /*cb220*/  PRMT R18, R32, 0x5410, R16 ;  /* 0x0000541020127816 */ /* 0x000fe40000000010 */
[----:B------:R-:W-:-:S04]  /*cb230*/  LOP3.LUT R16, R31, 0xffff, RZ, 0xc0, !PT ;  /* 0x0000ffff1f107812 */ /* 0x000fc800078ec0ff */
[----:B------:R-:W-:Y:S01]  /*cb240*/  PRMT R51, R51, 0x4210, R16 ;  /* 0x0000421033337816 */ /* 0x000fe20000000010 */
[----:B------:R-:W-:Y:S01]  /*cb250*/  STL [R1+0x17a4], R18 ;  /* 0x0017a41201007387 */ /* 0x000fe20000100800 */
[----:B------:R-:W-:-:S03]  /*cb260*/  LOP3.LUT R17, R34, 0xffff, RZ, 0xc0, !PT ;  /* 0x0000ffff22117812 */ /* 0x000fc600078ec0ff */
[----:B------:R-:W4:Y:S01]  /*cb270*/  LDL.LU R31, [R1+0x17ac] ;  /* 0x0017ac00011f7983 */ /* 0x000f220000300800 */
[----:B------:R-:W-:-:S03]  /*cb280*/  PRMT R39, R52, 0x5210, R16 ;  /* 0x0000521034277816 */ /* 0x000fc60000000010 */
[----:B------:R-:W-:Y:S01]  /*cb290*/  STL.64 [R1+0x50e0], R50 ;  /* 0x0050e03201007387 */ /* 0x000fe20000100a00 */
[----:B------:R-:W-:-:S03]  /*cb2a0*/  PRMT R24, R53, 0x4210, R17 ;  /* 0x0000421035187816 */ /* 0x000fc60000000011 */
[----:B------:R0:W-:Y:S01]  /*cb2b0*/  STL.64 [R1+0x50d8], R48 ;  /* 0x0050d83001007387 */ /* 0x0001e20000100a00 */
[----:B------:R-:W-:-:S03]  /*cb2c0*/  PRMT R43, R54, 0x5210, R17 ;  /* 0x00005210362b7816 */ /* 0x000fc60000000011 */
[----:B------:R-:W4:Y:S01]  /*cb2d0*/  LDL.LU R34, [R1+0x17bc] ;  /* 0x0017bc0001227983 */ /* 0x000f220000300800 */
[----:B------:R-:W-:-:S03]  /*cb2e0*/  LOP3.LUT R22, R6, 0xffff, RZ, 0xc0, !PT ;  /* 0x0000ffff06167812 */ /* 0x000fc600078ec0ff */
[----:B------:R-:W4:Y:S01]  /*cb2f0*/  LDL.LU R52, [R1+0x1778] ;  /* 0x0017780001347983 */ /* 0x000f220000300800 */
[----:B------:R-:W-:-:S03]  /*cb300*/  LOP3.LUT R21, R55, 0xffff, RZ, 0xc0, !PT ;  /* 0x0000ffff37157812 */ /* 0x000fc600078ec0ff */
[----:B------:R-:W4:Y:S04]  /*cb310*/  LDL.LU R53, [R1+0x1794] ;  /* 0x0017940001357983 */ /* 0x000f280000300800 */
[----:B------:R-:W4:Y:S04]  /*cb320*/  LDL.LU R54, [R1+0x17c0] ;  /* 0x0017c00001367983 */ /* 0x000f280000300800 */
[----:B------:R-:W4:Y:S04]  /*cb330*/  LDL.LU R6, [R1+0x177c] ;  /* 0x00177c0001067983 */ /* 0x000f280000300800 */
[----:B------:R-:W4:Y:S04]  /*cb340*/  LDL R56, [R1+0x1c4c] ;  /* 0x001c4c0001387983 */ /* 0x000f280000100800 */
[----:B------:R-:W4:Y:S01]  /*cb350*/  LDL.LU R55, [R1+0x1798] ;  /* 0x0017980001377983 */ /* 0x000f220000300800 */
[----:B------:R-:W-:-:S02]  /*cb360*/  LOP3.LUT R23, R33, 0xffff, RZ, 0xc0, !PT ;  /* 0x0000ffff21177812 */ /* 0x000fc400078ec0ff */
[----:B------:R-:W-:Y:S02]  /*cb370*/  PRMT R17, R22, 0x3340, R21 ;  /* 0x0000334016117816 */ /* 0x000fe40000000015 */
[----:B------:R-:W-:-:S04]  /*cb380*/  PRMT R16, R23, 0x3340, R0 ;  /* 0x0000334017107816 */ /* 0x000fc80000000000 */
[----:B------:R-:W-:-:S05]  /*cb390*/  PRMT R16, R17, 0x5410, R16 ;  /* 0x0000541011107816 */ /* 0x000fca0000000010 */
[----:B------:R-:W-:Y:S01]  /*cb3a0*/  STL [R1+0xb0], R16 ;  /* 0x0000b01001007387 */ /* 0x000fe20000100800 */
[----:B---3--:R-:W-:Y:S02]  /*cb3b0*/  LOP3.LUT R25, R59, 0xffff, RZ, 0xc0, !PT ;  /* 0x0000ffff3b197812 */ /* 0x008fe400078ec0ff */
[----:B--2---:R-:W-:Y:S01]  /*cb3c0*/  LOP3.LUT R28, R12, 0xffff, RZ, 0xc0, !PT ;  /* 0x0000ffff0c1c7812 */ /* 0x004fe200078ec0ff */
[----:B------:R-:W-:Y:S02]  /*cb3d0*/  IMAD.MOV.U32 R12, RZ, RZ, R2 ;  /* 0x000000ffff0c7224 */ /* 0x000fe400078e0002 */
[----:B------:R-:W2:Y:S01]  /*cb3e0*/  LDL.LU R2, [R1+0x5140] ;  /* 0x0051400001027983 */ /* 0x000ea20000300800 */
[----:B----4-:R-:W-:Y:S01]  /*cb3f0*/  LOP3.LUT R26, R13, 0xffff, RZ, 0xc0, !PT ;  /* 0x0000ffff0d1a7812 */ /* 0x010fe200078ec0ff */
[----:B------:R-:W-:Y:S02]  /*cb400*/  IMAD.MOV.U32 R13, RZ, RZ, R57 ;  /* 0x000000ffff0d7224 */ /* 0x000fe400078e0039 */
[----:B------:R-:W3:Y:S01]  /*cb410*/  LDL.LU R57, [R1+0x513c] ;  /* 0x00513c0001397983 */ /* 0x000ee20000300800 */
[----:B------:R-:W-:Y:S01]  /*cb420*/  LOP3.LUT R29, R14, 0xffff, RZ, 0xc0, !PT ;  /* 0x0000ffff0e1d7812 */ /* 0x000fe200078ec0ff */
[----:B------:R-:W-:-:S02]  /*cb430*/  IMAD.MOV.U32 R14, RZ, RZ, R7 ;  /* 0x000000ffff0e7224 */ /* 0x000fc400078e0007 */
[----:B------:R-:W4:Y:S01]  /*cb440*/  LDL.LU R7, [R1+0x5138] ;  /* 0x0051380001077983 */ /* 0x000f220000300800 */
[----:B------:R-:W-:Y:S01]  /*cb450*/  LOP3.LUT R59, R15, 0xffff, RZ, 0xc0, !PT ;  /* 0x0000ffff0f3b7812 */ /* 0x000fe200078ec0ff */
[----:B------:R-:W-:Y:S02]  /*cb460*/  IMAD.MOV.U32 R15, RZ, RZ, R58 ;  /* 0x000000ffff0f7224 */ /* 0x000fe400078e003a */
[----:B------:R-:W4:Y:S04]  /*cb470*/  LDL.LU R58, [R1+0x5134] ;  /* 0x00513400013a7983 */ /* 0x000f280000300800 */
[----:B0-----:R-:W4:Y:S01]  /*cb480*/  LDL.LU R48, [R1+0x40] ;  /* 0x0000400001307983 */ /* 0x001f220000300800 */
[----:B------:R-:W-:Y:S01]  /*cb490*/  IMAD.MOV.U32 R51, RZ, RZ, R5 ;  /* 0x000000ffff337224 */ /* 0x000fe200078e0005 */
[----:B------:R-:W-:-:S02]  /*cb4a0*/  LOP3.LUT R45, R52, 0xffff, RZ, 0xc0, !PT ;  /* 0x0000ffff342d7812 */ /* 0x000fc400078ec0ff */
[----:B------:R-:W-:Y:S02]  /*cb4b0*/  LOP3.LUT R44, R53, 0xffff, RZ, 0xc0, !PT ;  /* 0x0000ffff352c7812 */ /* 0x000fe400078ec0ff */
[----:B------:R-:W-:Y:S02]  /*cb4c0*/  LOP3.LUT R46, R54, 0xffff, RZ, 0xc0, !PT ;  /* 0x0000ffff362e7812 */ /* 0x000fe400078ec0ff */
[----:B------:R-:W-:Y:S02]  /*cb4d0*/  LOP3.LUT R47, R55, 0xffff, RZ, 0xc0, !PT ;  /* 0x0000ffff372f7812 */ /* 0x000fe400078ec0ff */
[----:B------:R-:W0:Y:S01]  /*cb4e0*/  LDS.128 R52, [R56] ;  /* 0x0000000038347984 */ /* 0x000e220000000c00 */
[----:B------:R-:W-:-:S03]  /*cb4f0*/  NOP ;  /* 0x0000000000007918 */ /* 0x000fc60000000000 */
[----:B------:R-:W-:Y:S01]  /*cb500*/  STSM.16.M88.4 [R56], R12 ;  /* 0x0000000c38007844 */ /* 0x000fe20000000200 */
[----:B------:R-:W-:-:S03]  /*cb510*/  NOP ;  /* 0x0000000000007918 */ /* 0x000fc60000000000 */
[----:B------:R-:W1:Y:S01]  /*cb520*/  LDS.128 R12, [R56] ;  /* 0x00000000380c7984 */ /* 0x000e620000000c00 */
[----:B------:R-:W-:-:S03]  /*cb530*/  NOP ;  /* 0x0000000000007918 */ /* 0x000fc60000000000 */
[----:B------:R-:W-:Y:S01]  /*cb540*/  STSM.16.M88.4 [R56], R8 ;  /* 0x0000000838007844 */ /* 0x000fe20000000200 */
[----:B------:R-:W-:-:S03]  /*cb550*/  NOP ;  /* 0x0000000000007918 */ /* 0x000fc60000000000 */
[----:B------:R-:W1:Y:S01]  /*cb560*/  LDS.128 R8, [R56] ;  /* 0x0000000038087984 */ /* 0x000e620000000c00 */
[----:B0-----:R-:W-:Y:S02]  /*cb570*/  IMAD.MOV.U32 R60, RZ, RZ, R52 ;  /* 0x000000ffff3c7224 */ /* 0x001fe400078e0034 */
[----:B--2---:R-:W-:Y:S02]  /*cb580*/  IMAD.MOV.U32 R49, RZ, RZ, R2 ;  /* 0x000000ffff317224 */ /* 0x004fe400078e0002 */
[----:B------:R-:W2:Y:S01]  /*cb590*/  LDL.LU R2, [R1+0x5130] ;  /* 0x0051300001027983 */ /* 0x000ea20000300800 */
[----:B---3--:R-:W-:Y:S01]  /*cb5a0*/  IMAD.MOV.U32 R50, RZ, RZ, R57 ;  /* 0x000000ffff327224 */ /* 0x008fe200078e0039 */
[----:B------:R-:W-:Y:S02]  /*cb5b0*/  NOP ;  /* 0x0000000000007918 */ /* 0x000fe40000000000 */
[----:B------:R-:W3:Y:S01]  /*cb5c0*/  LDL.LU R57, [R1+0x512c] ;  /* 0x00512c0001397983 */ /* 0x000ee20000300800 */
[----:B----4-:R-:W-:-:S03]  /*cb5d0*/  IMAD.MOV.U32 R52, RZ, RZ, R58 ;  /* 0x000000ffff347224 */ /* 0x010fc600078e003a */
[----:B------:R-:W4:Y:S04]  /*cb5e0*/  LDL.LU R5, [R1+0x5128] ;  /* 0x0051280001057983 */ /* 0x000f280000300800 */
[----:B------:R0:W-:Y:S04]  /*cb5f0*/  STL [R1+0x344], R53 ;  /* 0x0003443501007387 */ /* 0x0001e80000100800 */
[----:B------:R1:W-:Y:S04]  /*cb600*/  STL.64 [R1+0x348], R54 ;  /* 0x0003483601007387 */ /* 0x0003e80000100a00 */
[----:B------:R-:W2:Y:S01]  /*cb610*/  LDL.LU R58, [R1+0x5124] ;  /* 0x00512400013a7983 */ /* 0x000ea20000300800 */
[----:B0-----:R-:W-:-:S03]  /*cb620*/  IMAD.MOV.U32 R53, RZ, RZ, R7 ;  /* 0x000000ffff357224 */ /* 0x001fc600078e0007 */
[----:B------:R-:W4:Y:S01]  /*cb630*/  LDL.LU R7, [R1+0x5120] ;  /* 0x0051200001077983 */ /* 0x000f220000300800 */
[----:B-1----:R-:W-:-:S03]  /*cb640*/  IMAD.MOV.U32 R54, RZ, RZ, R4 ;  /* 0x000000ffff367224 */ /* 0x002fc600078e0004 */
[----:B------:R-:W3:Y:S01]  /*cb650*/  LDL.LU R4, [R1+0x511c] ;  /* 0x00511c0001047983 */ /* 0x000ee20000300800 */
[----:B------:R-:W-:-:S03]  /*cb660*/  IMAD.MOV.U32 R55, RZ, RZ, R3 ;  /* 0x000000ffff377224 */ /* 0x000fc600078e0003 */
[----:B------:R-:W2:Y:S04]  /*cb670*/  LDL.LU R3, [R1+0x5118] ;  /* 0x0051180001037983 */ /* 0x000ea80000300800 */
[----:B------:R-:W-:Y:S04]  /*cb680*/  STL [R1+0x4f04], R60 ;  /* 0x004f043c01007387 */ /* 0x000fe80000100800 */
        /* <DEDUP_REMOVED lines=8> */
[----:B------:R-:W-:Y:S01]  /*cb710*/  STSM.16.M88.4 [R56], R48 ;  /* 0x0000003038007844 */ /* 0x000fe20000000200 */
[----:B------:R-:W-:-:S03]  /*cb720*/  NOP ;  /* 0x0000000000007918 */ /* 0x000fc60000000000 */
[----:B------:R-:W0:Y:S01]  /*cb730*/  LDS.128 R48, [R56] ;  /* 0x0000000038307984 */ /* 0x000e220000000c00 */
[----:B------:R-:W-:-:S03]  /*cb740*/  NOP ;  /* 0x0000000000007918 */ /* 0x000fc60000000000 */
[----:B0-----:R-:W-:Y:S04]  /*cb750*/  STL.64 [R1+0x310], R48 ;  /* 0x0003103001007387 */ /* 0x001fe80000100a00 */
[----:B------:R-:W-:Y:S04]  /*cb760*/  STL.64 [R1+0x318], R50 ;  /* 0x0003183201007387 */ /* 0x000fe80000100a00 */
[----:B---3--:R0:W-:Y:S01]  /*cb770*/  STSM.16.M88.4 [R56], R8 ;  /* 0x0000000838007844 */ /* 0x0081e20000000200 */
[----:B------:R-:W-:-:S03]  /*cb780*/  NOP ;  /* 0x0000000000007918 */ /* 0x000fc60000000000 */
[----:B------:R-:W1:Y:S01]  /*cb790*/  LDS.128 R48, [R56] ;  /* 0x0000000038307984 */ /* 0x000e620000000c00 */
[----:B------:R-:W-:-:S03]  /*cb7a0*/  NOP ;  /* 0x0000000000007918 */ /* 0x000fc60000000000 */
[----:B----4-:R2:W-:Y:S04]  /*cb7b0*/  STSM.16.M88.4 [R56], R12 ;  /* 0x0000000c38007844 */ /* 0x0105e80000000200 */
[----:B0-----:R-:W3:Y:S04]  /*cb7c0*/  LDL.LU R8, [R1+0xa0] ;  /* 0x0000a00001087983 */ /* 0x001ee80000300800 */
[----:B-1----:R-:W-:Y:S04]  /*cb7d0*/  STL.64 [R1+0x2f0], R48 ;  /* 0x0002f03001007387 */ /* 0x002fe80000100a00 */
[----:B------:R-:W-:Y:S01]  /*cb7e0*/  STL.64 [R1+0x2f8], R50 ;  /* 0x0002f83201007387 */ /* 0x000fe20000100a00 */
[----:B------:R-:W-:-:S03]  /*cb7f0*/  NOP ;  /* 0x0000000000007918 */ /* 0x000fc60000000000 */
[----:B------:R-:W0:Y:S01]  /*cb800*/  LDS.128 R48, [R56] ;  /* 0x0000000038307984 */ /* 0x000e220000000c00 */
[----:B------:R-:W-:-:S03]  /*cb810*/  NOP ;  /* 0x0000000000007918 */ /* 0x000fc60000000000 */
[----:B------:R-:W-:Y:S01]  /*cb820*/  STSM.16.M88.4 [R56], R52 ;  /* 0x0000003438007844 */ /* 0x000fe20000000200 */
[----:B------:R-:W-:-:S03]  /*cb830*/  NOP ;  /* 0x0000000000007918 */ /* 0x000fc60000000000 */
[----:B------:R-:W1:Y:S01]  /*cb840*/  LDS.128 R52, [R56] ;  /* 0x0000000038347984 */ /* 0x000e620000000c00 */
[----:B--2---:R-:W-:-:S03]  /*cb850*/  IMAD.MOV.U32 R12, RZ, RZ, R3 ;  /* 0x000000ffff0c7224 */ /* 0x004fc600078e0003 */
[----:B------:R-:W3:Y:S01]  /*cb860*/  LDL.LU R9, [R1+0xa4] ;  /* 0x0000a40001097983 */ /* 0x000ee20000300800 */
[----:B------:R-:W-:-:S03]  /*cb870*/  IMAD.MOV.U32 R13, RZ, RZ, R4 ;  /* 0x000000ffff0d7224 */ /* 0x000fc600078e0004 */
[----:B------:R-:W3:Y:S01]  /*cb880*/  LDL.LU R10, [R1+0xa8] ;  /* 0x0000a800010a7983 */ /* 0x000ee20000300800 */
[----:B------:R-:W-:-:S03]  /*cb890*/  IMAD.MOV.U32 R14, RZ, RZ, R58 ;  /* 0x000000ffff0e7224 */ /* 0x000fc600078e003a */
[----:B------:R-:W2:Y:S04]  /*cb8a0*/  LDL.LU R3, [R1+0x50f0] ;  /* 0x0050f00001037983 */ /* 0x000ea80000300800 */
[----:B------:R-:W4:Y:S04]  /*cb8b0*/  LDL.LU R4, [R1+0x50ec] ;  /* 0x0050ec0001047983 */ /* 0x000f280000300800 */
[----:B------:R-:W3:Y:S04]  /*cb8c0*/  LDL.LU R58, [R1+0x50e8] ;  /* 0x0050e800013a7983 */ /* 0x000ee80000300800 */
[----:B0-----:R-:W-:Y:S04]  /*cb8d0*/  STL.64 [R1+0x180], R48 ;  /* 0x0001803001007387 */ /* 0x001fe80000100a00 */
[----:B------:R0:W-:Y:S04]  /*cb8e0*/  STL.64 [R1+0x188], R50 ;  /* 0x0001883201007387 */ /* 0x0001e80000100a00 */
[----:B0-----:R-:W2:Y:S04]  /*cb8f0*/  LDL.LU.64 R50, [R1+0x50e0] ;  /* 0x0050e00001327983 */ /* 0x001ea80000300a00 */
[----:B------:R-:W2:Y:S01]  /*cb900*/  LDL.LU.64 R48, [R1+0x50d8] ;  /* 0x0050d80001307983 */ /* 0x000ea20000300a00 */
[----:B------:R-:W-:-:S03]  /*cb910*/  NOP ;  /* 0x0000000000007918 */ /* 0x000fc60000000000 */
[----:B-1----:R-:W-:Y:S04]  /*cb920*/  STL.64 [R1+0x170], R52 ;  /* 0x0001703401007387 */ /* 0x002fe80000100a00 */
[----:B------:R0:W-:Y:S04]  /*cb930*/  STL.64 [R1+0x178], R54 ;  /* 0x0001783601007387 */ /* 0x0001e80000100a00 */
[----:B0-----:R-:W4:Y:S04]  /*cb940*/  LDL.LU.64 R54, [R1+0x50d0] ;  /* 0x0050d00001367983 */ /* 0x001f280000300a00 */
[----:B------:R-:W4:Y:S01]  /*cb950*/  LDL.LU.64 R52, [R1+0x50c8] ;  /* 0x0050c80001347983 */ /* 0x000f220000300a00 */
[----:B------:R-:W-:-:S03]  /*cb960*/  IMAD.MOV.U32 R15, RZ, RZ, R57 ;  /* 0x000000ffff0f7224 */ /* 0x000fc600078e0039 */
[----:B----4-:R-:W-:Y:S01]  /*cb970*/  STSM.16.M88.4 [R56], R52 ;  /* 0x0000003438007844 */ /* 0x010fe20000000200 */
[----:B------:R-:W-:-:S03]  /*cb980*/  NOP ;  /* 0x0000000000007918 */ /* 0x000fc60000000000 */
[----:B------:R-:W0:Y:S01]  /*cb990*/  LDS.128 R52, [R56] ;  /* 0x0000000038347984 */ /* 0x000e220000000c00 */
[----:B------:R-:W-:-:S03]  /*cb9a0*/  NOP ;  /* 0x0000000000007918 */ /* 0x000fc60000000000 */
[----:B0-----:R-:W-:Y:S04]  /*cb9b0*/  STL.64 [R1+0x160], R52 ;  /* 0x0001603401007387 */ /* 0x001fe80000100a00 */
[----:B------:R0:W-:Y:S04]  /*cb9c0*/  STL.64 [R1+0x168], R54 ;  /* 0x0001683601007387 */ /* 0x0001e80000100a00 */
[----:B0-----:R-:W4:Y:S04]  /*cb9d0*/  LDL.LU R54, [R1+0x50c0] ;  /* 0x0050c00001367983 */ /* 0x001f280000300800 */
[----:B------:R-:W3:Y:S04]  /*cb9e0*/  LDL.LU.64 R52, [R1+0x50b8] ;  /* 0x0050b80001347983 */ /* 0x000ee80000300a00 */
[----:B------:R-:W-:Y:S01]  /*cb9f0*/  STSM.16.M88.4 [R56], R12 ;  /* 0x0000000c38007844 */ /* 0x000fe20000000200 */
[----:B------:R-:W-:-:S03]  /*cba00*/  NOP ;  /* 0x0000000000007918 */ /* 0x000fc60000000000 */
[----:B------:R-:W0:Y:S01]  /*cba10*/  LDS.128 R12, [R56] ;  /* 0x00000000380c7984 */ /* 0x000e220000000c00 */
[----:B------:R-:W-:-:S03]  /*cba20*/  NOP ;  /* 0x0000000000007918 */ /* 0x000fc60000000000 */
[----:B--2---:R-:W-:Y:S01]  /*cba30*/  STSM.16.M88.4 [R56], R48 ;  /* 0x0000003038007844 */ /* 0x004fe20000000200 */
[----:B------:R-:W-:-:S03]  /*cba40*/  NOP ;  /* 0x0000000000007918 */ /* 0x000fc60000000000 */
[----:B------:R-:W1:Y:S01]  /*cba50*/  LDS.128 R48, [R56] ;  /* 0x0000000038307984 */ /* 0x000e620000000c00 */
[----:B0-----:R-:W-:-:S03]  /*cba60*/  IMAD.MOV.U32 R57, RZ, RZ, R14 ;  /* 0x000000ffff397224 */ /* 0x001fc600078e000e */
[----:B------:R3:W-:Y:S01]  /*cba70*/  STL.64 [R1+0x150], R12 ;  /* 0x0001500c01007387 */ /* 0x0007e20000100a00 */
[----:B------:R-:W-:Y:S02]  /*cba80*/  IMAD.MOV.U32 R55, RZ, RZ, R15 ;  /* 0x000000ffff377224 */ /* 0x000fe400078e000f */
[----:B------:R-:W-:Y:S02]  /*cba90*/  IMAD.MOV.U32 R14, RZ, RZ, R5 ;  /* 0x000000ffff0e7224 */ /* 0x000fe400078e0005 */
[----:B-1----:R-:W-:Y:S01]  /*cbaa0*/  IMAD.MOV.U32 R5, RZ, RZ, R51 ;  /* 0x000000ffff057224 */ /* 0x002fe200078e0033 */
[----:B------:R-:W-:Y:S02]  /*cbab0*/  PRMT R16, R28, 0x3340, R0 ;  /* 0x000033401c107816 */ /* 0x000fe40000000000 */
[----:B------:R-:W-:Y:S02]  /*cbac0*/  PRMT R19, R25, 0x3340, R26 ;  /* 0x0000334019137816 */ /* 0x000fe4000000001a */
[----:B------:R-:W-:-:S02]  /*cbad0*/  LOP3.LUT R31, R31, 0xffff, RZ, 0xc0, !PT ;  /* 0x0000ffff1f1f7812 */ /* 0x000fc400078ec0ff */
[----:B------:R-:W-:Y:S02]  /*cbae0*/  LOP3.LUT R32, R34, 0xffff, RZ, 0xc0, !PT ;  /* 0x0000ffff22207812 */ /* 0x000fe400078ec0ff */
[----:B------:R-:W-:Y:S02]  /*cbaf0*/  LOP3.LUT R6, R6, 0xffff, RZ, 0xc0, !PT ;  /* 0x0000ffff06067812 */ /* 0x000fe400078ec0ff */
[----:B------:R-:W-:Y:S01]  /*cbb00*/  PRMT R20, R46, 0x3340, R47 ;  /* 0x000033402e147816 */ /* 0x000fe2000000002f */
[----:B------:R-:W-:Y:S01]  /*cbb10*/  IMAD.MOV.U32 R11, RZ, RZ, R24 ;  /* 0x000000ffff0b7224 */ /* 0x000fe200078e0018 */
[----:B------:R-:W-:Y:S01]  /*cbb20*/  NOP ;  /* 0x0000000000007918 */ /* 0x000fe20000000000 */
[----:B---3--:R-:W-:Y:S02]  /*cbb30*/  IMAD.MOV.U32 R12, RZ, RZ, R52 ;  /* 0x000000ffff0c7224 */ /* 0x008fe400078e0034 */
[----:B------:R-:W2:Y:S04]  /*cbb40*/  LDL.LU R52, [R1+0x50b4] ;  /* 0x0050b40001347983 */ /* 0x000ea80000300800 */
[----:B------:R-:W-:Y:S04]  /*cbb50*/  STL [R1+0x4ecc], R57 ;  /* 0x004ecc3901007387 */ /* 0x000fe80000100800 */
[----:B------:R-:W-:Y:S04]  /*cbb60*/  STL [R1+0x4eb8], R55 ;  /* 0x004eb83701007387 */ /* 0x000fe80000100800 */
[----:B------:R0:W-:Y:S04]  /*cbb70*/  STL.64 [R1+0x140], R48 ;  /* 0x0001403001007387 */ /* 0x0001e80000100a00 */
[----:B------:R-:W-:Y:S04]  /*cbb80*/  STL [R1+0x148], R50 ;  /* 0x0001483201007387 */ /* 0x000fe80000100800 */
[----:B------:R-:W3:Y:S04]  /*cbb90*/  LDL.LU R51, [R1+0x50b0] ;  /* 0x0050b00001337983 */ /* 0x000ee80000300800 */
[----:B0-----:R-:W2:Y:S01]  /*cbba0*/  LDL.LU R49, [R1+0x50ac] ;  /* 0x0050ac0001317983 */ /* 0x001ea20000300800 */
[----:B------:R-:W-:-:S02]  /*cbbb0*/  PRMT R19, R19, 0x5410, R16 ;  /* 0x0000541013137816 */ /* 0x000fc40000000010 */
[----:B------:R-:W-:Y:S02]  /*cbbc0*/  PRMT R16, R59, 0x3340, R0 ;  /* 0x000033403b107816 */ /* 0x000fe40000000000 */
[----:B------:R-:W-:Y:S02]  /*cbbd0*/  PRMT R18, R29, 0x3340, R31 ;  /* 0x000033401d127816 */ /* 0x000fe4000000001f */
[----:B------:R-:W-:Y:S02]  /*cbbe0*/  PRMT R17, R32, 0x3340, R44 ;  /* 0x0000334020117816 */ /* 0x000fe4000000002c */
[----:B------:R-:W-:Y:S02]  /*cbbf0*/  PRMT R18, R18, 0x5410, R16 ;  /* 0x0000541012127816 */ /* 0x000fe40000000010 */
[----:B------:R-:W-:-:S04]  /*cbc00*/  PRMT R16, R45, 0x3340, R0 ;  /* 0x000033402d107816 */ /* 0x000fc80000000000 */
[----:B------:R-:W-:Y:S02]  /*cbc10*/  PRMT R17, R17, 0x5410, R16 ;  /* 0x0000541011117816 */ /* 0x000fe40000000010 */
[----:B------:R-:W-:Y:S01]  /*cbc20*/  PRMT R16, R6, 0x3340, R0 ;  /* 0x0000334006107816 */ /* 0x000fe20000000000 */
[----:B------:R-:W-:Y:S01]  /*cbc30*/  IMAD.MOV.U32 R15, RZ, RZ, R2 ;  /* 0x000000ffff0f7224 */ /* 0x000fe200078e0002 */
[----:B----4-:R-:W-:Y:S02]  /*cbc40*/  LOP3.LUT R54, R54, 0xffff, RZ, 0xc0, !PT ;  /* 0x0000ffff36367812 */ /* 0x010fe400078ec0ff */
[----:B------:R-:W-:Y:S02]  /*cbc50*/  PRMT R16, R20, 0x5410, R16 ;  /* 0x0000541014107816 */ /* 0x000fe40000000010 */
[----:B------:R-:W-:Y:S02]  /*cbc60*/  LOP3.LUT R57, R58, 0xffff, RZ, 0xc0, !PT ;  /* 0x0000ffff3a397812 */ /* 0x000fe400078ec0ff */
[----:B------:R-:W-:Y:S01]  /*cbc70*/  LOP3.LUT R55, R4, 0xffff, RZ, 0xc0, !PT ;  /* 0x0000ffff04377812 */ /* 0x000fe200078ec0ff */
[----:B------:R0:W-:Y:S02]  /*cbc80*/  STSM.16.M88.4 [R56], R8 ;  /* 0x0000000838007844 */ /* 0x0001e40000000200 */
[----:B0-----:R-:W-:-:S02]  /*cbc90*/  PRMT R9, R18, 0x4210, R54 ;  /* 0x0000421012097816 */ /* 0x001fc40000000036 */
[----:B------:R-:W-:Y:S02]  /*cbca0*/  PRMT R10, R17, 0x4210, R57 ;  /* 0x00004210110a7816 */ /* 0x000fe40000000039 */
[----:B------:R-:W-:Y:S01]  /*cbcb0*/  PRMT R11, R16, 0x4210, R55 ;  /* 0x00004210100b7816 */ /* 0x000fe20000000037 */
[----:B------:R-:W-:Y:S01]  /*cbcc0*/  STL [R1+0x4eb4], R5 ;  /* 0x004eb40501007387 */ /* 0x000fe20000100800 */
[----:B------:R-:W-:Y:S01]  /*cbcd0*/  NOP ;  /* 0x0000000000007918 */ /* 0x000fe20000000000 */
[----:B------:R-:W-:Y:S01]  /*cbce0*/  IMAD.MOV.U32 R13, RZ, RZ, R7 ;  /* 0x000000ffff0d7224 */ /* 0x000fe200078e0007 */
[----:B--2---:R-:W-:Y:S02]  /*cbcf0*/  LOP3.LUT R2, R49, 0xffff, RZ, 0xc0, !PT ;  /* 0x0000ffff31027812 */ /* 0x004fe400078ec0ff */
[----:B------:R-:W2:Y:S02]  /*cbd00*/  LDL.LU R49, [R1+0x50a8] ;  /* 0x0050a80001317983 */ /* 0x000ea40000300800 */
[----:B------:R-:W-:-:S02]  /*cbd10*/  PRMT R8, R19, 0x4210, R2 ;  /* 0x0000421013087816 */ /* 0x000fc40000000002 */
[----:B------:R-:W0:Y:S01]  /*cbd20*/  LDS.128 R16, [R56] ;  /* 0x0000000038107984 */ /* 0x000e220000000c00 */
[----:B------:R-:W-:-:S03]  /*cbd30*/  NOP ;  /* 0x0000000000007918 */ /* 0x000fc60000000000 */
[----:B------:R1:W-:Y:S04]  /*cbd40*/  STL [R1+0xf8], R2 ;  /* 0x0000f80201007387 */ /* 0x0003e80000100800 */
[----:B------:R-:W-:Y:S04]  /*cbd50*/  STL [R1+0x4f90], R54 ;  /* 0x004f903601007387 */ /* 0x000fe80000100800 */
[----:B------:R-:W-:Y:S04]  /*cbd60*/  STL [R1+0x4f94], R57 ;  /* 0x004f943901007387 */ /* 0x000fe80000100800 */
[----:B------:R-:W-:Y:S04]  /*cbd70*/  STL [R1+0x4f98], R55 ;  /* 0x004f983701007387 */ /* 0x000fe80000100800 */
[----:B0-----:R-:W-:Y:S04]  /*cbd80*/  STL.64 [R1+0x130], R16 ;  /* 0x0001301001007387 */ /* 0x001fe80000100a00 */
[----:B------:R-:W-:Y:S04]  /*cbd90*/  STL [R1+0x138], R18 ;  /* 0x0001381201007387 */ /* 0x000fe80000100800 */
[----:B-1----:R-:W4:Y:S01]  /*cbda0*/  LDL.LU R2, [R1+0x17f0] ;  /* 0x0017f00001027983 */ /* 0x002f220000300800 */
[----:B------:R-:W-:-:S03]  /*cbdb0*/  IMAD.MOV.U32 R4, RZ, RZ, R19 ;  /* 0x000000ffff047224 */ /* 0x000fc600078e0013 */
[----:B------:R-:W-:Y:S01]  /*cbdc0*/  STSM.16.M88.4 [R56], R8 ;  /* 0x0000000838007844 */ /* 0x000fe20000000200 */
[----:B------:R-:W-:-:S03]  /*cbdd0*/  NOP ;  /* 0x0000000000007918 */ /* 0x000fc60000000000 */
[----:B------:R-:W0:Y:S01]  /*cbde0*/  LDS.128 R16, [R56] ;  /* 0x0000000038107984 */ /* 0x000e220000000c00 */
[----:B------:R-:W-:-:S03]  /*cbdf0*/  NOP ;  /* 0x0000000000007918 */ /* 0x000fc60000000000 */
[----:B------:R-:W-:Y:S01]  /*cbe00*/  STSM.16.M88.4 [R56], R12 ;  /* 0x0000000c38007844 */ /* 0x000fe20000000200 */
[----:B------:R-:W-:-:S03]  /*cbe10*/  NOP ;  /* 0x0000000000007918 */ /* 0x000fc60000000000 */
[----:B------:R-:W1:Y:S01]  /*cbe20*/  LDS.128 R8, [R56] ;  /* 0x0000000038087984 */ /* 0x000e620000000c00 */
[----:B------:R-:W-:-:S03]  /*cbe30*/  NOP ;  /* 0x0000000000007918 */ /* 0x000fc60000000000 */
[----:B------:R-:W-:Y:S04]  /*cbe40*/  STL [R1+0x4ebc], R4 ;  /* 0x004ebc0401007387 */ /* 0x000fe80000100800 */
[----:B------:R-:W-:Y:S01]  /*cbe50*/  STSM.16.M88.4 [R56], R36 ;  /* 0x0000002438007844 */ /* 0x000fe20000000200 */
[----:B0-----:R-:W-:-:S03]  /*cbe60*/  IMAD.MOV.U32 R58, RZ, RZ, R18 ;  /* 0x000000ffff3a7224 */ /* 0x001fc600078e0012 */
[----:B------:R-:W-:Y:S04]  /*cbe70*/  STL.64 [R1+0x120], R16 ;  /* 0x0001201001007387 */ /* 0x000fe80000100a00 */
[----:B------:R-:W-:Y:S04]  /*cbe80*/  STL [R1+0x12c], R19 ;  /* 0x00012c1301007387 */ /* 0x000fe80000100800 */
[----:B------:R-:W-:Y:S04]  /*cbe90*/  STL [R1+0x4ec8], R58 ;  /* 0x004ec83a01007387 */ /* 0x000fe80000100800 */
[----:B-1----:R-:W-:Y:S04]  /*cbea0*/  STL.64 [R1+0x110], R8 ;  /* 0x0001100801007387 */ /* 0x002fe80000100a00 */
[----:B------:R-:W-:Y:S01]  /*cbeb0*/  STL.64 [R1+0x118], R10 ;  /* 0x0001180a01007387 */ /* 0x000fe20000100a00 */
[----:B------:R-:W-:-:S03]  /*cbec0*/  NOP ;  /* 0x0000000000007918 */ /* 0x000fc60000000000 */
[----:B------:R-:W0:Y:S01]  /*cbed0*/  LDS.128 R8, [R56] ;  /* 0x0000000038087984 */ /* 0x000e220000000c00 */
[----:B------:R-:W-:-:S03]  /*cbee0*/  NOP ;  /* 0x0000000000007918 */ /* 0x000fc60000000000 */
[----:B------:R1:W-:Y:S01]  /*cbef0*/  STSM.16.M88.4 [R56], R40 ;  /* 0x0000002838007844 */ /* 0x0003e20000000200 */
[----:B---3--:R-:W-:Y:S02]  /*cbf00*/  LOP3.LUT R13, R51, 0xffff, RZ, 0xc0, !PT ;  /* 0x0000ffff330d7812 */ /* 0x008fe400078ec0ff */
[----:B-1----:R-:W-:Y:S02]  /*cbf10*/  SHF.R.U32.HI R42, RZ, 0x8, R3 ;  /* 0x00000008ff2a7819 */ /* 0x002fe40000011603 */
[----:B------:R-:W-:Y:S02]  /*cbf20*/  SHF.R.U32.HI R43, RZ, 0x8, R21 ;  /* 0x00000008ff2b7819 */ /* 0x000fe40000011615 */
[----:B------:R-:W-:Y:S02]  /*cbf30*/  LOP3.LUT R42, R42, 0xffff, RZ, 0xc0, !PT ;  /* 0x0000ffff2a2a7812 */ /* 0x000fe400078ec0ff */
[----:B------:R-:W-:Y:S02]  /*cbf40*/  LOP3.LUT R43, R43, 0xffff, RZ, 0xc0, !PT ;  /* 0x0000ffff2b2b7812 */ /* 0x000fe400078ec0ff */
[----:B------:R-:W-:Y:S01]  /*cbf50*/  PRMT R42, R42, 0x3340, R0 ;  /* 0x000033402a2a7816 */ /* 0x000fe20000000000 */
[----:B0-----:R0:W-:Y:S01]  /*cbf60*/  STL.64 [R1+0x100], R8 ;  /* 0x0001000801007387 */ /* 0x0011e20000100a00 */
[----:B------:R-:W-:-:S03]  /*cbf70*/  IMAD.MOV.U32 R4, RZ, RZ, R10 ;  /* 0x000000ffff047224 */ /* 0x000fc600078e000a */
[----:B------:R4:W-:Y:S01]  /*cbf80*/  STL [R1+0x10c], R11 ;  /* 0x00010c0b01007387 */ /* 0x0009e20000100800 */
[----:B0-----:R-:W-:-:S04]  /*cbf90*/  SHF.R.U32.HI R8, RZ, 0x8, R22 ;  /* 0x00000008ff087819 */ /* 0x001fc80000011616 */
[----:B------:R-:W-:Y:S01]  /*cbfa0*/  LOP3.LUT R8, R8, 0xffff, RZ, 0xc0, !PT ;  /* 0x0000ffff08087812 */ /* 0x000fe200078ec0ff */
[----:B------:R0:W-:Y:S03]  /*cbfb0*/  STL [R1+0x4f84], R4 ;  /* 0x004f840401007387 */ /* 0x0001e60000100800 */
[----:B------:R-:W-:Y:S01]  /*cbfc0*/  PRMT R43, R8, 0x3340, R43 ;  /* 0x00003340082b7816 */ /* 0x000fe2000000002b */
[----:B------:R-:W3:Y:S04]  /*cbfd0*/  LDL.LU R48, [R1+0x1808] ;  /* 0x0018080001307983 */ /* 0x000ee80000300800 */
[----:B------:R-:W-:Y:S04]  /*cbfe0*/  STL [R1+0x4f8c], R56 ;  /* 0x004f8c3801007387 */ /* 0x000fe80000100800 */
[----:B------:R-:W-:Y:S04]  /*cbff0*/  STL [R1+0x4fb4], R42 ;  /* 0x004fb42a01007387 */ /* 0x000fe80000100800 */
[----:B------:R-:W-:Y:S04]  /*cc000*/  STL [R1+0x4fb8], R43 ;  /* 0x004fb82b01007387 */ /* 0x000fe80000100800 */
[----:B------:R-:W3:Y:S01]  /*cc010*/  LDL.LU R51, [R1+0x50a4] ;  /* 0x0050a40001337983 */ /* 0x000ee20000300800 */
[----:B------:R-:W-:-:S02]  /*cc020*/  PRMT R8, R13, 0x3340, R0 ;  /* 0x000033400d087816 */ /* 0x000fc40000000000 */
[----:B------:R-:W-:-:S04]  /*cc030*/  SHF.R.U32.HI R41, RZ, 0x8, R23 ;  /* 0x00000008ff297819 */ /* 0x000fc80000011617 */
[----:B------:R-:W-:-:S04]  /*cc040*/  LOP3.LUT R41, R41, 0xffff, RZ, 0xc0, !PT ;  /* 0x0000ffff29297812 */ /* 0x000fc800078ec0ff */
[----:B------:R-:W-:Y:S02]  /*cc050*/  PRMT R41, R41, 0x3340, R0 ;  /* 0x0000334029297816 */ /* 0x000fe40000000000 */
[----:B--2---:R-:W-:Y:S02]  /*cc060*/  LOP3.LUT R10, R49, 0xffff, RZ, 0xc0, !PT ;  /* 0x0000ffff310a7812 */ /* 0x004fe400078ec0ff */
[----:B------:R-:W2:Y:S04]  /*cc070*/  LDL.LU R49, [R1+0x50a0] ;  /* 0x0050a00001317983 */ /* 0x000ea80000300800 */
[----:B------:R-:W2:Y:S04]  /*cc080*/  LDL.LU R50, [R1+0x291c] ;  /* 0x00291c0001327983 */ /* 0x000ea80000300800 */
[----:B------:R-:W2:Y:S01]  /*cc090*/  LDL.LU R3, [R1+0x181c] ;  /* 0x00181c0001037983 */ /* 0x000ea20000300800 */
[----:B----4-:R-:W-:-:S03]  /*cc0a0*/  LOP3.LUT R11, R2, 0xffff, RZ, 0xc0, !PT ;  /* 0x0000ffff020b7812 */ /* 0x010fc600078ec0ff */
[----:B------:R-:W4:Y:S01]  /*cc0b0*/  LDL.LU R2, [R1+0x290c] ;  /* 0x00290c0001027983 */ /* 0x000f220000300800 */
[----:B------:R-:W-:-:S04]  /*cc0c0*/  PRMT R9, R11, 0x3340, R10 ;  /* 0x000033400b097816 */ /* 0x000fc8000000000a */
[----:B------:R-:W-:Y:S02]  /*cc0d0*/  PRMT R7, R9, 0x5410, R8 ;  /* 0x0000541009077816 */ /* 0x000fe40000000008 */
[----:B------:R-:W-:Y:S02]  /*cc0e0*/  SHF.R.U32.HI R9, RZ, 0x8, R11 ;  /* 0x00000008ff097819 */ /* 0x000fe4000001160b */
[----:B------:R-:W-:Y:S02]  /*cc0f0*/  SHF.R.U32.HI R8, RZ, 0x8, R10 ;  /* 0x00000008ff087819 */ /* 0x000fe4000001160a */
[----:B------:R-:W-:Y:S02]  /*cc100*/  LOP3.LUT R9, R9, 0xffff, RZ, 0xc0, !PT ;  /* 0x0000ffff09097812 */ /* 0x000fe400078ec0ff */
[----:B------:R-:W-:Y:S01]  /*cc110*/  LOP3.LUT R8, R8, 0xffff, RZ, 0xc0, !PT ;  /* 0x0000ffff08087812 */ /* 0x000fe200078ec0ff */
[----:B------:R-:W-:Y:S03]  /*cc120*/  STL [R1+0x4f60], R7 ;  /* 0x004f600701007387 */ /* 0x000fe60000100800 */
[----:B0-----:R-:W-:Y:S01]  /*cc130*/  PRMT R4, R9, 0x3340, R8 ;  /* 0x0000334009047816 */ /* 0x001fe20000000008 */
[----:B------:R-:W-:Y:S01]  /*cc140*/  STL [R1+0x4fbc], R41 ;  /* 0x004fbc2901007387 */ /* 0x000fe20000100800 */
[----:B------:R-:W-:-:S03]  /*cc150*/  LOP3.LUT R10, R52, 0xffff, RZ, 0xc0, !PT ;  /* 0x0000ffff340a7812 */ /* 0x000fc600078ec0ff */
[----:B------:R0:W-:Y:S04]  /*cc160*/  STL [R1+0x48], R4 ;  /* 0x0000480401007387 */ /* 0x0001e80000100800 */
[----:B------:R-:W4:Y:S01]  /*cc170*/  LDL.LU R52, [R1+0x509c] ;  /* 0x00509c0001347983 */ /* 0x000f220000300800 */
[----:B------:R-:W-:Y:S02]  /*cc180*/  PRMT R8, R10, 0x3340, R0 ;  /* 0x000033400a087816 */ /* 0x000fe40000000000 */
[----:B------:R-:W-:-:S04]  /*cc190*/  SHF.R.U32.HI R40, RZ, 0x8, R10 ;  /* 0x00000008ff287819 */ /* 0x000fc8000001160a */
[----:B------:R-:W-:-:S04]  /*cc1a0*/  LOP3.LUT R40, R40, 0xffff, RZ, 0xc0, !PT ;  /* 0x0000ffff28287812 */ /* 0x000fc800078ec0ff */
[----:B------:R-:W-:Y:S02]  /*cc1b0*/  PRMT R40, R40, 0x3340, R0 ;  /* 0x0000334028287816 */ /* 0x000fe40000000000 */
[----:B------:R-:W-:-:S04]  /*cc1c0*/  SHF.R.U32.HI R39, RZ, 0x8, R13 ;  /* 0x00000008ff277819 */ /* 0x000fc8000001160d */
[----:B------:R-:W-:-:S04]  /*cc1d0*/  LOP3.LUT R39, R39, 0xffff, RZ, 0xc0, !PT ;  /* 0x0000ffff27277812 */ /* 0x000fc800078ec0ff */
[----:B------:R-:W-:Y:S02]  /*cc1e0*/  PRMT R39, R39, 0x3340, R0 ;  /* 0x0000334027277816 */ /* 0x000fe40000000000 */
[----:B---3--:R-:W-:Y:S02]  /*cc1f0*/  LOP3.LUT R12, R48, 0xffff, RZ, 0xc0, !PT ;  /* 0x0000ffff300c7812 */ /* 0x008fe400078ec0ff */
[----:B--2---:R-:W-:Y:S02]  /*cc200*/  LOP3.LUT R11, R49, 0xffff, RZ, 0xc0, !PT ;  /* 0x0000ffff310b7812 */ /* 0x004fe400078ec0ff */
[----:B------:R-:W2:Y:S02]  /*cc210*/  LDL.LU R49, [R1+0x5098] ;  /* 0x0050980001317983 */ /* 0x000ea40000300800 */
[----:B------:R-:W-:-:S04]  /*cc220*/  PRMT R9, R12, 0x3340, R11 ;  /* 0x000033400c097816 */ /* 0x000fc8000000000b */
[----:B0-----:R-:W-:Y:S02]  /*cc230*/  PRMT R4, R9, 0x5410, R8 ;  /* 0x0000541009047816 */ /* 0x001fe40000000008 */
[----:B------:R-:W-:Y:S02]  /*cc240*/  SHF.R.U32.HI R9, RZ, 0x8, R12 ;  /* 0x00000008ff097819 */ /* 0x000fe4000001160c */
[----:B------:R-:W-:Y:S02]  /*cc250*/  SHF.R.U32.HI R8, RZ, 0x8, R11 ;  /* 0x00000008ff087819 */ /* 0x000fe4000001160b */
[----:B------:R-:W-:Y:S02]  /*cc260*/  LOP3.LUT R9, R9, 0xffff, RZ, 0xc0, !PT ;  /* 0x0000ffff09097812 */ /* 0x000fe400078ec0ff */
[----:B------:R-:W-:Y:S01]  /*cc270*/  LOP3.LUT R8, R8, 0xffff, RZ, 0xc0, !PT ;  /* 0x0000ffff08087812 */ /* 0x000fe200078ec0ff */
[----:B------:R0:W-:Y:S01]  /*cc280*/  STL [R1+0xa4], R4 ;  /* 0x0000a40401007387 */ /* 0x0001e20000100800 */
[----:B------:R-:W-:-:S02]  /*cc290*/  LOP3.LUT R11, R50, 0xffff, RZ, 0xc0, !PT ;  /* 0x0000ffff320b7812 */ /* 0x000fc400078ec0ff */
[----:B------:R-:W-:Y:S01]  /*cc2a0*/  LOP3.LUT R12, R3, 0xffff, RZ, 0xc0, !PT ;  /* 0x0000ffff030c7812 */ /* 0x000fe200078ec0ff */
[----:B------:R-:W-:Y:S01]  /*cc2b0*/  STL [R1+0x4fc0], R40 ;  /* 0x004fc02801007387 */ /* 0x000fe20000100800 */
[----:B0-----:R-:W-:Y:S02]  /*cc2c0*/  PRMT R4, R9, 0x3340, R8 ;  /* 0x0000334009047816 */ /* 0x001fe40000000008 */
[----:B------:R-:W-:-:S03]  /*cc2d0*/  PRMT R8, R12, 0x3340, R0 ;  /* 0x000033400c087816 */ /* 0x000fc60000000000 */
[----:B------:R0:W-:Y:S04]  /*cc2e0*/  STL [R1+0x38], R4 ;  /* 0x0000380401007387 */ /* 0x0001e80000100800 */
[----:B------:R-:W3:Y:S04]  /*cc2f0*/  LDL.LU R34, [R1+0x2920] ;  /* 0x0029200001227983 */ /* 0x000ee80000300800 */
[----:B------:R-:W2:Y:S04]  /*cc300*/  LDL.LU R50, [R1+0x2900] ;  /* 0x0029000001327983 */ /* 0x000ea80000300800 */
[----:B------:R-:W3:Y:S01]  /*cc310*/  LDL.LU R3, [R1+0x2910] ;  /* 0x0029100001037983 */ /* 0x000ee20000300800 */
[----:B----4-:R-:W-:-:S03]  /*cc320*/  LOP3.LUT R10, R2, 0xffff, RZ, 0xc0, !PT ;  /* 0x0000ffff020a7812 */ /* 0x010fc600078ec0ff */
[----:B------:R-:W4:Y:S01]  /*cc330*/  LDL.LU R2, [R1+0x2918] ;  /* 0x0029180001027983 */ /* 0x000f220000300800 */
[----:B------:R-:W-:-:S04]  /*cc340*/  PRMT R9, R11, 0x3340, R10 ;  /* 0x000033400b097816 */ /* 0x000fc8000000000a */
[----:B0-----:R-:W-:Y:S02]  /*cc350*/  PRMT R4, R9, 0x5410, R8 ;  /* 0x0000541009047816 */ /* 0x001fe40000000008 */
[----:B------:R-:W-:Y:S02]  /*cc360*/  SHF.R.U32.HI R9, RZ, 0x8, R11 ;  /* 0x00000008ff097819 */ /* 0x000fe4000001160b */
[----:B------:R-:W-:Y:S02]  /*cc370*/  SHF.R.U32.HI R8, RZ, 0x8, R10 ;  /* 0x00000008ff087819 */ /* 0x000fe4000001160a */
[----:B------:R-:W-:Y:S02]  /*cc380*/  LOP3.LUT R9, R9, 0xffff, RZ, 0xc0, !PT ;  /* 0x0000ffff09097812 */ /* 0x000fe400078ec0ff */
[----:B------:R-:W-:Y:S01]  /*cc390*/  LOP3.LUT R8, R8, 0xffff, RZ, 0xc0, !PT ;  /* 0x0000ffff08087812 */ /* 0x000fe200078ec0ff */
[----:B------:R0:W-:Y:S03]  /*cc3a0*/  STL [R1+0x9c], R4 ;  /* 0x00009c0401007387 */ /* 0x0001e60000100800 */
[----:B------:R-:W-:Y:S01]  /*cc3b0*/  PRMT R48, R9, 0x3340, R8 ;  /* 0x0000334009307816 */ /* 0x000fe20000000008 */
[----:B------:R-:W-:Y:S04]  /*cc3c0*/  STL [R1+0x4fd0], R39 ;  /* 0x004fd02701007387 */ /* 0x000fe80000100800 */
[----:B------:R-:W-:Y:S01]  /*cc3d0*/  STL [R1+0x4fd4], R48 ;  /* 0x004fd43001007387 */ /* 0x000fe20000100800 */
[----:B------:R-:W-:-:S03]  /*cc3e0*/  LOP3.LUT R11, R52, 0xffff, RZ, 0xc0, !PT ;  /* 0x0000ffff340b7812 */ /* 0x000fc600078ec0ff */
[----:B------:R-:W2:Y:S01]  /*cc3f0*/  LDL.LU R52, [R1+0x5094] ;  /* 0x0050940001347983 */ /* 0x000ea20000300800 */
[----:B------:R-:W-:-:S03]  /*cc400*/  LOP3.LUT R27, R53, 0xffff, RZ, 0xc0, !PT ;  /* 0x0000ffff351b7812 */ /* 0x000fc600078ec0ff */
[----:B------:R-:W2:Y:S01]  /*cc410*/  LDL.LU R53, [R1+0x5090] ;  /* 0x0050900001357983 */ /* 0x000ea20000300800 */
[----:B------:R-:W-:Y:S02]  /*cc420*/  LOP3.LUT R10, R51, 0xffff, RZ, 0xc0, !PT ;  /* 0x0000ffff330a7812 */ /* 0x000fe400078ec0ff */
[----:B------:R-:W-:Y:S02]  /*cc430*/  PRMT R8, R27, 0x3340, R0 ;  /* 0x000033401b087816 */ /* 0x000fe40000000000 */
[----:B------:R-:W-:Y:S02]  /*cc440*/  PRMT R9, R11, 0x3340, R10 ;  /* 0x000033400b097816 */ /* 0x000fe4000000000a */
[----:B------:R-:W-:Y:S02]  /*cc450*/  SHF.R.U32.HI R38, RZ, 0x8, R12 ;  /* 0x00000008ff267819 */ /* 0x000fe4000001160c */
[----:B------:R-:W-:Y:S02]  /*cc460*/  PRMT R51, R9, 0x5410, R8 ;  /* 0x0000541009337816 */ /* 0x000fe40000000008 */
[----:B------:R-:W-:-:S02]  /*cc470*/  SHF.R.U32.HI R9, RZ, 0x8, R11 ;  /* 0x00000008ff097819 */ /* 0x000fc4000001160b */
[----:B------:R-:W-:Y:S02]  /*cc480*/  SHF.R.U32.HI R8, RZ, 0x8, R10 ;  /* 0x00000008ff087819 */ /* 0x000fe4000001160a */
[----:B------:R-:W-:Y:S02]  /*cc490*/  LOP3.LUT R38, R38, 0xffff, RZ, 0xc0, !PT ;  /* 0x0000ffff26267812 */ /* 0x000fe400078ec0ff */
[----:B------:R-:W-:Y:S02]  /*cc4a0*/  LOP3.LUT R9, R9, 0xffff, RZ, 0xc0, !PT ;  /* 0x0000ffff09097812 */ /* 0x000fe400078ec0ff */
[----:B------:R-:W-:Y:S02]  /*cc4b0*/  LOP3.LUT R8, R8, 0xffff, RZ, 0xc0, !PT ;  /* 0x0000ffff08087812 */ /* 0x000fe400078ec0ff */
[----:B------:R-:W-:Y:S02]  /*cc4c0*/  PRMT R38, R38, 0x3340, R0 ;  /* 0x0000334026267816 */ /* 0x000fe40000000000 */
[----:B0-----:R-:W-:Y:S01]  /*cc4d0*/  PRMT R4, R9, 0x3340, R8 ;  /* 0x0000334009047816 */ /* 0x001fe20000000008 */
[----:B------:R0:W-:Y:S04]  /*cc4e0*/  STL [R1+0x4f64], R51 ;  /* 0x004f643301007387 */ /* 0x0001e80000100800 */
[----:B------:R-:W-:Y:S04]  /*cc4f0*/  STL [R1+0x4fdc], R38 ;  /* 0x004fdc2601007387 */ /* 0x000fe80000100800 */
[----:B------:R1:W-:Y:S01]  /*cc500*/  STL [R1+0x6c], R4 ;  /* 0x00006c0401007387 */ /* 0x0003e20000100800 */
[----:B------:R-:W-:Y:S01]  /*cc510*/  NOP ;  /* 0x0000000000007918 */ /* 0x000fe20000000000 */
[----:B---3--:R-:W-:-:S02]  /*cc520*/  LOP3.LUT R11, R3, 0xffff, RZ, 0xc0, !PT ;  /* 0x0000ffff030b7812 */ /* 0x008fc400078ec0ff */
[----:B----4-:R-:W-:Y:S02]  /*cc530*/  LOP3.LUT R12, R2, 0xffff, RZ, 0xc0, !PT ;  /* 0x0000ffff020c7812 */ /* 0x010fe400078ec0ff */
[----:B--2---:R-:W-:Y:S02]  /*cc540*/  LOP3.LUT R14, R52, 0xffff, RZ, 0xc0, !PT ;  /* 0x0000ffff340e7812 */ /* 0x004fe400078ec0ff */
[----:B------:R-:W2:Y:S04]  /*cc550*/  LDL.LU R52, [R1+0x508c] ;  /* 0x00508c0001347983 */ /* 0x000ea80000300800 */
[----:B------:R-:W3:Y:S04]  /*cc560*/  LDL.LU R3, [R1+0x295c] ;  /* 0x00295c0001037983 */ /* 0x000ee80000300800 */
[----:B------:R-:W4:Y:S01]  /*cc570*/  LDL.LU R2, [R1+0x2940] ;  /* 0x0029400001027983 */ /* 0x000f220000300800 */
[----:B------:R-:W-:-:S02]  /*cc580*/  LOP3.LUT R13, R34, 0xffff, RZ, 0xc0, !PT ;  /* 0x0000ffff220d7812 */ /* 0x000fc400078ec0ff */
[----:B------:R-:W-:Y:S02]  /*cc590*/  LOP3.LUT R15, R50, 0xffff, RZ, 0xc0, !PT ;  /* 0x0000ffff320f7812 */ /* 0x000fe400078ec0ff */
[----:B------:R-:W-:Y:S02]  /*cc5a0*/  PRMT R9, R13, 0x3340, R11 ;  /* 0x000033400d097816 */ /* 0x000fe4000000000b */
[----:B------:R-:W-:Y:S02]  /*cc5b0*/  PRMT R8, R15, 0x3340, R0 ;  /* 0x000033400f087816 */ /* 0x000fe40000000000 */
[----:B------:R-:W-:Y:S02]  /*cc5c0*/  LOP3.LUT R10, R53, 0xffff, RZ, 0xc0, !PT ;  /* 0x0000ffff350a7812 */ /* 0x000fe400078ec0ff */
[----:B0-----:R-:W-:Y:S01]  /*cc5d0*/  PRMT R51, R9, 0x5410, R8 ;  /* 0x0000541009337816 */ /* 0x001fe20000000008 */
[----:B------:R-:W2:Y:S01]  /*cc5e0*/  LDL.LU R53, [R1+0x294c] ;  /* 0x00294c0001357983 */ /* 0x000ea20000300800 */
[----:B------:R-:W-:-:S02]  /*cc5f0*/  PRMT R8, R14, 0x3340, R0 ;  /* 0x000033400e087816 */ /* 0x000fc40000000000 */
[----:B------:R-:W-:-:S04]  /*cc600*/  PRMT R9, R12, 0x3340, R10 ;  /* 0x000033400c097816 */ /* 0x000fc8000000000a */
[----:B------:R-:W-:Y:S02]  /*cc610*/  PRMT R7, R9, 0x5410, R8 ;  /* 0x0000541009077816 */ /* 0x000fe40000000008 */
[----:B------:R-:W-:Y:S02]  /*cc620*/  SHF.R.U32.HI R9, RZ, 0x8, R13 ;  /* 0x00000008ff097819 */ /* 0x000fe4000001160d */
[----:B------:R-:W-:Y:S02]  /*cc630*/  SHF.R.U32.HI R8, RZ, 0x8, R11 ;  /* 0x00000008ff087819 */ /* 0x000fe4000001160b */
[----:B------:R-:W-:Y:S02]  /*cc640*/  SHF.R.U32.HI R12, RZ, 0x8, R12 ;  /* 0x00000008ff0c7819 */ /* 0x000fe4000001160c */
[----:B------:R-:W-:Y:S02]  /*cc650*/  SHF.R.U32.HI R10, RZ, 0x8, R10 ;  /* 0x00000008ff0a7819 */ /* 0x000fe4000001160a */
[----:B------:R-:W-:-:S02]  /*cc660*/  LOP3.LUT R9, R9, 0xffff, RZ, 0xc0, !PT ;  /* 0x0000ffff09097812 */ /* 0x000fc400078ec0ff */
[----:B------:R-:W-:Y:S02]  /*cc670*/  LOP3.LUT R8, R8, 0xffff, RZ, 0xc0, !PT ;  /* 0x0000ffff08087812 */ /* 0x000fe400078ec0ff */
[----:B------:R-:W-:Y:S02]  /*cc680*/  LOP3.LUT R11, R12, 0xffff, RZ, 0xc0, !PT ;  /* 0x0000ffff0c0b7812 */ /* 0x000fe400078ec0ff */
[----:B------:R-:W-:Y:S02]  /*cc690*/  LOP3.LUT R10, R10, 0xffff, RZ, 0xc0, !PT ;  /* 0x0000ffff0a0a7812 */ /* 0x000fe400078ec0ff */
[----:B------:R-:W-:Y:S01]  /*cc6a0*/  PRMT R5, R9, 0x3340, R8 ;  /* 0x0000334009057816 */ /* 0x000fe20000000008 */
[----:B------:R-:W-:Y:S01]  /*cc6b0*/  STL [R1+0x4f78], R51 ;  /* 0x004f783301007387 */ /* 0x000fe20000100800 */
[----:B-1----:R-:W-:-:S03]  /*cc6c0*/  PRMT R4, R11, 0x3340, R10 ;  /* 0x000033400b047816 */ /* 0x002fc6000000000a */
[----:B------:R-:W-:Y:S04]  /*cc6d0*/  STL [R1+0x4f7c], R7 ;  /* 0x004f7c0701007387 */ /* 0x000fe80000100800 */
[----:B------:R-:W2:Y:S04]  /*cc6e0*/  LDL.LU R30, [R1+0x2970] ;  /* 0x00297000011e7983 */ /* 0x000ea80000300800 */
[----:B------:R-:W-:Y:S04]  /*cc6f0*/  STL [R1+0x34], R5 ;  /* 0x0000340501007387 */ /* 0x000fe80000100800 */
[----:B------:R-:W2:Y:S04]  /*cc700*/  LDL.LU R33, [R1+0x2948] ;  /* 0x0029480001217983 */ /* 0x000ea80000300800 */
[----:B------:R0:W-:Y:S04]  /*cc710*/  STL [R1+0x1c], R4 ;  /* 0x00001c0401007387 */ /* 0x0001e80000100800 */
[----:B------:R-:W2:Y:S04]  /*cc720*/  LDL.LU R34, [R1+0x2954] ;  /* 0x0029540001227983 */ /* 0x000ea80000300800 */
[----:B------:R-:W2:Y:S01]  /*cc730*/  LDL.LU R50, [R1+0x2924] ;  /* 0x0029240001327983 */ /* 0x000ea20000300800 */
[----:B------:R-:W-:-:S02]  /*cc740*/  SHF.R.U32.HI R37, RZ, 0x8, R14 ;  /* 0x00000008ff257819 */ /* 0x000fc4000001160e */
[----:B------:R-:W-:Y:S02]  /*cc750*/  SHF.R.U32.HI R36, RZ, 0x8, R15 ;  /* 0x00000008ff247819 */ /* 0x000fe4000001160f */
[----:B------:R-:W-:Y:S02]  /*cc760*/  LOP3.LUT R37, R37, 0xffff, RZ, 0xc0, !PT ;  /* 0x0000ffff25257812 */ /* 0x000fe400078ec0ff */
[----:B------:R-:W-:Y:S02]  /*cc770*/  LOP3.LUT R36, R36, 0xffff, RZ, 0xc0, !PT ;  /* 0x0000ffff24247812 */ /* 0x000fe400078ec0ff */
[--C-:B------:R-:W-:Y:S02]  /*cc780*/  PRMT R37, R37, 0x3340, R0.reuse ;  /* 0x0000334025257816 */ /* 0x100fe40000000000 */
[----:B------:R-:W-:-:S03]  /*cc790*/  PRMT R36, R36, 0x3340, R0 ;  /* 0x0000334024247816 */ /* 0x000fc60000000000 */
[----:B------:R-:W-:Y:S04]  /*cc7a0*/  STL [R1+0x4fe0], R37 ;  /* 0x004fe02501007387 */ /* 0x000fe80000100800 */
[----:B------:R-:W-:Y:S01]  /*cc7b0*/  STL [R1+0x4fe4], R36 ;  /* 0x004fe42401007387 */ /* 0x000fe20000100800 */
[----:B---3--:R-:W-:-:S03]  /*cc7c0*/  LOP3.LUT R12, R3, 0xffff, RZ, 0xc0, !PT ;  /* 0x0000ffff030c7812 */ /* 0x008fc600078ec0ff */
[----:B------:R-:W3:Y:S01]  /*cc7d0*/  LDL.LU R3, [R1+0x2968] ;  /* 0x0029680001037983 */ /* 0x000ee20000300800 */
[----:B----4-:R-:W-:-:S03]  /*cc7e0*/  LOP3.LUT R10, R2, 0xffff, RZ, 0xc0, !PT ;  /* 0x0000ffff020a7812 */ /* 0x010fc600078ec0ff */
[----:B------:R-:W4:Y:S01]  /*cc7f0*/  LDL.LU R2, [R1+0x2944] ;  /* 0x0029440001027983 */ /* 0x000f220000300800 */
[----:B------:R-:W-:Y:S02]  /*cc800*/  PRMT R8, R10, 0x3340, R0 ;  /* 0x000033400a087816 */ /* 0x000fe40000000000 */
[----:B--2---:R-:W-:-:S04]  /*cc810*/  LOP3.LUT R11, R53, 0xffff, RZ, 0xc0, !PT ;  /* 0x0000ffff350b7812 */ /* 0x004fc800078ec0ff */
[----:B------:R-:W-:-:S04]  /*cc820*/  PRMT R9, R12, 0x3340, R11 ;  /* 0x000033400c097816 */ /* 0x000fc8000000000b */
[----:B0-----:R-:W-:Y:S02]  /*cc830*/  PRMT R4, R9, 0x5410, R8 ;  /* 0x0000541009047816 */ /* 0x001fe40000000008 */
[----:B------:R-:W-:Y:S02]  /*cc840*/  SHF.R.U32.HI R9, RZ, 0x8, R12 ;  /* 0x00000008ff097819 */ /* 0x000fe4000001160c */
[----:B------:R-:W-:Y:S02]  /*cc850*/  SHF.R.U32.HI R8, RZ, 0x8, R11 ;  /* 0x00000008ff087819 */ /* 0x000fe4000001160b */
[----:B------:R-:W-:Y:S01]  /*cc860*/  SHF.R.U32.HI R35, RZ, 0x8, R10 ;  /* 0x00000008ff237819 */ /* 0x000fe2000001160a */
[----:B------:R0:W-:Y:S01]  /*cc870*/  STL [R1+0x8c], R4 ;  /* 0x00008c0401007387 */ /* 0x0001e20000100800 */
[----:B------:R-:W-:Y:S02]  /*cc880*/  LOP3.LUT R9, R9, 0xffff, RZ, 0xc0, !PT ;  /* 0x0000ffff09097812 */ /* 0x000fe400078ec0ff */
[----:B------:R-:W-:Y:S01]  /*cc890*/  LOP3.LUT R8, R8, 0xffff, RZ, 0xc0, !PT ;  /* 0x0000ffff08087812 */ /* 0x000fe200078ec0ff */
[----:B------:R-:W2:Y:S01]  /*cc8a0*/  LDL.LU R53, [R1+0x2950] ;  /* 0x0029500001357983 */ /* 0x000ea20000300800 */
[----:B------:R-:W-:-:S02]  /*cc8b0*/  LOP3.LUT R35, R35, 0xffff, RZ, 0xc0, !PT ;  /* 0x0000ffff23237812 */ /* 0x000fc400078ec0ff */
[----:B------:R-:W-:Y:S02]  /*cc8c0*/  PRMT R61, R9, 0x3340, R8 ;  /* 0x00003340093d7816 */ /* 0x000fe40000000008 */
[----:B------:R-:W-:Y:S02]  /*cc8d0*/  PRMT R35, R35, 0x3340, R0 ;  /* 0x0000334023237816 */ /* 0x000fe40000000000 */
[----:B------:R-:W-:Y:S02]  /*cc8e0*/  LOP3.LUT R13, R30, 0xffff, RZ, 0xc0, !PT ;  /* 0x0000ffff1e0d7812 */ /* 0x000fe400078ec0ff */
[----:B------:R-:W-:-:S04]  /*cc8f0*/  LOP3.LUT R14, R33, 0xffff, RZ, 0xc0, !PT ;  /* 0x0000ffff210e7812 */ /* 0x000fc800078ec0ff */
[----:B------:R-:W-:Y:S02]  /*cc900*/  PRMT R8, R14, 0x3340, R0 ;  /* 0x000033400e087816 */ /* 0x000fe40000000000 */
[----:B------:R-:W-:-:S04]  /*cc910*/  LOP3.LUT R12, R34, 0xffff, RZ, 0xc0, !PT ;  /* 0x0000ffff220c7812 */ /* 0x000fc800078ec0ff */
[----:B------:R-:W-:Y:S01]  /*cc920*/  PRMT R9, R13, 0x3340, R12 ;  /* 0x000033400d097816 */ /* 0x000fe2000000000c */
[----:B------:R-:W-:Y:S01]  /*cc930*/  STL [R1+0x4fe8], R61 ;  /* 0x004fe83d01007387 */ /* 0x000fe20000100800 */
[----:B------:R-:W-:Y:S02]  /*cc940*/  LOP3.LUT R16, R49, 0xffff, RZ, 0xc0, !PT ;  /* 0x0000ffff31107812 */ /* 0x000fe400078ec0ff */
[----:B0-----:R-:W-:Y:S01]  /*cc950*/  PRMT R4, R9, 0x5410, R8 ;  /* 0x0000541009047816 */ /* 0x001fe20000000008 */
[----:B------:R-:W-:Y:S01]  /*cc960*/  STL [R1+0x4fec], R35 ;  /* 0x004fec2301007387 */ /* 0x000fe20000100800 */
[----:B------:R-:W-:-:S03]  /*cc970*/  LOP3.LUT R11, R50, 0xffff, RZ, 0xc0, !PT ;  /* 0x0000ffff320b7812 */ /* 0x000fc600078ec0ff */
[----:B------:R-:W2:Y:S01]  /*cc980*/  LDL.LU R49, [R1+0x5088] ;  /* 0x0050880001317983 */ /* 0x000ea20000300800 */
[----:B------:R-:W-:-:S03]  /*cc990*/  LOP3.LUT R10, R52, 0xffff, RZ, 0xc0, !PT ;  /* 0x0000ffff340a7812 */ /* 0x000fc600078ec0ff */
[----:B------:R-:W2:Y:S04]  /*cc9a0*/  LDL.LU R30, [R1+0x29f4] ;  /* 0x0029f400011e7983 */ /* 0x000ea80000300800 */
[----:B------:R-:W2:Y:S04]  /*cc9b0*/  LDL.LU R33, [R1+0x29a0] ;  /* 0x0029a00001217983 */ /* 0x000ea80000300800 */
[----:B------:R0:W-:Y:S01]  /*cc9c0*/  STL [R1+0x88], R4 ;  /* 0x0000880401007387 */ /* 0x0001e20000100800 */
[----:B------:R-:W-:-:S03]  /*cc9d0*/  PRMT R8, R16, 0x3340, R0 ;  /* 0x0000334010087816 */ /* 0x000fc60000000000 */
[----:B------:R-:W2:Y:S01]  /*cc9e0*/  LDL.LU R50, [R1+0x29cc] ;  /* 0x0029cc0001327983 */ /* 0x000ea20000300800 */
        /* <DEDUP_REMOVED lines=10> */
[----:B------:R-:W-:Y:S02]  /*cca90*/  PRMT R5, R9, 0x3340, R8 ;  /* 0x0000334009057816 */ /* 0x000fe40000000008 */
[----:B0-----:R-:W-:Y:S01]  /*ccaa0*/  PRMT R4, R11, 0x3340, R10 ;  /* 0x000033400b047816 */ /* 0x001fe2000000000a */
[----:B------:R-:W-:Y:S04]  /*ccab0*/  STL [R1+0x4f9c], R52 ;  /* 0x004f9c3401007387 */ /* 0x000fe80000100800 */
[----:B------:R-:W-:Y:S04]  /*ccac0*/  STL [R1+0x64], R5 ;  /* 0x0000640501007387 */ /* 0x000fe80000100800 */
[----:B------:R0:W-:Y:S01]  /*ccad0*/  STL [R1+0x2c], R4 ;  /* 0x00002c0401007387 */ /* 0x0001e20000100800 */
[----:B---3--:R-:W-:-:S03]  /*ccae0*/  LOP3.LUT R12, R3, 0xffff, RZ, 0xc0, !PT ;  /* 0x0000ffff030c7812 */ /* 0x008fc600078ec0ff */
[----:B------:R-:W3:Y:S01]  /*ccaf0*/  LDL.LU R3, [R1+0x29fc] ;  /* 0x0029fc0001037983 */ /* 0x000ee20000300800 */
[----:B----4-:R-:W-:-:S03]  /*ccb00*/  LOP3.LUT R10, R2, 0xffff, RZ, 0xc0, !PT ;  /* 0x0000ffff020a7812 */ /* 0x010fc600078ec0ff */
[----:B------:R-:W4:Y:S01]  /*ccb10*/  LDL.LU R2, [R1+0x29b4] ;  /* 0x0029b40001027983 */ /* 0x000f220000300800 */
[----:B------:R-:W-:Y:S02]  /*ccb20*/  PRMT R8, R10, 0x3340, R0 ;  /* 0x000033400a087816 */ /* 0x000fe40000000000 */
[----:B------:R-:W-:-:S04]  /*ccb30*/  SHF.R.U32.HI R34, RZ, 0x8, R10 ;  /* 0x00000008ff227819 */ /* 0x000fc8000001160a */
[----:B------:R-:W-:Y:S02]  /*ccb40*/  LOP3.LUT R34, R34, 0xffff, RZ, 0xc0, !PT ;  /* 0x0000ffff22227812 */ /* 0x000fe400078ec0ff */
[----:B--2---:R-:W-:Y:S02]  /*ccb50*/  LOP3.LUT R11, R53, 0xffff, RZ, 0xc0, !PT ;  /* 0x0000ffff350b7812 */ /* 0x004fe400078ec0ff */
[----:B------:R-:W2:Y:S02]  /*ccb60*/  LDL.LU R53, [R1+0x29d4] ;  /* 0x0029d40001357983 */ /* 0x000ea40000300800 */
[----:B------:R-:W-:-:S04]  /*ccb70*/  PRMT R9, R12, 0x3340, R11 ;  /* 0x000033400c097816 */ /* 0x000fc8000000000b */
[----:B------:R-:W-:Y:S02]  /*ccb80*/  PRMT R7, R9, 0x5410, R8 ;  /* 0x0000541009077816 */ /* 0x000fe40000000008 */
[----:B------:R-:W-:Y:S02]  /*ccb90*/  SHF.R.U32.HI R9, RZ, 0x8, R12 ;  /* 0x00000008ff097819 */ /* 0x000fe4000001160c */
[----:B------:R-:W-:Y:S02]  /*ccba0*/  SHF.R.U32.HI R8, RZ, 0x8, R11 ;  /* 0x00000008ff087819 */ /* 0x000fe4000001160b */
[----:B------:R-:W-:Y:S02]  /*ccbb0*/  LOP3.LUT R9, R9, 0xffff, RZ, 0xc0, !PT ;  /* 0x0000ffff09097812 */ /* 0x000fe400078ec0ff */
[----:B------:R-:W-:Y:S02]  /*ccbc0*/  LOP3.LUT R8, R8, 0xffff, RZ, 0xc0, !PT ;  /* 0x0000ffff08087812 */ /* 0x000fe400078ec0ff */
[----:B------:R-:W-:-:S02]  /*ccbd0*/  PRMT R34, R34, 0x3340, R0 ;  /* 0x0000334022227816 */ /* 0x000fc40000000000 */
[----:B0-----:R-:W-:Y:S01]  /*ccbe0*/  PRMT R4, R9, 0x3340, R8 ;  /* 0x0000334009047816 */ /* 0x001fe20000000008 */
[----:B------:R-:W-:Y:S04]  /*ccbf0*/  STL [R1+0x4fa0], R7 ;  /* 0x004fa00701007387 */ /* 0x000fe80000100800 */
[----:B------:R-:W-:Y:S04]  /*ccc00*/  STL [R1+0x4ff0], R34 ;  /* 0x004ff02201007387 */ /* 0x000fe80000100800 */
[----:B------:R0:W-:Y:S04]  /*ccc10*/  STL [R1+0x18], R4 ;  /* 0x0000180401007387 */ /* 0x0001e80000100800 */
[----:B------:R-:W2:Y:S04]  /*ccc20*/  LDL.LU R60, [R1+0x29f0] ;  /* 0x0029f000013c7983 */ /* 0x000ea80000300800 */
[----:B------:R-:W2:Y:S04]  /*ccc30*/  LDL.LU R20, [R1+0x299c] ;  /* 0x00299c0001147983 */ /* 0x000ea80000300800 */
[----:B------:R-:W2:Y:S01]  /*ccc40*/  LDL.LU R24, [R1+0x29c8] ;  /* 0x0029c80001187983 */ /* 0x000ea20000300800 */
[----:B------:R-:W-:-:S02]  /*ccc50*/  LOP3.LUT R11, R30, 0xffff, RZ, 0xc0, !PT ;  /* 0x0000ffff1e0b7812 */ /* 0x000fc400078ec0ff */
[----:B------:R-:W-:-:S04]  /*ccc60*/  LOP3.LUT R15, R33, 0xffff, RZ, 0xc0, !PT ;  /* 0x0000ffff210f7812 */ /* 0x000fc800078ec0ff */
[----:B------:R-:W-:Y:S02]  /*ccc70*/  PRMT R8, R15, 0x3340, R0 ;  /* 0x000033400f087816 */ /* 0x000fe40000000000 */
[----:B------:R-:W-:-:S04]  /*ccc80*/  LOP3.LUT R10, R50, 0xffff, RZ, 0xc0, !PT ;  /* 0x0000ffff320a7812 */ /* 0x000fc800078ec0ff */
        /* <DEDUP_REMOVED lines=9> */
[----:B------:R-:W-:-:S05]  /*ccd20*/  PRMT R33, R33, 0x3340, R0 ;  /* 0x0000334021217816 */ /* 0x000fca0000000000 */
[----:B------:R-:W-:Y:S01]  /*ccd30*/  STL [R1+0x4ff4], R33 ;  /* 0x004ff42101007387 */ /* 0x000fe20000100800 */
[----:B0-----:R-:W-:-:S05]  /*ccd40*/  PRMT R4, R9, 0x3340, R8 ;  /* 0x0000334009047816 */ /* 0x001fca0000000008 */
[----:B------:R0:W-:Y:S04]  /*ccd50*/  STL [R1+0x28], R4 ;  /* 0x0000280401007387 */ /* 0x0001e80000100800 */
[----:B------:R-:W2:Y:S01]  /*ccd60*/  LDL.LU R50, [R1+0x29f8] ;  /* 0x0029f80001327983 */ /* 0x000ea20000300800 */
[----:B---3--:R-:W-:-:S03]  /*ccd70*/  LOP3.LUT R12, R3, 0xffff, RZ, 0xc0, !PT ;  /* 0x0000ffff030c7812 */ /* 0x008fc600078ec0ff */
[----:B------:R-:W3:Y:S01]  /*ccd80*/  LDL.LU R3, [R1+0x29ac] ;  /* 0x0029ac0001037983 */ /* 0x000ee20000300800 */
[----:B----4-:R-:W-:-:S03]  /*ccd90*/  LOP3.LUT R10, R2, 0xffff, RZ, 0xc0, !PT ;  /* 0x0000ffff020a7812 */ /* 0x010fc600078ec0ff */
[----:B------:R-:W4:Y:S01]  /*ccda0*/  LDL.LU R2, [R1+0x29d0] ;  /* 0x0029d00001027983 */ /* 0x000f220000300800 */
[----:B------:R-:W-:Y:S02]  /*ccdb0*/  PRMT R8, R10, 0x3340, R0 ;  /* 0x000033400a087816 */ /* 0x000fe40000000000 */
[----:B------:R-:W-:Y:S02]  /*ccdc0*/  SHF.R.U32.HI R30, RZ, 0x8, R10 ;  /* 0x00000008ff1e7819 */ /* 0x000fe4000001160a */
[----:B--2---:R-:W-:-:S04]  /*ccdd0*/  LOP3.LUT R11, R53, 0xffff, RZ, 0xc0, !PT ;  /* 0x0000ffff350b7812 */ /* 0x004fc800078ec0ff */
[----:B------:R-:W-:-:S04]  /*ccde0*/  PRMT R9, R12, 0x3340, R11 ;  /* 0x000033400c097816 */ /* 0x000fc8000000000b */
[----:B------:R-:W-:Y:S02]  /*ccdf0*/  PRMT R53, R9, 0x5410, R8 ;  /* 0x0000541009357816 */ /* 0x000fe40000000008 */
[----:B------:R-:W-:Y:S02]  /*cce00*/  SHF.R.U32.HI R9, RZ, 0x8, R12 ;  /* 0x00000008ff097819 */ /* 0x000fe4000001160c */
[----:B------:R-:W-:Y:S02]  /*cce10*/  SHF.R.U32.HI R8, RZ, 0x8, R11 ;  /* 0x00000008ff087819 */ /* 0x000fe4000001160b */
[----:B------:R-:W-:Y:S02]  /*cce20*/  LOP3.LUT R9, R9, 0xffff, RZ, 0xc0, !PT ;  /* 0x0000ffff09097812 */ /* 0x000fe400078ec0ff */
[----:B------:R-:W-:-:S04]  /*cce30*/  LOP3.LUT R8, R8, 0xffff, RZ, 0xc0, !PT ;  /* 0x0000ffff08087812 */ /* 0x000fc800078ec0ff */
[----:B0-----:R-:W-:Y:S02]  /*cce40*/  PRMT R4, R9, 0x3340, R8 ;  /* 0x0000334009047816 */ /* 0x001fe40000000008 */
[----:B------:R-:W-:Y:S02]  /*cce50*/  LOP3.LUT R30, R30, 0xffff, RZ, 0xc0, !PT ;  /* 0x0000ffff1e1e7812 */ /* 0x000fe400078ec0ff */
[----:B------:R-:W-:Y:S02]  /*cce60*/  LOP3.LUT R11, R60, 0xffff, RZ, 0xc0, !PT ;  /* 0x0000ffff3c0b7812 */ /* 0x000fe400078ec0ff */
[----:B------:R-:W-:Y:S02]  /*cce70*/  LOP3.LUT R13, R20, 0xffff, RZ, 0xc0, !PT ;  /* 0x0000ffff140d7812 */ /* 0x000fe400078ec0ff */
[----:B------:R-:W-:Y:S02]  /*cce80*/  LOP3.LUT R10, R24, 0xffff, RZ, 0xc0, !PT ;  /* 0x0000ffff180a7812 */ /* 0x000fe400078ec0ff */
[----:B------:R-:W-:-:S02]  /*cce90*/  PRMT R8, R13, 0x3340, R0 ;  /* 0x000033400d087816 */ /* 0x000fc40000000000 */
[----:B------:R-:W-:Y:S02]  /*ccea0*/  PRMT R9, R11, 0x3340, R10 ;  /* 0x000033400b097816 */ /* 0x000fe4000000000a */
[----:B------:R-:W-:Y:S02]  /*cceb0*/  PRMT R30, R30, 0x3340, R0 ;  /* 0x000033401e1e7816 */ /* 0x000fe40000000000 */
[----:B------:R-:W-:Y:S02]  /*ccec0*/  PRMT R58, R9, 0x5410, R8 ;  /* 0x00005410093a7816 */ /* 0x000fe40000000008 */
[----:B------:R-:W-:Y:S02]  /*cced0*/  SHF.R.U32.HI R9, RZ, 0x8, R11 ;  /* 0x00000008ff097819 */ /* 0x000fe4000001160b */
[----:B------:R-:W-:Y:S01]  /*ccee0*/  SHF.R.U32.HI R8, RZ, 0x8, R10 ;  /* 0x00000008ff087819 */ /* 0x000fe2000001160a */
[----:B------:R-:W-:Y:S01]  /*ccef0*/  STL [R1+0x4fa8], R53 ;  /* 0x004fa83501007387 */ /* 0x000fe20000100800 */
[----:B------:R-:W-:-:S02]  /*ccf00*/  LOP3.LUT R9, R9, 0xffff, RZ, 0xc0, !PT ;  /* 0x0000ffff09097812 */ /* 0x000fc400078ec0ff */
[----:B------:R-:W-:Y:S01]  /*ccf10*/  LOP3.LUT R8, R8, 0xffff, RZ, 0xc0, !PT ;  /* 0x0000ffff08087812 */ /* 0x000fe200078ec0ff */
[----:B------:R-:W-:Y:S01]  /*ccf20*/  STL [R1+0x4ff8], R30 ;  /* 0x004ff81e01007387 */ /* 0x000fe20000100800 */
[----:B------:R-:W-:-:S03]  /*ccf30*/  SHF.R.U32.HI R24, RZ, 0x8, R15 ;  /* 0x00000008ff187819 */ /* 0x000fc6000001160f */
[----:B------:R0:W-:Y:S01]  /*ccf40*/  STL [R1+0x14], R4 ;  /* 0x0000140401007387 */ /* 0x0001e20000100800 */
[----:B------:R-:W-:Y:S02]  /*ccf50*/  LOP3.LUT R24, R24, 0xffff, RZ, 0xc0, !PT ;  /* 0x0000ffff18187812 */ /* 0x000fe400078ec0ff */
[----:B0-----:R-:W-:Y:S02]  /*ccf60*/  PRMT R4, R9, 0x3340, R8 ;  /* 0x0000334009047816 */ /* 0x001fe40000000008 */
[----:B------:R-:W-:Y:S01]  /*ccf70*/  PRMT R24, R24, 0x3340, R0 ;  /* 0x0000334018187816 */ /* 0x000fe20000000000 */
[----:B------:R-:W-:Y:S04]  /*ccf80*/  STL [R1+0x4fac], R58 ;  /* 0x004fac3a01007387 */ /* 0x000fe80000100800 */
[----:B------:R-:W-:Y:S01]  /*ccf90*/  STL [R1+0x4ffc], R24 ;  /* 0x004ffc1801007387 */ /* 0x000fe20000100800 */
[----:B------:R-:W-:-:S03]  /*ccfa0*/  LOP3.LUT R12, R50, 0xffff, RZ, 0xc0, !PT ;  /* 0x0000ffff320c7812 */ /* 0x000fc600078ec0ff */
[----:B------:R-:W-:Y:S01]  /*ccfb0*/  STL [R1+0x24], R4 ;  /* 0x0000240401007387 */ /* 0x000fe20000100800 */
[----:B---3--:R-:W-:Y:S02]  /*ccfc0*/  LOP3.LUT R10, R3, 0xffff, RZ, 0xc0, !PT ;  /* 0x0000ffff030a7812 */ /* 0x008fe400078ec0ff */
[----:B----4-:R-:W-:Y:S02]  /*ccfd0*/  LOP3.LUT R11, R2, 0xffff, RZ, 0xc0, !PT ;  /* 0x0000ffff020b7812 */ /* 0x010fe400078ec0ff */
[----:B------:R-:W-:Y:S02]  /*ccfe0*/  PRMT R8, R10, 0x3340, R0 ;  /* 0x000033400a087816 */ /* 0x000fe40000000000 */
[----:B------:R-:W-:-:S04]  /*ccff0*/  PRMT R9, R12, 0x3340, R11 ;  /* 0x000033400c097816 */ /* 0x000fc8000000000b */
[----:B------:R-:W-:Y:S02]  /*cd000*/  PRMT R5, R9, 0x5410, R8 ;  /* 0x0000541009057816 */ /* 0x000fe40000000008 */
[----:B------:R-:W-:Y:S02]  /*cd010*/  SHF.R.U32.HI R9, RZ, 0x8, R12 ;  /* 0x00000008ff097819 */ /* 0x000fe4000001160c */
[----:B------:R-:W-:Y:S02]  /*cd020*/  SHF.R.U32.HI R8, RZ, 0x8, R11 ;  /* 0x00000008ff087819 */ /* 0x000fe4000001160b */
[----:B------:R-:W-:Y:S02]  /*cd030*/  LOP3.LUT R9, R9, 0xffff, RZ, 0xc0, !PT ;  /* 0x0000ffff09097812 */ /* 0x000fe400078ec0ff */
[----:B------:R-:W-:Y:S01]  /*cd040*/  LOP3.LUT R8, R8, 0xffff, RZ, 0xc0, !PT ;  /* 0x0000ffff08087812 */ /* 0x000fe200078ec0ff */
[----:B------:R-:W-:Y:S03]  /*cd050*/  STL [R1+0x4fb0], R5 ;  /* 0x004fb00501007387 */ /* 0x000fe60000100800 */
[----:B------:R-:W-:Y:S01]  /*cd060*/  PRMT R2, R9, 0x3340, R8 ;  /* 0x0000334009027816 */ /* 0x000fe20000000008 */
[----:B------:R-:W2:Y:S04]  /*cd070*/  LDL.LU R18, [R1+0x2990] ;  /* 0x0029900001127983 */ /* 0x000ea80000300800 */
[----:B------:R-:W3:Y:S04]  /*cd080*/  LDL.LU R60, [R1+0x2958] ;  /* 0x00295800013c7983 */ /* 0x000ee80000300800 */
[----:B------:R0:W-:Y:S04]  /*cd090*/  STL [R1+0x10], R2 ;  /* 0x0000100201007387 */ /* 0x0001e80000100800 */
[----:B------:R-:W4:Y:S04]  /*cd0a0*/  LDL.LU R50, [R1+0x297c] ;  /* 0x00297c0001327983 */ /* 0x000f280000300800 */
[----:B0-----:R-:W4:Y:S04]  /*cd0b0*/  LDL.LU R2, [R1+0x293c] ;  /* 0x00293c0001027983 */ /* 0x001f280000300800 */
[----:B------:R-:W4:Y:S01]  /*cd0c0*/  LDL.LU R3, [R1+0x18a0] ;  /* 0x0018a00001037983 */ /* 0x000f220000300800 */
[----:B------:R-:W-:-:S02]  /*cd0d0*/  SHF.R.U32.HI R9, RZ, 0x8, R25 ;  /* 0x00000008ff097819 */ /* 0x000fc40000011619 */
[----:B------:R-:W-:Y:S02]  /*cd0e0*/  SHF.R.U32.HI R8, RZ, 0x8, R26 ;  /* 0x00000008ff087819 */ /* 0x000fe4000001161a */
[----:B------:R-:W-:Y:S02]  /*cd0f0*/  LOP3.LUT R9, R9, 0xffff, RZ, 0xc0, !PT ;  /* 0x0000ffff09097812 */ /* 0x000fe400078ec0ff */
[----:B------:R-:W-:-:S04]  /*cd100*/  LOP3.LUT R8, R8, 0xffff, RZ, 0xc0, !PT ;  /* 0x0000ffff08087812 */ /* 0x000fc800078ec0ff */
[----:B------:R-:W-:Y:S02]  /*cd110*/  PRMT R5, R9, 0x3340, R8 ;  /* 0x0000334009057816 */ /* 0x000fe40000000008 */
[----:B------:R-:W-:Y:S02]  /*cd120*/  SHF.R.U32.HI R9, RZ, 0x8, R29 ;  /* 0x00000008ff097819 */ /* 0x000fe4000001161d */
[----:B------:R-:W-:Y:S02]  /*cd130*/  SHF.R.U32.HI R8, RZ, 0x8, R31 ;  /* 0x00000008ff087819 */ /* 0x000fe4000001161f */
[----:B------:R-:W-:Y:S02]  /*cd140*/  LOP3.LUT R9, R9, 0xffff, RZ, 0xc0, !PT ;  /* 0x0000ffff09097812 */ /* 0x000fe400078ec0ff */
[----:B------:R-:W-:-:S04]  /*cd150*/  LOP3.LUT R8, R8, 0xffff, RZ, 0xc0, !PT ;  /* 0x0000ffff08087812 */ /* 0x000fc800078ec0ff */
[----:B------:R-:W-:Y:S02]  /*cd160*/  PRMT R53, R9, 0x3340, R8 ;  /* 0x0000334009357816 */ /* 0x000fe40000000008 */
[----:B------:R-:W-:Y:S02]  /*cd170*/  SHF.R.U32.HI R9, RZ, 0x8, R32 ;  /* 0x00000008ff097819 */ /* 0x000fe40000011620 */
[----:B------:R-:W-:Y:S02]  /*cd180*/  SHF.R.U32.HI R8, RZ, 0x8, R44 ;  /* 0x00000008ff087819 */ /* 0x000fe4000001162c */
[----:B------:R-:W-:Y:S02]  /*cd190*/  LOP3.LUT R9, R9, 0xffff, RZ, 0xc0, !PT ;  /* 0x0000ffff09097812 */ /* 0x000fe400078ec0ff */
[----:B------:R-:W-:Y:S02]  /*cd1a0*/  LOP3.LUT R8, R8, 0xffff, RZ, 0xc0, !PT ;  /* 0x0000ffff08087812 */ /* 0x000fe400078ec0ff */
[----:B------:R-:W-:-:S02]  /*cd1b0*/  SHF.R.U32.HI R19, RZ, 0x8, R10 ;  /* 0x00000008ff137819 */ /* 0x000fc4000001160a */
[----:B------:R-:W-:Y:S02]  /*cd1c0*/  SHF.R.U32.HI R15, RZ, 0x8, R13 ;  /* 0x00000008ff0f7819 */ /* 0x000fe4000001160d */
[----:B------:R-:W-:Y:S02]  /*cd1d0*/  SHF.R.U32.HI R11, RZ, 0x8, R28 ;  /* 0x00000008ff0b7819 */ /* 0x000fe4000001161c */
[----:B------:R-:W-:Y:S02]  /*cd1e0*/  PRMT R58, R9, 0x3340, R8 ;  /* 0x00003340093a7816 */ /* 0x000fe40000000008 */
[----:B------:R-:W-:Y:S02]  /*cd1f0*/  LOP3.LUT R19, R19, 0xffff, RZ, 0xc0, !PT ;  /* 0x0000ffff13137812 */ /* 0x000fe400078ec0ff */
[----:B------:R-:W-:Y:S02]  /*cd200*/  SHF.R.U32.HI R9, RZ, 0x8, R46 ;  /* 0x00000008ff097819 */ /* 0x000fe4000001162e */
[----:B------:R-:W-:-:S02]  /*cd210*/  SHF.R.U32.HI R8, RZ, 0x8, R47 ;  /* 0x00000008ff087819 */ /* 0x000fc4000001162f */
[----:B------:R-:W-:Y:S02]  /*cd220*/  LOP3.LUT R15, R15, 0xffff, RZ, 0xc0, !PT ;  /* 0x0000ffff0f0f7812 */ /* 0x000fe400078ec0ff */
[----:B------:R-:W-:Y:S02]  /*cd230*/  SHF.R.U32.HI R20, RZ, 0x8, R45 ;  /* 0x00000008ff147819 */ /* 0x000fe4000001162d */
[----:B------:R-:W-:Y:S02]  /*cd240*/  LOP3.LUT R11, R11, 0xffff, RZ, 0xc0, !PT ;  /* 0x0000ffff0b0b7812 */ /* 0x000fe400078ec0ff */
[----:B------:R-:W-:Y:S02]  /*cd250*/  SHF.R.U32.HI R29, RZ, 0x8, R59 ;  /* 0x00000008ff1d7819 */ /* 0x000fe4000001163b */
[----:B------:R-:W-:Y:S02]  /*cd260*/  PRMT R19, R19, 0x3340, R0 ;  /* 0x0000334013137816 */ /* 0x000fe40000000000 */
[----:B------:R-:W-:-:S02]  /*cd270*/  LOP3.LUT R9, R9, 0xffff, RZ, 0xc0, !PT ;  /* 0x0000ffff09097812 */ /* 0x000fc400078ec0ff */
[----:B------:R-:W-:Y:S02]  /*cd280*/  LOP3.LUT R8, R8, 0xffff, RZ, 0xc0, !PT ;  /* 0x0000ffff08087812 */ /* 0x000fe400078ec0ff */
[--C-:B------:R-:W-:Y:S02]  /*cd290*/  PRMT R15, R15, 0x3340, R0.reuse ;  /* 0x000033400f0f7816 */ /* 0x100fe40000000000 */
[----:B------:R-:W-:Y:S02]  /*cd2a0*/  LOP3.LUT R20, R20, 0xffff, RZ, 0xc0, !PT ;  /* 0x0000ffff14147812 */ /* 0x000fe400078ec0ff */
[----:B------:R-:W-:Y:S02]  /*cd2b0*/  PRMT R11, R11, 0x3340, R0 ;  /* 0x000033400b0b7816 */ /* 0x000fe40000000000 */
[----:B------:R-:W-:Y:S01]  /*cd2c0*/  LOP3.LUT R29, R29, 0xffff, RZ, 0xc0, !PT ;  /* 0x0000ffff1d1d7812 */ /* 0x000fe200078ec0ff */
[----:B------:R-:W-:Y:S01]  /*cd2d0*/  STL [R1+0x5000], R19 ;  /* 0x0050001301007387 */ /* 0x000fe20000100800 */
[----:B------:R-:W-:-:S02]  /*cd2e0*/  PRMT R4, R9, 0x3340, R8 ;  /* 0x0000334009047816 */ /* 0x000fc40000000008 */
[--C-:B------:R-:W-:Y:S01]  /*cd2f0*/  PRMT R20, R20, 0x3340, R0.reuse ;  /* 0x0000334014147816 */ /* 0x100fe20000000000 */
[----:B------:R-:W-:Y:S01]  /*cd300*/  STL [R1+0x5004], R15 ;  /* 0x0050040f01007387 */ /* 0x000fe20000100800 */
[----:B------:R-:W-:-:S03]  /*cd310*/  PRMT R29, R29, 0x3340, R0 ;  /* 0x000033401d1d7816 */ /* 0x000fc60000000000 */
[----:B------:R-:W-:Y:S01]  /*cd320*/  STL [R1+0x5008], R5 ;  /* 0x0050080501007387 */ /* 0x000fe20000100800 */
[----:B------:R-:W-:-:S03]  /*cd330*/  SHF.R.U32.HI R28, RZ, 0x8, R6 ;  /* 0x00000008ff1c7819 */ /* 0x000fc60000011606 */
[----:B------:R-:W-:Y:S04]  /*cd340*/  STL [R1+0x500c], R11 ;  /* 0x00500c0b01007387 */ /* 0x000fe80000100800 */
[----:B------:R-:W-:Y:S04]  /*cd350*/  STL [R1+0x5010], R53 ;  /* 0x0050103501007387 */ /* 0x000fe80000100800 */
[----:B------:R-:W-:Y:S01]  /*cd360*/  STL [R1+0x5014], R58 ;  /* 0x0050143a01007387 */ /* 0x000fe20000100800 */
[----:B------:R-:W-:-:S03]  /*cd370*/  SHF.R.U32.HI R31, RZ, 0x8, R16 ;  /* 0x00000008ff1f7819 */ /* 0x000fc60000011610 */
[----:B------:R-:W-:Y:S01]  /*cd380*/  STL [R1+0x5018], R20 ;  /* 0x0050181401007387 */ /* 0x000fe20000100800 */
[----:B------:R-:W-:-:S03]  /*cd390*/  LOP3.LUT R28, R28, 0xffff, RZ, 0xc0, !PT ;  /* 0x0000ffff1c1c7812 */ /* 0x000fc600078ec0ff */
[----:B------:R-:W-:Y:S04]  /*cd3a0*/  STL [R1+0x501c], R29 ;  /* 0x00501c1d01007387 */ /* 0x000fe80000100800 */
[----:B------:R0:W-:Y:S01]  /*cd3b0*/  STL [R1+0x5020], R4 ;  /* 0x0050200401007387 */ /* 0x0001e20000100800 */
[----:B------:R-:W-:Y:S02]  /*cd3c0*/  LOP3.LUT R31, R31, 0xffff, RZ, 0xc0, !PT ;  /* 0x0000ffff1f1f7812 */ /* 0x000fe400078ec0ff */
[--C-:B------:R-:W-:Y:S02]  /*cd3d0*/  PRMT R28, R28, 0x3340, R0.reuse ;  /* 0x000033401c1c7816 */ /* 0x100fe40000000000 */
[----:B------:R-:W-:Y:S02]  /*cd3e0*/  PRMT R31, R31, 0x3340, R0 ;  /* 0x000033401f1f7816 */ /* 0x000fe40000000000 */
[----:B--2---:R-:W-:-:S02]  /*cd3f0*/  LOP3.LUT R12, R18, 0xffff, RZ, 0xc0, !PT ;  /* 0x0000ffff120c7812 */ /* 0x004fc400078ec0ff */
[----:B---3--:R-:W-:-:S04]  /*cd400*/  LOP3.LUT R13, R60, 0xffff, RZ, 0xc0, !PT ;  /* 0x0000ffff3c0d7812 */ /* 0x008fc800078ec0ff */
[----:B------:R-:W-:Y:S02]  /*cd410*/  PRMT R8, R13, 0x3340, R0 ;  /* 0x000033400d087816 */ /* 0x000fe40000000000 */
[----:B----4-:R-:W-:-:S04]  /*cd420*/  LOP3.LUT R10, R50, 0xffff, RZ, 0xc0, !PT ;  /* 0x0000ffff320a7812 */ /* 0x010fc800078ec0ff */
[----:B------:R-:W-:-:S04]  /*cd430*/  PRMT R9, R12, 0x3340, R10 ;  /* 0x000033400c097816 */ /* 0x000fc8000000000a */
[----:B------:R-:W-:Y:S02]  /*cd440*/  PRMT R51, R9, 0x5410, R8 ;  /* 0x0000541009337816 */ /* 0x000fe40000000008 */
[----:B------:R-:W-:Y:S02]  /*cd450*/  SHF.R.U32.HI R9, RZ, 0x8, R12 ;  /* 0x00000008ff097819 */ /* 0x000fe4000001160c */
[----:B------:R-:W-:Y:S01]  /*cd460*/  SHF.R.U32.HI R8, RZ, 0x8, R10 ;  /* 0x00000008ff087819 */ /* 0x000fe2000001160a */
[----:B------:R-:W-:Y:S01]  /*cd470*/  STL [R1+0x5024], R51 ;  /* 0x0050243301007387 */ /* 0x000fe20000100800 */
[----:B------:R-:W-:Y:S02]  /*cd480*/  SHF.R.U32.HI R32, RZ, 0x8, R13 ;  /* 0x00000008ff207819 */ /* 0x000fe4000001160d */
[----:B------:R-:W-:Y:S01]  /*cd490*/  LOP3.LUT R9, R9, 0xffff, RZ, 0xc0, !PT ;  /* 0x0000ffff09097812 */ /* 0x000fe200078ec0ff */
[----:B------:R-:W2:Y:S01]  /*cd4a0*/  LDL.LU R50, [R1+0x1f4] ;  /* 0x0001f40001327983 */ /* 0x000ea20000300800 */
[----:B------:R-:W-:-:S02]  /*cd4b0*/  LOP3.LUT R8, R8, 0xffff, RZ, 0xc0, !PT ;  /* 0x0000ffff08087812 */ /* 0x000fc400078ec0ff */
[----:B------:R-:W-:Y:S02]  /*cd4c0*/  LOP3.LUT R32, R32, 0xffff, RZ, 0xc0, !PT ;  /* 0x0000ffff20207812 */ /* 0x000fe400078ec0ff */
[----:B------:R-:W-:Y:S02]  /*cd4d0*/  PRMT R7, R9, 0x3340, R8 ;  /* 0x0000334009077816 */ /* 0x000fe40000000008 */
[----:B------:R-:W-:Y:S01]  /*cd4e0*/  PRMT R32, R32, 0x3340, R0 ;  /* 0x0000334020207816 */ /* 0x000fe20000000000 */
[----:B------:R-:W-:Y:S01]  /*cd4f0*/  STL [R1+0x5028], R28 ;  /* 0x0050281c01007387 */ /* 0x000fe20000100800 */
[----:B------:R-:W-:-:S03]  /*cd500*/  LOP3.LUT R12, R2, 0xffff, RZ, 0xc0, !PT ;  /* 0x0000ffff020c7812 */ /* 0x000fc600078ec0ff */
[----:B------:R-:W-:Y:S04]  /*cd510*/  STL [R1+0x502c], R7 ;  /* 0x00502c0701007387 */ /* 0x000fe80000100800 */
[----:B------:R-:W-:Y:S04]  /*cd520*/  STL [R1+0x5030], R32 ;  /* 0x0050302001007387 */ /* 0x000fe80000100800 */
[----:B------:R-:W-:Y:S04]  /*cd530*/  STL [R1+0x5034], R31 ;  /* 0x0050341f01007387 */ /* 0x000fe80000100800 */
[----:B------:R-:W3:Y:S04]  /*cd540*/  LDL.LU R2, [R1+0x2998] ;  /* 0x0029980001027983 */ /* 0x000ee80000300800 */
[----:B------:R-:W4:Y:S04]  /*cd550*/  LDL.LU R54, [R1+0x296c] ;  /* 0x00296c0001367983 */ /* 0x000f280000300800 */
[----:B------:R-:W4:Y:S01]  /*cd560*/  LDL.LU R6, [R1+0x2984] ;  /* 0x0029840001067983 */ /* 0x000f220000300800 */
[----:B------:R-:W-:-:S03]  /*cd570*/  LOP3.LUT R13, R3, 0xffff, RZ, 0xc0, !PT ;  /* 0x0000ffff030d7812 */ /* 0x000fc600078ec0ff */
[----:B------:R-:W4:Y:S04]  /*cd580*/  LDL.LU R3, [R1+0x1fc] ;  /* 0x0001fc0001037983 */ /* 0x000f280000300800 */
[----:B------:R-:W4:Y:S01]  /*cd590*/  LDL.LU R18, [R1+0x228] ;  /* 0x0002280001127983 */ /* 0x000f220000300800 */
[----:B------:R-:W-:Y:S02]  /*cd5a0*/  LOP3.LUT R10, R49, 0xffff, RZ, 0xc0, !PT ;  /* 0x0000ffff310a7812 */ /* 0x000fe400078ec0ff */
[----:B------:R-:W-:Y:S02]  /*cd5b0*/  PRMT R8, R13, 0x3340, R0 ;  /* 0x000033400d087816 */ /* 0x000fe40000000000 */
[----:B------:R-:W-:Y:S02]  /*cd5c0*/  PRMT R9, R12, 0x3340, R10 ;  /* 0x000033400c097816 */ /* 0x000fe4000000000a */
[----:B------:R-:W-:-:S02]  /*cd5d0*/  SHF.R.U32.HI R27, RZ, 0x8, R27 ;  /* 0x00000008ff1b7819 */ /* 0x000fc4000001161b */
[----:B------:R-:W-:Y:S02]  /*cd5e0*/  PRMT R49, R9, 0x5410, R8 ;  /* 0x0000541009317816 */ /* 0x000fe40000000008 */
[----:B------:R-:W-:Y:S02]  /*cd5f0*/  SHF.R.U32.HI R9, RZ, 0x8, R12 ;  /* 0x00000008ff097819 */ /* 0x000fe4000001160c */
[----:B------:R-:W-:Y:S02]  /*cd600*/  SHF.R.U32.HI R8, RZ, 0x8, R10 ;  /* 0x00000008ff087819 */ /* 0x000fe4000001160a */
[----:B------:R-:W-:Y:S02]  /*cd610*/  LOP3.LUT R27, R27, 0xffff, RZ, 0xc0, !PT ;  /* 0x0000ffff1b1b7812 */ /* 0x000fe400078ec0ff */
[----:B------:R-:W-:Y:S02]  /*cd620*/  LOP3.LUT R9, R9, 0xffff, RZ, 0xc0, !PT ;  /* 0x0000ffff09097812 */ /* 0x000fe400078ec0ff */
[----:B------:R-:W-:-:S02]  /*cd630*/  LOP3.LUT R8, R8, 0xffff, RZ, 0xc0, !PT ;  /* 0x0000ffff08087812 */ /* 0x000fc400078ec0ff */
[----:B------:R-:W-:Y:S02]  /*cd640*/  PRMT R27, R27, 0x3340, R0 ;  /* 0x000033401b1b7816 */ /* 0x000fe40000000000 */
[----:B------:R-:W-:Y:S01]  /*cd650*/  PRMT R52, R9, 0x3340, R8 ;  /* 0x0000334009347816 */ /* 0x000fe20000000008 */
[----:B------:R-:W-:Y:S04]  /*cd660*/  STL [R1+0x5038], R49 ;  /* 0x0050383101007387 */ /* 0x000fe80000100800 */
[----:B------:R-:W-:Y:S04]  /*cd670*/  STL [R1+0x503c], R27 ;  /* 0x00503c1b01007387 */ /* 0x000fe80000100800 */
[----:B------:R-:W-:Y:S01]  /*cd680*/  STL [R1+0x5040], R52 ;  /* 0x0050403401007387 */ /* 0x000fe20000100800 */
[----:B------:R-:W-:-:S03]  /*cd690*/  SHF.R.U32.HI R26, RZ, 0x8, R13 ;  /* 0x00000008ff1a7819 */ /* 0x000fc6000001160d */
[----:B------:R-:W4:Y:S01]  /*cd6a0*/  LDL.LU R60, [R1+0x29b0] ;  /* 0x0029b000013c7983 */ /* 0x000f220000300800 */
[----:B------:R-:W-:-:S04]  /*cd6b0*/  LOP3.LUT R26, R26, 0xffff, RZ, 0xc0, !PT ;  /* 0x0000ffff1a1a7812 */ /* 0x000fc800078ec0ff */
[----:B------:R-:W-:Y:S02]  /*cd6c0*/  PRMT R26, R26, 0x3340, R0 ;  /* 0x000033401a1a7816 */ /* 0x000fe40000000000 */
[----:B--2---:R-:W-:Y:S02]  /*cd6d0*/  SHF.R.U32.HI R25, RZ, 0x8, R50 ;  /* 0x00000008ff197819 */ /* 0x004fe40000011632 */
[----:B------:R-:W2:Y:S02]  /*cd6e0*/  LDL.LU R50, [R1+0x2974] ;  /* 0x0029740001327983 */ /* 0x000ea40000300800 */
[----:B------:R-:W-:-:S04]  /*cd6f0*/  LOP3.LUT R25, R25, 0xffff, RZ, 0xc0, !PT ;  /* 0x0000ffff19197812 */ /* 0x000fc800078ec0ff */
[----:B------:R-:W-:Y:S01]  /*cd700*/  PRMT R25, R25, 0x3340, R0 ;  /* 0x0000334019197816 */ /* 0x000fe20000000000 */
[----:B------:R-:W-:Y:S04]  /*cd710*/  STL [R1+0x5044], R26 ;  /* 0x0050441a01007387 */ /* 0x000fe80000100800 */
[----:B------:R-:W-:Y:S01]  /*cd720*/  STL [R1+0x5048], R25 ;  /* 0x0050481901007387 */ /* 0x000fe20000100800 */
[----:B---3--:R-:W-:-:S03]  /*cd730*/  LOP3.LUT R13, R2, 0xffff, RZ, 0xc0, !PT ;  /* 0x0000ffff020d7812 */ /* 0x008fc600078ec0ff */
[----:B------:R-:W3:Y:S01]  /*cd740*/  LDL.LU R2, [R1+0x2988] ;  /* 0x0029880001027983 */ /* 0x000ee20000300800 */
[----:B----4-:R-:W-:Y:S02]  /*cd750*/  LOP3.LUT R10, R54, 0xffff, RZ, 0xc0, !PT ;  /* 0x0000ffff360a7812 */ /* 0x010fe400078ec0ff */
[----:B------:R-:W-:Y:S02]  /*cd760*/  LOP3.LUT R12, R6, 0xffff, RZ, 0xc0, !PT ;  /* 0x0000ffff060c7812 */ /* 0x000fe400078ec0ff */
[----:B------:R-:W-:Y:S02]  /*cd770*/  PRMT R8, R10, 0x3340, R0 ;  /* 0x000033400a087816 */ /* 0x000fe40000000000 */
        /* <DEDUP_REMOVED lines=9> */
[----:B------:R-:W-:Y:S01]  /*cd810*/  PRMT R23, R23, 0x3340, R0 ;  /* 0x0000334017177816 */ /* 0x000fe20000000000 */
[----:B------:R-:W-:Y:S01]  /*cd820*/  STL [R1+0x224], R4 ;  /* 0x0002240401007387 */ /* 0x000fe20000100800 */
[----:B------:R-:W-:-:S03]  /*cd830*/  SHF.R.U32.HI R22, RZ, 0x8, R3 ;  /* 0x00000008ff167819 */ /* 0x000fc60000011603 */
[----:B------:R-:W-:Y:S04]  /*cd840*/  STL [R1+0x504c], R55 ;  /* 0x00504c3701007387 */ /* 0x000fe80000100800 */
[----:B------:R-:W-:Y:S04]  /*cd850*/  STL [R1+0x5050], R23 ;  /* 0x0050501701007387 */ /* 0x000fe80000100800 */
[----:B------:R-:W4:Y:S04]  /*cd860*/  LDL.LU R6, [R1+0x2ac] ;  /* 0x0002ac0001067983 */ /* 0x000f280000300800 */
[----:B------:R-:W4:Y:S01]  /*cd870*/  LDL.LU R3, [R1+0x2b8] ;  /* 0x0002b80001037983 */ /* 0x000f220000300800 */
[----:B------:R-:W-:-:S02]  /*cd880*/  SHF.R.U32.HI R21, RZ, 0x8, R18 ;  /* 0x00000008ff157819 */ /* 0x000fc40000011612 */
[----:B------:R-:W-:Y:S02]  /*cd890*/  LOP3.LUT R22, R22, 0xffff, RZ, 0xc0, !PT ;  /* 0x0000ffff16167812 */ /* 0x000fe400078ec0ff */
[----:B------:R-:W-:Y:S02]  /*cd8a0*/  LOP3.LUT R21, R21, 0xffff, RZ, 0xc0, !PT ;  /* 0x0000ffff15157812 */ /* 0x000fe400078ec0ff */
[--C-:B------:R-:W-:Y:S02]  /*cd8b0*/  PRMT R22, R22, 0x3340, R0.reuse ;  /* 0x0000334016167816 */ /* 0x100fe40000000000 */
[----:B------:R-:W-:-:S03]  /*cd8c0*/  PRMT R21, R21, 0x3340, R0 ;  /* 0x0000334015157816 */ /* 0x000fc60000000000 */
[----:B------:R-:W-:Y:S04]  /*cd8d0*/  STL [R1+0x5054], R22 ;  /* 0x0050541601007387 */ /* 0x000fe80000100800 */
[----:B------:R-:W-:Y:S04]  /*cd8e0*/  STL [R1+0x5058], R21 ;  /* 0x0050581501007387 */ /* 0x000fe80000100800 */
[----:B------:R-:W4:Y:S04]  /*cd8f0*/  LDL.LU R43, [R1+0x29b8] ;  /* 0x0029b800012b7983 */ /* 0x000f280000300800 */
[----:B------:R-:W4:Y:S04]  /*cd900*/  LDL.LU R42, [R1+0x2978] ;  /* 0x00297800012a7983 */ /* 0x000f280000300800 */
[----:B------:R-:W4:Y:S01]  /*cd910*/  LDL.LU R54, [R1+0x298c] ;  /* 0x00298c0001367983 */ /* 0x000f220000300800 */
[----:B------:R-:W-:-:S03]  /*cd920*/  LOP3.LUT R13, R60, 0xffff, RZ, 0xc0, !PT ;  /* 0x0000ffff3c0d7812 */ /* 0x000fc600078ec0ff */
[----:B------:R-:W4:Y:S04]  /*cd930*/  LDL.LU R56, [R1+0xdc] ;  /* 0x0000dc0001387983 */ /* 0x000f280000300800 */
[----:B------:R-:W4:Y:S01]  /*cd940*/  LDL.LU R60, [R1+0x1a9c] ;  /* 0x001a9c00013c7983 */ /* 0x000f220000300800 */
[----:B--2---:R-:W-:-:S04]  /*cd950*/  LOP3.LUT R10, R50, 0xffff, RZ, 0xc0, !PT ;  /* 0x0000ffff320a7812 */ /* 0x004fc800078ec0ff */
[----:B------:R-:W-:Y:S02]  /*cd960*/  PRMT R8, R10, 0x3340, R0 ;  /* 0x000033400a087816 */ /* 0x000fe40000000000 */
[----:B------:R-:W-:-:S04]  /*cd970*/  SHF.R.U32.HI R18, RZ, 0x8, R10 ;  /* 0x00000008ff127819 */ /* 0x000fc8000001160a */
[----:B------:R-:W-:Y:S02]  /*cd980*/  LOP3.LUT R18, R18, 0xffff, RZ, 0xc0, !PT ;  /* 0x0000ffff12127812 */ /* 0x000fe400078ec0ff */
[----:B---3--:R-:W-:-:S04]  /*cd990*/  LOP3.LUT R12, R2, 0xffff, RZ, 0xc0, !PT ;  /* 0x0000ffff020c7812 */ /* 0x008fc800078ec0ff */
[----:B------:R-:W-:-:S04]  /*cd9a0*/  PRMT R9, R13, 0x3340, R12 ;  /* 0x000033400d097816 */ /* 0x000fc8000000000c */
[----:B------:R-:W-:Y:S02]  /*cd9b0*/  PRMT R2, R9, 0x5410, R8 ;  /* 0x0000541009027816 */ /* 0x000fe40000000008 */
[----:B------:R-:W-:Y:S02]  /*cd9c0*/  SHF.R.U32.HI R9, RZ, 0x8, R13 ;  /* 0x00000008ff097819 */ /* 0x000fe4000001160d */
[----:B------:R-:W-:Y:S02]  /*cd9d0*/  SHF.R.U32.HI R8, RZ, 0x8, R12 ;  /* 0x00000008ff087819 */ /* 0x000fe4000001160c */
[----:B------:R-:W-:Y:S02]  /*cd9e0*/  LOP3.LUT R9, R9, 0xffff, RZ, 0xc0, !PT ;  /* 0x0000ffff09097812 */ /* 0x000fe400078ec0ff */
[----:B------:R-:W-:Y:S02]  /*cd9f0*/  LOP3.LUT R8, R8, 0xffff, RZ, 0xc0, !PT ;  /* 0x0000ffff08087812 */ /* 0x000fe400078ec0ff */
[----:B------:R-:W-:-:S02]  /*cda00*/  PRMT R18, R18, 0x3340, R0 ;  /* 0x0000334012127816 */ /* 0x000fc40000000000 */
[----:B------:R-:W-:Y:S01]  /*cda10*/  PRMT R57, R9, 0x3340, R8 ;  /* 0x0000334009397816 */ /* 0x000fe20000000008 */
[----:B------:R0:W-:Y:S04]  /*cda20*/  STL [R1+0x4f28], R2 ;  /* 0x004f280201007387 */ /* 0x0001e80000100800 */
[----:B------:R-:W-:Y:S04]  /*cda30*/  STL [R1+0x505c], R57 ;  /* 0x00505c3901007387 */ /* 0x000fe80000100800 */
[----:B------:R-:W-:Y:S04]  /*cda40*/  STL [R1+0x5060], R18 ;  /* 0x0050601201007387 */ /* 0x000fe80000100800 */
[----:B------:R-:W2:Y:S01]  /*cda50*/  LDL.LU R50, [R1+0x29c4] ;  /* 0x0029c40001327983 */ /* 0x000ea20000300800 */
[----:B----4-:R-:W-:-:S03]  /*cda60*/  SHF.R.U32.HI R17, RZ, 0x8, R6 ;  /* 0x00000008ff117819 */ /* 0x010fc60000011606 */
[----:B------:R-:W3:Y:S01]  /*cda70*/  LDL.LU R6, [R1+0x2980] ;  /* 0x0029800001067983 */ /* 0x000ee20000300800 */
[----:B------:R-:W-:-:S03]  /*cda80*/  SHF.R.U32.HI R16, RZ, 0x8, R3 ;  /* 0x00000008ff107819 */ /* 0x000fc60000011603 */
[----:B------:R-:W4:Y:S01]  /*cda90*/  LDL.LU R3, [R1+0x2994] ;  /* 0x0029940001037983 */ /* 0x000f220000300800 */
[----:B------:R-:W-:Y:S02]  /*cdaa0*/  LOP3.LUT R17, R17, 0xffff, RZ, 0xc0, !PT ;  /* 0x0000ffff11117812 */ /* 0x000fe400078ec0ff */
[----:B------:R-:W-:Y:S02]  /*cdab0*/  LOP3.LUT R16, R16, 0xffff, RZ, 0xc0, !PT ;  /* 0x0000ffff10107812 */ /* 0x000fe400078ec0ff */
[----:B------:R-:W-:Y:S02]  /*cdac0*/  LOP3.LUT R13, R43, 0xffff, RZ, 0xc0, !PT ;  /* 0x0000ffff2b0d7812 */ /* 0x000fe400078ec0ff */
[----:B------:R-:W-:Y:S02]  /*cdad0*/  LOP3.LUT R10, R42, 0xffff, RZ, 0xc0, !PT ;  /* 0x0000ffff2a0a7812 */ /* 0x000fe400078ec0ff */
[----:B------:R-:W-:Y:S02]  /*cdae0*/  LOP3.LUT R12, R54, 0xffff, RZ, 0xc0, !PT ;  /* 0x0000ffff360c7812 */ /* 0x000fe400078ec0ff */
[----:B------:R-:W-:-:S02]  /*cdaf0*/  PRMT R8, R10, 0x3340, R0 ;  /* 0x000033400a087816 */ /* 0x000fc40000000000 */
[----:B------:R-:W-:Y:S02]  /*cdb00*/  PRMT R9, R13, 0x3340, R12 ;  /* 0x000033400d097816 */ /* 0x000fe4000000000c */
[----:B------:R-:W-:Y:S02]  /*cdb10*/  SHF.R.U32.HI R14, RZ, 0x8, R10 ;  /* 0x00000008ff0e7819 */ /* 0x000fe4000001160a */
[----:B0-----:R-:W-:Y:S02]  /*cdb20*/  PRMT R2, R9, 0x5410, R8 ;  /* 0x0000541009027816 */ /* 0x001fe40000000008 */
[----:B------:R-:W-:Y:S02]  /*cdb30*/  SHF.R.U32.HI R9, RZ, 0x8, R13 ;  /* 0x00000008ff097819 */ /* 0x000fe4000001160d */
[----:B------:R-:W-:Y:S02]  /*cdb40*/  SHF.R.U32.HI R8, RZ, 0x8, R12 ;  /* 0x00000008ff087819 */ /* 0x000fe4000001160c */
[----:B------:R-:W-:-:S02]  /*cdb50*/  SHF.R.U32.HI R13, RZ, 0x8, R56 ;  /* 0x00000008ff0d7819 */ /* 0x000fc40000011638 */
[----:B------:R-:W-:Y:S02]  /*cdb60*/  SHF.R.U32.HI R12, RZ, 0x8, R60 ;  /* 0x00000008ff0c7819 */ /* 0x000fe4000001163c */
[----:B------:R-:W-:Y:S02]  /*cdb70*/  LOP3.LUT R9, R9, 0xffff, RZ, 0xc0, !PT ;  /* 0x0000ffff09097812 */ /* 0x000fe400078ec0ff */
[----:B------:R-:W-:Y:S02]  /*cdb80*/  LOP3.LUT R8, R8, 0xffff, RZ, 0xc0, !PT ;  /* 0x0000ffff08087812 */ /* 0x000fe400078ec0ff */
[--C-:B------:R-:W-:Y:S02]  /*cdb90*/  PRMT R17, R17, 0x3340, R0.reuse ;  /* 0x0000334011117816 */ /* 0x100fe40000000000 */
[----:B------:R-:W-:Y:S02]  /*cdba0*/  LOP3.LUT R14, R14, 0xffff, RZ, 0xc0, !PT ;  /* 0x0000ffff0e0e7812 */ /* 0x000fe400078ec0ff */
[----:B------:R-:W-:-:S02]  /*cdbb0*/  PRMT R16, R16, 0x3340, R0 ;  /* 0x0000334010107816 */ /* 0x000fc40000000000 */
[----:B------:R-:W-:Y:S02]  /*cdbc0*/  LOP3.LUT R13, R13, 0xffff, RZ, 0xc0, !PT ;  /* 0x0000ffff0d0d7812 */ /* 0x000fe400078ec0ff */
[----:B------:R-:W-:Y:S02]  /*cdbd0*/  LOP3.LUT R12, R12, 0xffff, RZ, 0xc0, !PT ;  /* 0x0000ffff0c0c7812 */ /* 0x000fe400078ec0ff */
[----:B------:R-:W-:Y:S01]  /*cdbe0*/  PRMT R54, R9, 0x3340, R8 ;  /* 0x0000334009367816 */ /* 0x000fe20000000008 */
[----:B------:R-:W-:Y:S01]  /*cdbf0*/  STL [R1+0x5064], R17 ;  /* 0x0050641101007387 */ /* 0x000fe20000100800 */
[--C-:B------:R-:W-:Y:S02]  /*cdc00*/  PRMT R14, R14, 0x3340, R0.reuse ;  /* 0x000033400e0e7816 */ /* 0x100fe40000000000 */
[--C-:B------:R-:W-:Y:S01]  /*cdc10*/  PRMT R13, R13, 0x3340, R0.reuse ;  /* 0x000033400d0d7816 */ /* 0x100fe20000000000 */
[----:B------:R-:W-:Y:S01]  /*cdc20*/  STL [R1+0x5068], R16 ;  /* 0x0050681001007387 */ /* 0x000fe20000100800 */
[----:B------:R-:W-:-:S03]  /*cdc30*/  PRMT R12, R12, 0x3340, R0 ;  /* 0x000033400c0c7816 */ /* 0x000fc60000000000 */
[----:B------:R0:W-:Y:S04]  /*cdc40*/  STL [R1+0x2c0], R2 ;  /* 0x0002c00201007387 */ /* 0x0001e80000100800 */
[----:B------:R-:W-:Y:S04]  /*cdc50*/  STL [R1+0x506c], R54 ;  /* 0x00506c3601007387 */ /* 0x000fe80000100800 */
[----:B------:R-:W-:Y:S04]  /*cdc60*/  STL [R1+0x5070], R14 ;  /* 0x0050700e01007387 */ /* 0x000fe80000100800 */
[----:B------:R-:W-:Y:S04]  /*cdc70*/  STL [R1+0x5074], R13 ;  /* 0x0050740d01007387 */ /* 0x000fe80000100800 */
[----:B------:R-:W-:Y:S04]  /*cdc80*/  STL [R1+0x5078], R12 ;  /* 0x0050780c01007387 */ /* 0x000fe80000100800 */
        /* <DEDUP_REMOVED lines=15> */
[----:B--2---:R-:W-:-:S03]  /*cdd80*/  LOP3.LUT R45, R50, 0xffff, RZ, 0xc0, !PT ;  /* 0x0000ffff322d7812 */ /* 0x004fc600078ec0ff */
[----:B------:R-:W2:Y:S01]  /*cdd90*/  LDL.LU R50, [R1+0x19f0] ;  /* 0x0019f00001327983 */ /* 0x000ea20000300800 */
[----:B---3--:R-:W-:-:S03]  /*cdda0*/  LOP3.LUT R10, R6, 0xffff, RZ, 0xc0, !PT ;  /* 0x0000ffff060a7812 */ /* 0x008fc600078ec0ff */
[----:B------:R-:W3:Y:S01]  /*cddb0*/  LDL.LU R6, [R1+0x17e4] ;  /* 0x0017e40001067983 */ /* 0x000ee20000300800 */
[----:B----4-:R-:W-:-:S03]  /*cddc0*/  LOP3.LUT R44, R3, 0xffff, RZ, 0xc0, !PT ;  /* 0x0000ffff032c7812 */ /* 0x010fc600078ec0ff */
[----:B------:R-:W3:Y:S01]  /*cddd0*/  LDL.LU R3, [R1+0x19f8] ;  /* 0x0019f80001037983 */ /* 0x000ee20000300800 */
[----:B------:R-:W-:Y:S02]  /*cdde0*/  PRMT R8, R10, 0x3340, R0 ;  /* 0x000033400a087816 */ /* 0x000fe40000000000 */
[----:B------:R-:W-:-:S04]  /*cddf0*/  PRMT R9, R45, 0x3340, R44 ;  /* 0x000033402d097816 */ /* 0x000fc8000000002c */
[----:B0-----:R-:W-:Y:S02]  /*cde00*/  PRMT R2, R9, 0x5410, R8 ;  /* 0x0000541009027816 */ /* 0x001fe40000000008 */
[----:B------:R-:W-:Y:S02]  /*cde10*/  SHF.R.U32.HI R9, RZ, 0x8, R45 ;  /* 0x00000008ff097819 */ /* 0x000fe4000001162d */
[----:B------:R-:W-:Y:S02]  /*cde20*/  SHF.R.U32.HI R8, RZ, 0x8, R44 ;  /* 0x00000008ff087819 */ /* 0x000fe4000001162c */
[----:B------:R-:W-:Y:S02]  /*cde30*/  LOP3.LUT R9, R9, 0xffff, RZ, 0xc0, !PT ;  /* 0x0000ffff09097812 */ /* 0x000fe400078ec0ff */
[----:B------:R-:W-:Y:S02]  /*cde40*/  LOP3.LUT R8, R8, 0xffff, RZ, 0xc0, !PT ;  /* 0x0000ffff08087812 */ /* 0x000fe400078ec0ff */
[----:B------:R-:W-:-:S02]  /*cde50*/  SHF.R.U32.HI R10, RZ, 0x8, R10 ;  /* 0x00000008ff0a7819 */ /* 0x000fc4000001160a */
[----:B------:R-:W-:Y:S02]  /*cde60*/  PRMT R56, R9, 0x3340, R8 ;  /* 0x0000334009387816 */ /* 0x000fe40000000008 */
[----:B------:R-:W-:Y:S01]  /*cde70*/  LOP3.LUT R10, R10, 0xffff, RZ, 0xc0, !PT ;  /* 0x0000ffff0a0a7812 */ /* 0x000fe200078ec0ff */
[----:B------:R0:W-:Y:S03]  /*cde80*/  STL [R1+0x17a0], R2 ;  /* 0x0017a00201007387 */ /* 0x0001e60000100800 */
[----:B------:R-:W-:Y:S01]  /*cde90*/  PRMT R10, R10, 0x3340, R0 ;  /* 0x000033400a0a7816 */ /* 0x000fe20000000000 */
[----:B------:R-:W-:Y:S04]  /*cdea0*/  STL [R1+0x507c], R56 ;  /* 0x00507c3801007387 */ /* 0x000fe80000100800 */
[----:B------:R-:W-:Y:S01]  /*cdeb0*/  STL [R1+0x5080], R10 ;  /* 0x0050800a01007387 */ /* 0x000fe20000100800 */
[----:B------:R-:W-:-:S04]  /*cdec0*/  SHF.R.U32.HI R9, RZ, 0x8, R30 ;  /* 0x00000008ff097819 */ /* 0x000fc8000001161e */
[----:B------:R-:W-:Y:S02]  /*cded0*/  LOP3.LUT R9, R9, 0xffff, RZ, 0xc0, !PT ;  /* 0x0000ffff09097812 */ /* 0x000fe400078ec0ff */
[----:B------:R-:W-:Y:S02]  /*cdee0*/  SHF.R.U32.HI R8, RZ, 0x8, R33 ;  /* 0x00000008ff087819 */ /* 0x000fe40000011621 */
[----:B------:R-:W-:Y:S02]  /*cdef0*/  PRMT R9, R9, 0x3340, R0 ;  /* 0x0000334009097816 */ /* 0x000fe40000000000 */
[----:B------:R-:W-:-:S03]  /*cdf00*/  LOP3.LUT R8, R8, 0xffff, RZ, 0xc0, !PT ;  /* 0x0000ffff08087812 */ /* 0x000fc600078ec0ff */
[----:B------:R-:W-:Y:S01]  /*cdf10*/  STL [R1+0x5084], R9 ;  /* 0x0050840901007387 */ /* 0x000fe20000100800 */
[----:B------:R-:W-:-:S03]  /*cdf20*/  PRMT R8, R8, 0x3340, R0 ;  /* 0x0000334008087816 */ /* 0x000fc60000000000 */
[----:B------:R1:W-:Y:S01]  /*cdf30*/  STL [R1+0x4f08], R0 ;  /* 0x004f080001007387 */ /* 0x0003e20000100800 */
[----:B0-----:R-:W-:Y:S02]  /*cdf40*/  PRMT R2, R35, 0x5410, R34 ;  /* 0x0000541023027816 */ /* 0x001fe40000000022 */
[----:B-1----:R-:W-:Y:S02]  /*cdf50*/  PRMT R0, R36, 0x5410, R61 ;  /* 0x0000541024007816 */ /* 0x002fe4000000003d */
[----:B------:R-:W-:-:S03]  /*cdf60*/  PRMT R60, R60, 0x5410, R37 ;  /* 0x000054103c3c7816 */ /* 0x000fc60000000025 */
[----:B------:R0:W-:Y:S04]  /*cdf70*/  STL [R1+0x4f10], R0 ;  /* 0x004f100001007387 */ /* 0x0001e80000100800 */
[----:B------:R1:W-:Y:S04]  /*cdf80*/  STL [R1+0x1798], R2 ;  /* 0x0017980201007387 */ /* 0x0003e80000100800 */
[----:B------:R4:W-:Y:S01]  /*cdf90*/  STL [R1+0x4f0c], R60 ;  /* 0x004f0c3c01007387 */ /* 0x0009e20000100800 */
[----:B0-----:R-:W-:Y:S02]  /*cdfa0*/  PRMT R0, R40, 0x5410, R39 ;  /* 0x0000541028007816 */ /* 0x001fe40000000027 */
[----:B-1----:R-:W-:-:S03]  /*cdfb0*/  PRMT R2, R48, 0x5410, R38 ;  /* 0x0000541030027816 */ /* 0x002fc60000000026 */
[----:B------:R-:W-:Y:S01]  /*cdfc0*/  STL [R1+0x4f18], R0 ;  /* 0x004f180001007387 */ /* 0x000fe20000100800 */
[----:B----4-:R-:W-:-:S03]  /*cdfd0*/  PRMT R60, R43, 0x5410, R41 ;  /* 0x000054102b3c7816 */ /* 0x010fc60000000029 */
[----:B------:R2:W-:Y:S04]  /*cdfe0*/  STL [R1+0x178c], R2 ;  /* 0x00178c0201007387 */ /* 0x0005e80000100800 */
[----:B------:R0:W-:Y:S04]  /*cdff0*/  STL [R1+0x4f14], R60 ;  /* 0x004f143c01007387 */ /* 0x0001e80000100800 */
[----:B------:R-:W4:Y:S01]  /*ce000*/  LDL.LU R9, [R1+0x176c] ;  /* 0x00176c0001097983 */ /* 0x000f220000300800 */
[----:B--2---:R-:W-:-:S05]  /*ce010*/  PRMT R2, R50, 0x5410, R42 ;  /* 0x0000541032027816 */ /* 0x004fca000000002a */
[----:B------:R1:W-:Y:S04]  /*ce020*/  STL [R1+0x1780], R2 ;  /* 0x0017800201007387 */ /* 0x0003e80000100800 */
        /* <DEDUP_REMOVED lines=13> */
[----:B-1----:R-:W2:Y:S04]  /*ce100*/  LDL.LU R2, [R1+0x19ac] ;  /* 0x0019ac0001027983 */ /* 0x002ea80000300800 */
        /* <DEDUP_REMOVED lines=36> */
[----:B---3--:R-:W-:-:S03]  /*ce350*/  PRMT R0, R3, 0x5410, R6 ;  /* 0x0000541003007816 */ /* 0x008fc60000000006 */
        /* <DEDUP_REMOVED lines=8> */
[----:B------:R0:W-:Y:S04]  /*ce3e0*/  STL [R1+0x4f1c], R0 ;  /* 0x004f1c0001007387 */ /* 0x0001e80000100800 */
[----:B0-----:R-:W3:Y:S01]  /*ce3f0*/  LDL.LU R0, [R1+0x19d0] ;  /* 0x0019d00001007983 */ /* 0x001ee20000300800 */
[----:B----4-:R-:W-:-:S03]  /*ce400*/  PRMT R10, R10, 0x5410, R9 ;  /* 0x000054100a0a7816 */ /* 0x010fc60000000009 */
[----:B------:R-:W4:Y:S04]  /*ce410*/  LDL.LU R9, [R1+0x5084] ;  /* 0x0050840001097983 */ /* 0x000f280000300800 */
[----:B------:R0:W-:Y:S01]  /*ce420*/  STL [R1+0x176c], R10 ;  /* 0x00176c0a01007387 */ /* 0x0001e20000100800 */
[----:B--2---:R-:W-:-:S03]  /*ce430*/  PRMT R12, R12, 0x5410, R56 ;  /* 0x000054100c0c7816 */ /* 0x004fc60000000038 */
[----:B0-----:R-:W2:Y:S01]  /*ce440*/  LDL.LU R10, [R1+0x5080] ;  /* 0x00508000010a7983 */ /* 0x001ea20000300800 */
[----:B------:R-:W-:-:S03]  /*ce450*/  PRMT R14, R14, 0x5410, R13 ;  /* 0x000054100e0e7816 */ /* 0x000fc6000000000d */
[----:B------:R-:W2:Y:S04]  /*ce460*/  LDL.LU R56, [R1+0x507c] ;  /* 0x00507c0001387983 */ /* 0x000ea80000300800 */
[----:B------:R0:W-:Y:S01]  /*ce470*/  STL [R1+0x1784], R12 ;  /* 0x0017840c01007387 */ /* 0x0001e20000100800 */
[----:B------:R-:W-:-:S03]  /*ce480*/  PRMT R16, R16, 0x5410, R54 ;  /* 0x0000541010107816 */ /* 0x000fc60000000036 */
[----:B0-----:R-:W4:Y:S04]  /*ce490*/  LDL.LU R12, [R1+0x5078] ;  /* 0x00507800010c7983 */ /* 0x001f280000300800 */
[----:B------:R-:W2:Y:S04]  /*ce4a0*/  LDL.LU R13, [R1+0x5074] ;  /* 0x00507400010d7983 */ /* 0x000ea80000300800 */
[----:B------:R0:W-:Y:S04]  /*ce4b0*/  STL [R1+0x1770], R14 ;  /* 0x0017700e01007387 */ /* 0x0001e80000100800 */
[----:B0-----:R-:W4:Y:S04]  /*ce4c0*/  LDL.LU R14, [R1+0x5070] ;  /* 0x00507000010e7983 */ /* 0x001f280000300800 */
[----:B------:R-:W4:Y:S04]  /*ce4d0*/  LDL.LU R54, [R1+0x506c] ;  /* 0x00506c0001367983 */ /* 0x000f280000300800 */
[----:B------:R0:W-:Y:S01]  /*ce4e0*/  STL [R1+0x1774], R16 ;  /* 0x0017741001007387 */ /* 0x0001e20000100800 */
[----:B------:R-:W-:-:S02]  /*ce4f0*/  PRMT R18, R18, 0x5410, R45 ;  /* 0x0000541012127816 */ /* 0x000fc4000000002d */
[----:B------:R-:W-:Y:S01]  /*ce500*/  PRMT R2, R2, 0x5410, R57 ;  /* 0x0000541002027816 */ /* 0x000fe20000000039 */
[----:B0-----:R-:W2:Y:S01]  /*ce510*/  LDL.LU R16, [R1+0x5068] ;  /* 0x0050680001107983 */ /* 0x001ea20000300800 */
[----:B------:R-:W-:Y:S02]  /*ce520*/  PRMT R4, R29, 0x5410, R4 ;  /* 0x000054101d047816 */ /* 0x000fe40000000004 */
[----:B---3--:R-:W-:Y:S02]  /*ce530*/  PRMT R0, R0, 0x5410, R17 ;  /* 0x0000541000007816 */ /* 0x008fe40000000011 */
[----:B------:R-:W3:Y:S04]  /*ce540*/  LDL.LU R17, [R1+0x5064] ;  /* 0x0050640001117983 */ /* 0x000ee80000300800 */
[----:B------:R0:W-:Y:S02]  /*ce550*/  STL [R1+0x1778], R0 ;  /* 0x0017780001007387 */ /* 0x0001e40000100800 */
[----:B0-----:R-:W-:-:S05]  /*ce560*/  PRMT R0, R44, 0x5410, R60 ;  /* 0x000054102c007816 */ /* 0x001fca000000003c */
[----:B------:R0:W-:Y:S04]  /*ce570*/  STL [R1+0x1764], R0 ;  /* 0x0017640001007387 */ /* 0x0001e80000100800 */
[----:B------:R1:W-:Y:S01]  /*ce580*/  STL [R1+0x1760], R18 ;  /* 0x0017601201007387 */ /* 0x0003e20000100800 */
[----:B0-----:R-:W-:-:S03]  /*ce590*/  PRMT R0, R22, 0x5410, R21 ;  /* 0x0000541016007816 */ /* 0x001fc60000000015 */
[----:B------:R0:W-:Y:S01]  /*ce5a0*/  STL [R1+0x1768], R2 ;  /* 0x0017680201007387 */ /* 0x0001e20000100800 */
[----:B-1----:R-:W-:-:S03]  /*ce5b0*/  PRMT R18, R55, 0x5410, R23 ;  /* 0x0000541037127816 */ /* 0x002fc60000000017 */
[----:B------:R1:W-:Y:S01]  /*ce5c0*/  STL [R1+0x2b8], R0 ;  /* 0x0002b80001007387 */ /* 0x0003e20000100800 */
[----:B0-----:R-:W-:-:S03]  /*ce5d0*/  PRMT R2, R26, 0x5410, R25 ;  /* 0x000054101a027816 */ /* 0x001fc60000000019 */
[----:B------:R0:W-:Y:S01]  /*ce5e0*/  STL [R1+0x358], R18 ;  /* 0x0003581201007387 */ /* 0x0001e20000100800 */
[----:B-1----:R-:W-:-:S03]  /*ce5f0*/  PRMT R0, R27, 0x5410, R52 ;  /* 0x000054101b007816 */ /* 0x002fc60000000034 */
[----:B------:R1:W-:Y:S04]  /*ce600*/  STL [R1+0x2bc], R2 ;  /* 0x0002bc0201007387 */ /* 0x0003e80000100800 */
[----:B------:R1:W-:Y:S01]  /*ce610*/  STL [R1+0x2b0], R0 ;  /* 0x0002b00001007387 */ /* 0x0003e20000100800 */
[----:B0-----:R-:W-:Y:S02]  /*ce620*/  PRMT R18, R31, 0x5410, R49 ;  /* 0x000054101f127816 */ /* 0x001fe40000000031 */
[----:B-1----:R-:W-:-:S03]  /*ce630*/  PRMT R2, R7, 0x5410, R32 ;  /* 0x0000541007027816 */ /* 0x002fc60000000020 */
[----:B------:R-:W-:Y:S01]  /*ce640*/  STL [R1+0x2ac], R18 ;  /* 0x0002ac1201007387 */ /* 0x000fe20000100800 */
[----:B------:R-:W-:-:S03]  /*ce650*/  PRMT R0, R51, 0x5410, R28 ;  /* 0x0000541033007816 */ /* 0x000fc6000000001c */
        /* <DEDUP_REMOVED lines=27> */
[----:B------:R-:W-:Y:S01]  /*ce810*/  STL [R1+0x1f0], R4 ;  /* 0x0001f00401007387 */ /* 0x000fe20000100800 */
[----:B-1----:R-:W-:-:S03]  /*ce820*/  PRMT R0, R3, 0x5410, R6 ;  /* 0x0000541003007816 */ /* 0x002fc60000000006 */
[----:B------:R-:W4:Y:S04]  /*ce830*/  LDL.LU R18, [R1+0x1c8] ;  /* 0x0001c80001127983 */ /* 0x000f280000300800 */
[----:B------:R-:W-:Y:S04]  /*ce840*/  STL [R1+0x1f4], R2 ;  /* 0x0001f40201007387 */ /* 0x000fe80000100800 */
[----:B------:R-:W4:Y:S04]  /*ce850*/  LDL.LU R57, [R1+0x188c] ;  /* 0x00188c0001397983 */ /* 0x000f280000300800 */
[----:B------:R0:W-:Y:S04]  /*ce860*/  STL [R1+0x1f8], R0 ;  /* 0x0001f80001007387 */ /* 0x0001e80000100800 */
        /* <DEDUP_REMOVED lines=49> */
[----:B----4-:R-:W-:-:S03]  /*ceb80*/  PRMT R57, R57, 0x5410, R18 ;  /* 0x0000541039397816 */ /* 0x010fc60000000012 */
[----:B------:R-:W4:Y:S04]  /*ceb90*/  LDL.LU R18, [R1+0x5060] ;  /* 0x0050600001127983 */ /* 0x000f280000300800 */
[----:B------:R0:W-:Y:S01]  /*ceba0*/  STL [R1+0x1fc], R57 ;  /* 0x0001fc3901007387 */ /* 0x0001e20000100800 */
[----:B--2---:R-:W-:-:S03]  /*cebb0*/  PRMT R22, R22, 0x5410, R21 ;  /* 0x0000541016167816 */ /* 0x004fc60000000015 */
[----:B0-----:R-:W4:Y:S01]  /*cebc0*/  LDL.LU R57, [R1+0x505c] ;  /* 0x00505c0001397983 */ /* 0x001f220000300800 */
[----:B---3--:R-:W-:-:S03]  /*cebd0*/  PRMT R55, R55, 0x5410, R23 ;  /* 0x0000541037377816 */ /* 0x008fc60000000017 */
[----:B------:R-:W2:Y:S04]  /*cebe0*/  LDL.LU R21, [R1+0x5058] ;  /* 0x0050580001157983 */ /* 0x000ea80000300800 */
[----:B------:R0:W-:Y:S01]  /*cebf0*/  STL [R1+0x1dc], R22 ;  /* 0x0001dc1601007387 */ /* 0x0001e20000100800 */
[----:B------:R-:W-:-:S03]  /*cec00*/  PRMT R26, R26, 0x5410, R25 ;  /* 0x000054101a1a7816 */ /* 0x000fc60000000019 */
[----:B0-----:R-:W3:Y:S01]  /*cec10*/  LDL.LU R22, [R1+0x5054] ;  /* 0x0050540001167983 */ /* 0x001ee20000300800 */
[----:B------:R-:W-:-:S03]  /*cec20*/  PRMT R27, R27, 0x5410, R52 ;  /* 0x000054101b1b7816 */ /* 0x000fc60000000034 */
[----:B------:R-:W4:Y:S04]  /*cec30*/  LDL.LU R23, [R1+0x5050] ;  /* 0x0050500001177983 */ /* 0x000f280000300800 */
[----:B------:R0:W-:Y:S01]  /*cec40*/  STL [R1+0x1d8], R55 ;  /* 0x0001d83701007387 */ /* 0x0001e20000100800 */
[----:B------:R-:W-:-:S03]  /*cec50*/  PRMT R0, R0, 0x5410, R49 ;  /* 0x0000541000007816 */ /* 0x000fc60000000031 */
[----:B0-----:R-:W4:Y:S04]  /*cec60*/  LDL.LU R55, [R1+0x504c] ;  /* 0x00504c0001377983 */ /* 0x001f280000300800 */
[----:B------:R-:W2:Y:S04]  /*cec70*/  LDL.LU R25, [R1+0x5048] ;  /* 0x0050480001197983 */ /* 0x000ea80000300800 */
[----:B------:R0:W-:Y:S01]  /*cec80*/  STL [R1+0x1e0], R26 ;  /* 0x0001e01a01007387 */ /* 0x0001e20000100800 */
[----:B------:R-:W-:Y:S02]  /*cec90*/  PRMT R32, R32, 0x5410, R31 ;  /* 0x0000541020207816 */ /* 0x000fe4000000001f */
[----:B------:R-:W-:Y:S01]  /*ceca0*/  PRMT R2, R2, 0x5410, R7 ;  /* 0x0000541002027816 */ /* 0x000fe20000000007 */
[----:B0-----:R-:W3:Y:S04]  /*cecb0*/  LDL.LU R26, [R1+0x5044] ;  /* 0x00504400011a7983 */ /* 0x001ee80000300800 */
[----:B------:R-:W3:Y:S04]  /*cecc0*/  LDL.LU R52, [R1+0x5040] ;  /* 0x0050400001347983 */ /* 0x000ee80000300800 */
[----:B------:R0:W-:Y:S01]  /*cecd0*/  STL [R1+0x1d0], R27 ;  /* 0x0001d01b01007387 */ /* 0x0001e20000100800 */
[----:B------:R-:W-:-:S03]  /*cece0*/  PRMT R51, R51, 0x5410, R28 ;  /* 0x0000541033337816 */ /* 0x000fc6000000001c */
[----:B0-----:R-:W2:Y:S04]  /*cecf0*/  LDL.LU R27, [R1+0x503c] ;  /* 0x00503c00011b7983 */ /* 0x001ea80000300800 */
[----:B------:R-:W2:Y:S04]  /*ced00*/  LDL.LU R49, [R1+0x5038] ;  /* 0x0050380001317983 */ /* 0x000ea80000300800 */
[----:B------:R0:W-:Y:S01]  /*ced10*/  STL [R1+0x1cc], R0 ;  /* 0x0001cc0001007387 */ /* 0x0001e20000100800 */
[----:B------:R-:W-:-:S03]  /*ced20*/  PRMT R29, R29, 0x5410, R4 ;  /* 0x000054101d1d7816 */ /* 0x000fc60000000004 */
[----:B0-----:R-:W4:Y:S04]  /*ced30*/  LDL.LU R0, [R1+0x48] ;  /* 0x0000480001007983 */ /* 0x001f280000300800 */
[----:B------:R-:W3:Y:S04]  /*ced40*/  LDL.LU R31, [R1+0x5034] ;  /* 0x00503400011f7983 */ /* 0x000ee80000300800 */
[----:B------:R0:W-:Y:S01]  /*ced50*/  STL [R1+0x1d4], R32 ;  /* 0x0001d42001007387 */ /* 0x0001e20000100800 */
[----:B------:R-:W-:-:S03]  /*ced60*/  PRMT R58, R58, 0x5410, R20 ;  /* 0x000054103a3a7816 */ /* 0x000fc60000000014 */
[----:B0-----:R-:W2:Y:S04]  /*ced70*/  LDL.LU R32, [R1+0x5030] ;  /* 0x0050300001207983 */ /* 0x001ea80000300800 */
[----:B------:R-:W2:Y:S04]  /*ced80*/  LDL.LU R7, [R1+0x502c] ;  /* 0x00502c0001077983 */ /* 0x000ea80000300800 */
[----:B------:R0:W-:Y:S01]  /*ced90*/  STL [R1+0x1c0], R2 ;  /* 0x0001c00201007387 */ /* 0x0001e20000100800 */
[----:B------:R-:W-:-:S03]  /*ceda0*/  PRMT R11, R11, 0x5410, R53 ;  /* 0x000054100b0b7816 */ /* 0x000fc60000000035 */
[----:B0-----:R-:W3:Y:S04]  /*cedb0*/  LDL.LU R2, [R1+0x1c] ;  /* 0x00001c0001027983 */ /* 0x001ee80000300800 */
[----:B------:R-:W2:Y:S04]  /*cedc0*/  LDL.LU R28, [R1+0x5028] ;  /* 0x00502800011c7983 */ /* 0x000ea80000300800 */
[----:B------:R0:W-:Y:S01]  /*cedd0*/  STL [R1+0x1c4], R51 ;  /* 0x0001c43301007387 */ /* 0x0001e20000100800 */
[----:B------:R-:W-:-:S03]  /*cede0*/  PRMT R15, R15, 0x5410, R5 ;  /* 0x000054100f0f7816 */ /* 0x000fc60000000005 */
[----:B0-----:R-:W2:Y:S04]  /*cedf0*/  LDL.LU R51, [R1+0x5024] ;  /* 0x0050240001337983 */ /* 0x001ea80000300800 */
        /* <DEDUP_REMOVED lines=25> */
[----:B------:R0:W-:Y:S04]  /*cef90*/  STL [R1+0x198], R60 ;  /* 0x0001983c01007387 */ /* 0x0001e80000100800 */
[----:B0-----:R-:W2:Y:S04]  /*cefa0*/  LDL.LU R60, [R1+0x34] ;  /* 0x00003400013c7983 */ /* 0x001ea80000300800 */
[----:B------:R-:W2:Y:S04]  /*cefb0*/  LDL.LU R35, [R1+0x4fec] ;  /* 0x004fec0001237983 */ /* 0x000ea80000300800 */
[----:B------:R0:W-:Y:S04]  /*cefc0*/  STL [R1+0x1a0], R61 ;  /* 0x0001a03d01007387 */ /* 0x0001e80000100800 */
[----:B0-----:R-:W2:Y:S04]  /*cefd0*/  LDL.LU R61, [R1+0x4fe8] ;  /* 0x004fe800013d7983 */ /* 0x001ea80000300800 */
[----:B------:R-:W2:Y:S04]  /*cefe0*/  LDL.LU R36, [R1+0x4fe4] ;  /* 0x004fe40001247983 */ /* 0x000ea80000300800 */
[----:B------:R0:W-:Y:S04]  /*ceff0*/  STL [R1+0x190], R37 ;  /* 0x0001902501007387 */ /* 0x0001e80000100800 */
[----:B0-----:R-:W3:Y:S04]  /*cf000*/  LDL.LU R37, [R1+0x4fe0] ;  /* 0x004fe00001257983 */ /* 0x001ee80000300800 */
[----:B------:R-:W2:Y:S04]  /*cf010*/  LDL.LU R38, [R1+0x4fdc] ;  /* 0x004fdc0001267983 */ /* 0x000ea80000300800 */
[----:B------:R0:W-:Y:S04]  /*cf020*/  STL [R1+0xc], R3 ;  /* 0x00000c0301007387 */ /* 0x0001e80000100800 */
[----:B0-----:R-:W4:Y:S01]  /*cf030*/  LDL.LU R3, [R1+0x4fd8] ;  /* 0x004fd80001037983 */ /* 0x001f220000300800 */
[----:B------:R-:W-:-:S02]  /*cf040*/  PRMT R50, R50, 0x5410, R39 ;  /* 0x0000541032327816 */ /* 0x000fc40000000027 */
[----:B------:R-:W-:Y:S02]  /*cf050*/  PRMT R59, R59, 0x5410, R6 ;  /* 0x000054103b3b7816 */ /* 0x000fe40000000006 */
[----:B----4-:R-:W-:Y:S02]  /*cf060*/  PRMT R3, R3, 0x5410, R48 ;  /* 0x0000541003037816 */ /* 0x010fe40000000030 */
[----:B------:R-:W2:Y:S04]  /*cf070*/  LDL.LU R48, [R1+0x4fd4] ;  /* 0x004fd40001307983 */ /* 0x000ea80000300800 */
[----:B------:R-:W4:Y:S04]  /*cf080*/  LDL.LU R39, [R1+0x4fd0] ;  /* 0x004fd00001277983 */ /* 0x000f280000300800 */
[----:B------:R0:W-:Y:S04]  /*cf090*/  STL [R1], R50 ;  /* 0x0000003201007387 */ /* 0x0001e80000100800 */
[----:B0-----:R-:W3:Y:S04]  /*cf0a0*/  LDL.LU R50, [R1+0x4fcc] ;  /* 0x004fcc0001327983 */ /* 0x001ee80000300800 */
[----:B------:R-:W3:Y:S02]  /*cf0b0*/  LDL.LU R6, [R1+0x4fc8] ;  /* 0x004fc80001067983 */ /* 0x000ee40000300800 */
[----:B---3--:R-:W-:-:S02]  /*cf0c0*/  PRMT R6, R6, 0x5410, R50 ;  /* 0x0000541006067816 */ /* 0x008fc40000000032 */
[----:B------:R-:W3:Y:S01]  /*cf0d0*/  LDL.LU R50, [R1+0x4fc4] ;  /* 0x004fc40001327983 */ /* 0x000ee20000300800 */
[----:B------:R-:W-:Y:S02]  /*cf0e0*/  PRMT R45, R45, 0x5410, R41 ;  /* 0x000054102d2d7816 */ /* 0x000fe40000000029 */
[----:B------:R-:W-:Y:S02]  /*cf0f0*/  PRMT R44, R44, 0x5410, R43 ;  /* 0x000054102c2c7816 */ /* 0x000fe4000000002b */
[----:B------:R-:W-:Y:S02]  /*cf100*/  PRMT R47, R47, 0x5410, R42 ;  /* 0x000054102f2f7816 */ /* 0x000fe4000000002a */
[----:B---3--:R-:W-:Y:S02]  /*cf110*/  PRMT R50, R50, 0x5410, R40 ;  /* 0x0000541032327816 */ /* 0x008fe40000000028 */
[----:B------:R-:W3:Y:S04]  /*cf120*/  LDL.LU R40, [R1+0x4fc0] ;  /* 0x004fc00001287983 */ /* 0x000ee80000300800 */
[----:B------:R-:W2:Y:S04]  /*cf130*/  LDL.LU R41, [R1+0x4fbc] ;  /* 0x004fbc0001297983 */ /* 0x000ea80000300800 */
[----:B------:R-:W2:Y:S04]  /*cf140*/  LDL.LU R43, [R1+0x4fb8] ;  /* 0x004fb800012b7983 */ /* 0x000ea80000300800 */
[----:B------:R-:W4:Y:S02]  /*cf150*/  LDL.LU R42, [R1+0x4fb4] ;  /* 0x004fb400012a7983 */ /* 0x000f240000300800 */
[----:B----4-:R-:W-:-:S02]  /*cf160*/  PRMT R46, R46, 0x5410, R42 ;  /* 0x000054102e2e7816 */ /* 0x010fc4000000002a */
[----:B------:R-:W3:Y:S01]  /*cf170*/  LDL.LU R42, [R1+0x38] ;  /* 0x00003800012a7983 */ /* 0x000ee20000300800 */
[----:B--2---:R-:W-:-:S03]  /*cf180*/  PRMT R43, R43, 0x5410, R41 ;  /* 0x000054102b2b7816 */ /* 0x004fc60000000029 */
[----:B------:R0:W-:Y:S01]  /*cf190*/  STL.64 [R1+0x4f58], R46 ;  /* 0x004f582e01007387 */ /* 0x0001e20000100a00 */
[----:B------:R-:W-:Y:S02]  /*cf1a0*/  PRMT R41, R0, 0x5410, R39 ;  /* 0x0000541000297816 */ /* 0x000fe40000000027 */
[----:B------:R-:W-:Y:S01]  /*cf1b0*/  PRMT R39, R48, 0x5410, R38 ;  /* 0x0000541030277816 */ /* 0x000fe20000000026 */
[----:B0-----:R-:W2:Y:S04]  /*cf1c0*/  LDL.LU R46, [R1+0x24] ;  /* 0x00002400012e7983 */ /* 0x001ea80000300800 */
[----:B------:R-:W-:Y:S04]  /*cf1d0*/  STL.64 [R1+0x4f50], R44 ;  /* 0x004f502c01007387 */ /* 0x000fe80000100a00 */
[----:B------:R-:W4:Y:S04]  /*cf1e0*/  LDL.LU R47, [R1+0x64] ;  /* 0x00006400012f7983 */ /* 0x000f280000300800 */
[----:B------:R-:W2:Y:S01]  /*cf1f0*/  LDL.LU R48, [R1+0x2cc] ;  /* 0x0002cc0001307983 */ /* 0x000ea20000300800 */
[----:B---3--:R-:W-:-:S02]  /*cf200*/  PRMT R42, R42, 0x5410, R40 ;  /* 0x000054102a2a7816 */ /* 0x008fc40000000028 */
[----:B------:R-:W-:Y:S02]  /*cf210*/  PRMT R40, R2, 0x5410, R37 ;  /* 0x0000541002287816 */ /* 0x000fe40000000025 */
[----:B------:R-:W3:Y:S04]  /*cf220*/  LDL.LU R37, [R1+0x18] ;  /* 0x0000180001257983 */ /* 0x000ee80000300800 */
[----:B------:R-:W2:Y:S04]  /*cf230*/  LDL.LU R2, [R1+0x187c] ;  /* 0x00187c0001027983 */ /* 0x000ea80000300800 */
[----:B------:R0:W-:Y:S01]  /*cf240*/  STL.64 [R1+0x4f70], R42 ;  /* 0x004f702a01007387 */ /* 0x0001e20000100a00 */
[----:B------:R-:W-:-:S02]  /*cf250*/  PRMT R38, R60, 0x5410, R36 ;  /* 0x000054103c267816 */ /* 0x000fc40000000024 */
[----:B------:R-:W-:Y:S01]  /*cf260*/  PRMT R36, R61, 0x5410, R35 ;  /* 0x000054103d247816 */ /* 0x000fe20000000023 */
[----:B0-----:R-:W2:Y:S04]  /*cf270*/  LDL.LU R42, [R1+0x190c] ;  /* 0x00190c00012a7983 */ /* 0x001ea80000300800 */
[----:B------:R-:W2:Y:S04]  /*cf280*/  LDL.LU R43, [R1+0x194c] ;  /* 0x00194c00012b7983 */ /* 0x000ea80000300800 */
[----:B------:R0:W-:Y:S04]  /*cf290*/  STL.64 [R1+0x4f68], R40 ;  /* 0x004f682801007387 */ /* 0x0001e80000100a00 */
[----:B0-----:R-:W2:Y:S04]  /*cf2a0*/  LDL.LU R40, [R1+0x6c] ;  /* 0x00006c0001287983 */ /* 0x001ea80000300800 */
[----:B------:R-:W2:Y:S04]  /*cf2b0*/  LDL.LU R41, [R1+0x1838] ;  /* 0x0018380001297983 */ /* 0x000ea80000300800 */
[----:B------:R-:W2:Y:S04]  /*cf2c0*/  LDL.LU R0, [R1+0x19b0] ;  /* 0x0019b00001007983 */ /* 0x000ea80000300800 */
[----:B------:R-:W2:Y:S04]  /*cf2d0*/  LDL.LU R60, [R1+0x19c8] ;  /* 0x0019c800013c7983 */ /* 0x000ea80000300800 */
[----:B------:R-:W4:Y:S04]  /*cf2e0*/  LDL.LU R35, [R1+0x2c] ;  /* 0x00002c0001237983 */ /* 0x000f280000300800 */
[----:B------:R-:W2:Y:S04]  /*cf2f0*/  LDL.LU R44, [R1+0x1a20] ;  /* 0x001a2000012c7983 */ /* 0x000ea80000300800 */
[----:B------:R-:W2:Y:S04]  /*cf300*/  LDL.LU R61, [R1+0x1a38] ;  /* 0x001a3800013d7983 */ /* 0x000ea80000300800 */
[----:B------:R-:W2:Y:S01]  /*cf310*/  LDL.LU R45, [R1+0xf8] ;  /* 0x0000f800012d7983 */ /* 0x000ea20000300800 */
[----:B---3--:R-:W-:-:S03]  /*cf320*/  PRMT R37, R37, 0x5410, R34 ;  /* 0x0000541025257816 */ /* 0x008fc60000000022 */
[----:B------:R-:W3:Y:S01]  /*cf330*/  LDL.LU R34, [R1+0x14] ;  /* 0x0000140001227983 */ /* 0x000ee20000300800 */
[----:B----4-:R-:W-:-:S03]  /*cf340*/  PRMT R35, R35, 0x5410, R33 ;  /* 0x0000541023237816 */ /* 0x010fc60000000021 */
[----:B------:R-:W4:Y:S01]  /*cf350*/  LDL.LU R33, [R1+0x10] ;  /* 0x0000100001217983 */ /* 0x000f220000300800 */
[----:B---3--:R-:W-:-:S03]  /*cf360*/  PRMT R34, R34, 0x5410, R30 ;  /* 0x0000541022227816 */ /* 0x008fc6000000001e */
[----:B------:R-:W3:Y:S01]  /*cf370*/  LDL.LU R30, [R1+0x28] ;  /* 0x00002800011e7983 */ /* 0x000ee20000300800 */
[----:B------:R-:W-:-:S03]  /*cf380*/  PRMT R11, R5, 0x5410, R11 ;  /* 0x00005410050b7816 */ /* 0x000fc6000000000b */
[----:B------:R-:W3:Y:S01]  /*cf390*/  LDL.LU R5, [R1+0x4fb0] ;  /* 0x004fb00001057983 */ /* 0x000ee20000300800 */
[----:B------:R-:W-:Y:S02]  /*cf3a0*/  PRMT R32, R7, 0x5410, R32 ;  /* 0x0000541007207816 */ /* 0x000fe40000000020 */
[----:B------:R-:W-:Y:S02]  /*cf3b0*/  PRMT R31, R47, 0x5410, R31 ;  /* 0x000054102f1f7816 */ /* 0x000fe4000000001f */
[----:B------:R-:W-:Y:S02]  /*cf3c0*/  PRMT R23, R55, 0x5410, R23 ;  /* 0x0000541037177816 */ /* 0x000fe40000000017 */
[----:B------:R-:W-:Y:S02]  /*cf3d0*/  PRMT R26, R52, 0x5410, R26 ;  /* 0x00005410341a7816 */ /* 0x000fe4000000001a */
[----:B--2---:R-:W-:Y:S02]  /*cf3e0*/  PRMT R22, R41, 0x5410, R22 ;  /* 0x0000541029167816 */ /* 0x004fe40000000016 */
[----:B------:R-:W-:-:S02]  /*cf3f0*/  PRMT R25, R48, 0x5410, R25 ;  /* 0x0000541030197816 */ /* 0x000fc40000000019 */
[----:B------:R-:W-:Y:S02]  /*cf400*/  PRMT R18, R57, 0x5410, R18 ;  /* 0x0000541039127816 */ /* 0x000fe40000000012 */
[----:B------:R-:W-:Y:S02]  /*cf410*/  PRMT R17, R42, 0x5410, R17 ;  /* 0x000054102a117816 */ /* 0x000fe40000000011 */
[----:B------:R-:W-:Y:S02]  /*cf420*/  PRMT R16, R43, 0x5410, R16 ;  /* 0x000054102b107816 */ /* 0x000fe40000000010 */
[----:B------:R-:W-:Y:S02]  /*cf430*/  PRMT R14, R54, 0x5410, R14 ;  /* 0x00005410360e7816 */ /* 0x000fe4000000000e */
[----:B------:R-:W-:Y:S02]  /*cf440*/  PRMT R13, R0, 0x5410, R13 ;  /* 0x00005410000d7816 */ /* 0x000fe4000000000d */
[----:B------:R-:W-:-:S02]  /*cf450*/  PRMT R0, R60, 0x5410, R12 ;  /* 0x000054103c007816 */ /* 0x000fc4000000000c */
[----:B------:R-:W-:Y:S02]  /*cf460*/  PRMT R60, R56, 0x5410, R10 ;  /* 0x00005410383c7816 */ /* 0x000fe4000000000a */
[----:B----4-:R-:W-:Y:S02]  /*cf470*/  PRMT R33, R33, 0x5410, R19 ;  /* 0x0000541021217816 */ /* 0x010fe40000000013 */
[----:B------:R-:W-:Y:S02]  /*cf480*/  PRMT R19, R58, 0x5410, R20 ;  /* 0x000054103a137816 */ /* 0x000fe40000000014 */
[----:B------:R-:W2:Y:S01]  /*cf490*/  LDL.LU R58, [R1+0x4fac] ;  /* 0x004fac00013a7983 */ /* 0x000ea20000300800 */
[----:B------:R-:W-:Y:S02]  /*cf4a0*/  PRMT R20, R4, 0x5410, R28 ;  /* 0x0000541004147816 */ /* 0x000fe4000000001c */
[----:B---3--:R-:W-:Y:S02]  /*cf4b0*/  PRMT R30, R30, 0x5410, R24 ;  /* 0x000054101e1e7816 */ /* 0x008fe40000000018 */
[----:B------:R-:W-:-:S02]  /*cf4c0*/  PRMT R24, R46, 0x5410, R15 ;  /* 0x000054102e187816 */ /* 0x000fc4000000000f */
[----:B------:R-:W-:Y:S02]  /*cf4d0*/  PRMT R15, R53, 0x5410, R29 ;  /* 0x00005410350f7816 */ /* 0x000fe4000000001d */
[----:B------:R-:W3:Y:S04]  /*cf4e0*/  LDL.LU R53, [R1+0x4fa8] ;  /* 0x004fa80001357983 */ /* 0x000ee80000300800 */
[----:B------:R-:W4:Y:S04]  /*cf4f0*/  LDL.LU R4, [R1+0x4fa4] ;  /* 0x004fa40001047983 */ /* 0x000f280000300800 */
[----:B------:R-:W2:Y:S04]  /*cf500*/  LDL.LU R7, [R1+0x4fa0] ;  /* 0x004fa00001077983 */ /* 0x000ea80000300800 */
[----:B------:R-:W3:Y:S04]  /*cf510*/  LDL.LU R46, [R1+0x2a3c] ;  /* 0x002a3c00012e7983 */ /* 0x000ee80000300800 */
[----:B------:R-:W4:Y:S04]  /*cf520*/  LDL.LU R47, [R1+0x2a38] ;  /* 0x002a3800012f7983 */ /* 0x000f280000300800 */
[----:B------:R-:W2:Y:S04]  /*cf530*/  LDL.LU R52, [R1+0x4f9c] ;  /* 0x004f9c0001347983 */ /* 0x000ea80000300800 */
[----:B------:R-:W2:Y:S04]  /*cf540*/  LDL.LU R48, [R1+0x2a2c] ;  /* 0x002a2c0001307983 */ /* 0x000ea80000300800 */
[----:B------:R-:W3:Y:S04]  /*cf550*/  LDL.LU R55, [R1+0x4f98] ;  /* 0x004f980001377983 */ /* 0x000ee80000300800 */
[----:B------:R-:W-:Y:S04]  /*cf560*/  STL [R1+0x1a4], R23 ;  /* 0x0001a41701007387 */ /* 0x000fe80000100800 */
[----:B------:R-:W-:Y:S04]  /*cf570*/  STL [R1+0x1a8], R22 ;  /* 0x0001a81601007387 */ /* 0x000fe80000100800 */
[----:B------:R-:W4:Y:S04]  /*cf580*/  LDL.LU R57, [R1+0x4f94] ;  /* 0x004f940001397983 */ /* 0x000f280000300800 */
[----:B------:R-:W-:Y:S04]  /*cf590*/  STL [R1+0x1e4], R18 ;  /* 0x0001e41201007387 */ /* 0x000fe80000100800 */
[----:B------:R-:W-:Y:S04]  /*cf5a0*/  STL [R1+0x1e8], R17 ;  /* 0x0001e81101007387 */ /* 0x000fe80000100800 */
[----:B------:R-:W2:Y:S04]  /*cf5b0*/  LDL.LU R54, [R1+0x4f90] ;  /* 0x004f900001367983 */ /* 0x000ea80000300800 */
[----:B------:R-:W-:Y:S04]  /*cf5c0*/  STL [R1+0x1ec], R16 ;  /* 0x0001ec1001007387 */ /* 0x000fe80000100800 */
[----:B------:R-:W-:Y:S04]  /*cf5d0*/  STL [R1+0x290], R14 ;  /* 0x0002900e01007387 */ /* 0x000fe80000100800 */
[----:B------:R-:W-:Y:S04]  /*cf5e0*/  STL [R1+0x294], R13 ;  /* 0x0002940d01007387 */ /* 0x000fe80000100800 */
[----:B------:R-:W3:Y:S01]  /*cf5f0*/  LDL.LU R56, [R1+0x4f8c] ;  /* 0x004f8c0001387983 */ /* 0x000ee20000300800 */
[----:B------:R-:W-:-:S05]  /*cf600*/  PRMT R9, R44, 0x5410, R9 ;  /* 0x000054102c097816 */ /* 0x000fca0000000009 */
[----:B------:R2:W-:Y:S01]  /*cf610*/  STL [R1+0x354], R9 ;  /* 0x0003540901007387 */ /* 0x0005e20000100800 */
[----:B------:R-:W-:Y:S02]  /*cf620*/  PRMT R61, R61, 0x5410, R8 ;  /* 0x000054103d3d7816 */ /* 0x000fe40000000008 */
[----:B------:R-:W-:Y:S02]  /*cf630*/  PRMT R8, R11, 0x5210, R45 ;  /* 0x000052100b087816 */ /* 0x000fe4000000002d */
[----:B------:R-:W-:Y:S02]  /*cf640*/  PRMT R27, R40, 0x5410, R27 ;  /* 0x00005410281b7816 */ /* 0x000fe4000000001b */
[----:B--2---:R-:W-:Y:S02]  /*cf650*/  PRMT R9, R15, 0x5210, R54 ;  /* 0x000052100f097816 */ /* 0x004fe40000000036 */
[----:B----4-:R-:W-:Y:S01]  /*cf660*/  PRMT R10, R19, 0x5210, R57 ;  /* 0x00005210130a7816 */ /* 0x010fe20000000039 */
[----:B------:R-:W2:Y:S04]  /*cf670*/  LDL.LU R54, [R1+0x4f88] ;  /* 0x004f880001367983 */ /* 0x000ea80000300800 */
[----:B---3--:R-:W0:Y:S01]  /*cf680*/  LDS.128 R12, [R56] ;  /* 0x00000000380c7984 */ /* 0x008e220000000c00 */
[----:B------:R-:W-:Y:S01]  /*cf690*/  PRMT R11, R20, 0x5210, R55 ;  /* 0x00005210140b7816 */ /* 0x000fe20000000037 */
[----:B------:R-:W-:-:S02]  /*cf6a0*/  NOP ;  /* 0x0000000000007918 */ /* 0x000fc40000000000 */
[----:B------:R-:W3:Y:S01]  /*cf6b0*/  LDL.LU R28, [R1+0x29c0] ;  /* 0x0029c000011c7983 */ /* 0x000ee20000300800 */
[----:B------:R-:W-:Y:S02]  /*cf6c0*/  LOP3.LUT R19, R46, 0xffff, RZ, 0xc0, !PT ;  /* 0x0000ffff2e137812 */ /* 0x000fe400078ec0ff */
[----:B------:R-:W-:Y:S01]  /*cf6d0*/  LOP3.LUT R23, R47, 0xffff, RZ, 0xc0, !PT ;  /* 0x0000ffff2f177812 */ /* 0x000fe200078ec0ff */
[----:B------:R1:W-:Y:S02]  /*cf6e0*/  STSM.16.M88.4 [R56], R8 ;  /* 0x0000000838007844 */ /* 0x0003e40000000200 */
[----:B-1----:R-:W-:Y:S01]  /*cf6f0*/  PRMT R8, R4, 0x4210, R19 ;  /* 0x0000421004087816 */ /* 0x002fe20000000013 */
[----:B0-----:R-:W-:Y:S01]  /*cf700*/  IMAD.MOV.U32 R57, RZ, RZ, R13 ;  /* 0x000000ffff397224 */ /* 0x001fe200078e000d */
[----:B------:R-:W-:Y:S04]  /*cf710*/  STL [R1+0xf0], R12 ;  /* 0x0000f00c01007387 */ /* 0x000fe80000100800 */
[----:B------:R-:W-:Y:S04]  /*cf720*/  STL [R1+0xfc], R15 ;  /* 0x0000fc0f01007387 */ /* 0x000fe80000100800 */
[----:B------:R-:W-:Y:S04]  /*cf730*/  STL [R1+0x4ee8], R57 ;  /* 0x004ee83901007387 */ /* 0x000fe80000100800 */
[----:B------:R-:W4:Y:S04]  /*cf740*/  LDL.LU R40, [R1+0x29bc] ;  /* 0x0029bc0001287983 */ /* 0x000f280000300800 */
[----:B------:R-:W4:Y:S01]  /*cf750*/  LDL.LU R41, [R1+0x29a4] ;  /* 0x0029a40001297983 */ /* 0x000f220000300800 */
[----:B------:R-:W-:-:S03]  /*cf760*/  PRMT R9, R53, 0x4210, R23 ;  /* 0x0000421035097816 */ /* 0x000fc60000000017 */
[----:B------:R-:W4:Y:S04]  /*cf770*/  LDL.LU R42, [R1+0x8c] ;  /* 0x00008c00012a7983 */ /* 0x000f280000300800 */
[----:B------:R-:W4:Y:S04]  /*cf780*/  LDL.LU R43, [R1+0x88] ;  /* 0x00008800012b7983 */ /* 0x000f280000300800 */
[----:B------:R-:W4:Y:S04]  /*cf790*/  LDL.LU R4, [R1+0x4f84] ;  /* 0x004f840001047983 */ /* 0x000f280000300800 */
[----:B------:R-:W4:Y:S01]  /*cf7a0*/  LDL.LU R53, [R1+0x4f80] ;  /* 0x004f800001357983 */ /* 0x000f220000300800 */
[----:B------:R-:W-:Y:S01]  /*cf7b0*/  IMAD.MOV.U32 R55, RZ, RZ, R14 ;  /* 0x000000ffff377224 */ /* 0x000fe200078e000e */
[----:B------:R-:W-:-:S02]  /*cf7c0*/  NOP ;  /* 0x0000000000007918 */ /* 0x000fc40000000000 */
[----:B------:R-:W0:Y:S01]  /*cf7d0*/  LDS.128 R12, [R56] ;  /* 0x00000000380c7984 */ /* 0x000e220000000c00 */
[----:B------:R-:W-:-:S03]  /*cf7e0*/  LOP3.LUT R48, R48, 0xffff, RZ, 0xc0, !PT ;  /* 0x0000ffff30307812 */ /* 0x000fc600078ec0ff */
[----:B------:R-:W4:Y:S04]  /*cf7f0*/  LDL.LU R29, [R1+0x18e0] ;  /* 0x0018e000011d7983 */ /* 0x000f280000300800 */
[----:B------:R-:W4:Y:S04]  /*cf800*/  LDL.LU R44, [R1+0x18dc] ;  /* 0x0018dc00012c7983 */ /* 0x000f280000300800 */
[----:B------:R-:W4:Y:S01]  /*cf810*/  LDL.LU R45, [R1+0x18cc] ;  /* 0x0018cc00012d7983 */ /* 0x000f220000300800 */
[----:B------:R-:W-:-:S03]  /*cf820*/  PRMT R10, R58, 0x4210, R48 ;  /* 0x000042103a0a7816 */ /* 0x000fc60000000030 */
[----:B------:R-:W4:Y:S04]  /*cf830*/  LDL.LU R46, [R1+0x18c8] ;  /* 0x0018c800012e7983 */ /* 0x000f280000300800 */
[----:B------:R-:W4:Y:S04]  /*cf840*/  LDL.LU R47, [R1+0x9c] ;  /* 0x00009c00012f7983 */ /* 0x000f280000300800 */
[----:B0-----:R0:W-:Y:S01]  /*cf850*/  STL [R1+0xec], R15 ;  /* 0x0000ec0f01007387 */ /* 0x0011e20000100800 */
[----:B------:R-:W-:Y:S02]  /*cf860*/  IMAD.MOV.U32 R57, RZ, RZ, R12 ;  /* 0x000000ffff397224 */ /* 0x000fe400078e000c */
[----:B------:R-:W-:Y:S01]  /*cf870*/  IMAD.MOV.U32 R58, RZ, RZ, R13 ;  /* 0x000000ffff3a7224 */ /* 0x000fe200078e000d */
[----:B--2---:R-:W-:-:S04]  /*cf880*/  LOP3.LUT R54, R54, 0xffff, RZ, 0xc0, !PT ;  /* 0x0000ffff36367812 */ /* 0x004fc800078ec0ff */
[----:B------:R-:W-:Y:S01]  /*cf890*/  PRMT R11, R5, 0x4210, R54 ;  /* 0x00004210050b7816 */ /* 0x000fe20000000036 */
[----:B------:R-:W-:Y:S01]  /*cf8a0*/  IMAD.MOV.U32 R5, RZ, RZ, R14 ;  /* 0x000000ffff057224 */ /* 0x000fe200078e000e */
[----:B------:R-:W-:-:S03]  /*cf8b0*/  NOP ;  /* 0x0000000000007918 */ /* 0x000fc60000000000 */
[----:B------:R1:W-:Y:S01]  /*cf8c0*/  STSM.16.M88.4 [R56], R8 ;  /* 0x0000000838007844 */ /* 0x0003e20000000200 */
[----:B---3--:R-:W-:-:S03]  /*cf8d0*/  LOP3.LUT R18, R28, 0xffff, RZ, 0xc0, !PT ;  /* 0x0000ffff1c127812 */ /* 0x008fc600078ec0ff */
[----:B----4-:R2:W-:Y:S04]  /*cf8e0*/  STL.64 [R1+0x4ed0], R4 ;  /* 0x004ed00401007387 */ /* 0x0105e80000100a00 */
[----:B------:R-:W3:Y:S01]  /*cf8f0*/  LDL.LU R16, [R1+0x1848] ;  /* 0x0018480001107983 */ /* 0x000ee20000300800 */
[----:B------:R-:W-:-:S03]  /*cf900*/  LOP3.LUT R53, R53, 0xffff, RZ, 0xc0, !PT ;  /* 0x0000ffff35357812 */ /* 0x000fc600078ec0ff */
[----:B0-----:R-:W4:Y:S01]  /*cf910*/  LDL.LU R15, [R1+0x1844] ;  /* 0x00184400010f7983 */ /* 0x001f220000300800 */
[----:B-1----:R-:W-:-:S03]  /*cf920*/  PRMT R10, R7, 0x4210, R53 ;  /* 0x00004210070a7816 */ /* 0x002fc60000000035 */
[----:B------:R-:W4:Y:S01]  /*cf930*/  LDL.LU R28, [R1+0x1834] ;  /* 0x00183400011c7983 */ /* 0x000f220000300800 */
[----:B--2---:R-:W-:-:S03]  /*cf940*/  LOP3.LUT R4, R41, 0xffff, RZ, 0xc0, !PT ;  /* 0x0000ffff29047812 */ /* 0x004fc600078ec0ff */
[----:B------:R-:W2:Y:S01]  /*cf950*/  LDL.LU R12, [R1+0x1830] ;  /* 0x00183000010c7983 */ /* 0x000ea20000300800 */
[----:B------:R-:W-:-:S03]  /*cf960*/  PRMT R11, R51, 0x4210, R4 ;  /* 0x00004210330b7816 */ /* 0x000fc60000000004 */
[----:B------:R-:W2:Y:S04]  /*cf970*/  LDL.LU R13, [R1+0xb0] ;  /* 0x0000b000010d7983 */ /* 0x000ea80000300800 */
[----:B------:R-:W2:Y:S04]  /*cf980*/  LDL.LU R14, [R1+0xa4] ;  /* 0x0000a400010e7983 */ /* 0x000ea80000300800 */
[----:B------:R-:W3:Y:S04]  /*cf990*/  LDL.LU R7, [R1+0x4f7c] ;  /* 0x004f7c0001077983 */ /* 0x000ee80000300800 */
[----:B------:R-:W4:Y:S01]  /*cf9a0*/  LDL.LU R51, [R1+0x4f78] ;  /* 0x004f780001337983 */ /* 0x000f220000300800 */
[----:B------:R-:W-:-:S02]  /*cf9b0*/  LOP3.LUT R22, R40, 0xffff, RZ, 0xc0, !PT ;  /* 0x0000ffff28167812 */ /* 0x000fc400078ec0ff */
[----:B------:R-:W-:Y:S02]  /*cf9c0*/  PRMT R8, R42, 0x4210, R18 ;  /* 0x000042102a087816 */ /* 0x000fe40000000012 */
[----:B------:R-:W-:Y:S01]  /*cf9d0*/  PRMT R9, R43, 0x4210, R22 ;  /* 0x000042102b097816 */ /* 0x000fe20000000016 */
[----:B------:R-:W-:Y:S01]  /*cf9e0*/  NOP ;  /* 0x0000000000007918 */ /* 0x000fe20000000000 */
[----:B------:R-:W0:Y:S01]  /*cf9f0*/  LDS.128 R40, [R56] ;  /* 0x0000000038287984 */ /* 0x000e220000000c00 */
[----:B------:R-:W-:Y:S01]  /*cfa00*/  PRMT R2, R2, 0x5410, R21 ;  /* 0x0000541002027816 */ /* 0x000fe20000000015 */
[----:B------:R-:W-:Y:S01]  /*cfa10*/  NOP ;  /* 0x0000000000007918 */ /* 0x000fe20000000000 */
[----:B------:R-:W-:Y:S02]  /*cfa20*/  LOP3.LUT R17, R29, 0xffff, RZ, 0xc0, !PT ;  /* 0x0000ffff1d117812 */ /* 0x000fe400078ec0ff */
[----:B------:R-:W-:Y:S02]  /*cfa30*/  LOP3.LUT R21, R44, 0xffff, RZ, 0xc0, !PT ;  /* 0x0000ffff2c157812 */ /* 0x000fe400078ec0ff */
[----:B------:R-:W-:Y:S01]  /*cfa40*/  LOP3.LUT R29, R45, 0xffff, RZ, 0xc0, !PT ;  /* 0x0000ffff2d1d7812 */ /* 0x000fe200078ec0ff */
[----:B------:R-:W-:Y:S04]  /*cfa50*/  STSM.16.M88.4 [R56], R8 ;  /* 0x0000000838007844 */ /* 0x000fe80000000200 */
[----:B0-----:R-:W-:Y:S04]  /*cfa60*/  STL.64 [R1+0xd0], R40 ;  /* 0x0000d02801007387 */ /* 0x001fe80000100a00 */
[----:B------:R0:W-:Y:S04]  /*cfa70*/  STL.64 [R1+0xd8], R42 ;  /* 0x0000d82a01007387 */ /* 0x0001e80000100a00 */
[----:B0-----:R-:W2:Y:S04]  /*cfa80*/  LDL.LU.64 R42, [R1+0x4f70] ;  /* 0x004f7000012a7983 */ /* 0x001ea80000300a00 */
[----:B------:R-:W2:Y:S01]  /*cfa90*/  LDL.LU.64 R40, [R1+0x4f68] ;  /* 0x004f680001287983 */ /* 0x000ea20000300a00 */
[----:B------:R-:W-:-:S02]  /*cfaa0*/  LOP3.LUT R5, R46, 0xffff, RZ, 0xc0, !PT ;  /* 0x0000ffff2e057812 */ /* 0x000fc400078ec0ff */
[----:B---3--:R-:W-:Y:S02]  /*cfab0*/  PRMT R10, R7, 0x4210, R29 ;  /* 0x00004210070a7816 */ /* 0x008fe4000000001d */
[----:B----4-:R-:W-:Y:S02]  /*cfac0*/  PRMT R9, R51, 0x4210, R21 ;  /* 0x0000421033097816 */ /* 0x010fe40000000015 */
[----:B------:R-:W3:Y:S04]  /*cfad0*/  LDL.LU R51, [R1+0x4f64] ;  /* 0x004f640001337983 */ /* 0x000ee80000300800 */
[----:B------:R-:W4:Y:S01]  /*cfae0*/  LDL.LU R7, [R1+0x4f60] ;  /* 0x004f600001077983 */ /* 0x000f220000300800 */
[----:B------:R-:W-:Y:S01]  /*cfaf0*/  PRMT R8, R47, 0x4210, R17 ;  /* 0x000042102f087816 */ /* 0x000fe20000000011 */
[----:B------:R-:W-:-:S02]  /*cfb00*/  NOP ;  /* 0x0000000000007918 */ /* 0x000fc40000000000 */
[----:B------:R-:W0:Y:S01]  /*cfb10*/  LDS.128 R44, [R56] ;  /* 0x00000000382c7984 */ /* 0x000e220000000c00 */
[----:B------:R-:W-:Y:S01]  /*cfb20*/  PRMT R11, R52, 0x4210, R5 ;  /* 0x00004210340b7816 */ /* 0x000fe20000000005 */
[----:B------:R-:W-:Y:S01]  /*cfb30*/  NOP ;  /* 0x0000000000007918 */ /* 0x000fe20000000000 */
[----:B------:R-:W-:Y:S02]  /*cfb40*/  LOP3.LUT R16, R16, 0xffff, RZ, 0xc0, !PT ;  /* 0x0000ffff10107812 */ /* 0x000fe400078ec0ff */
[----:B------:R-:W-:Y:S02]  /*cfb50*/  LOP3.LUT R20, R15, 0xffff, RZ, 0xc0, !PT ;  /* 0x0000ffff0f147812 */ /* 0x000fe400078ec0ff */
[----:B------:R-:W-:Y:S01]  /*cfb60*/  LOP3.LUT R28, R28, 0xffff, RZ, 0xc0, !PT ;  /* 0x0000ffff1c1c7812 */ /* 0x000fe200078ec0ff */
[----:B------:R-:W-:Y:S01]  /*cfb70*/  STSM.16.M88.4 [R56], R8 ;  /* 0x0000000838007844 */ /* 0x000fe20000000200 */
[----:B------:R-:W-:-:S03]  /*cfb80*/  NOP ;  /* 0x0000000000007918 */ /* 0x000fc60000000000 */
[----:B------:R-:W1:Y:S01]  /*cfb90*/  LDS.128 R8, [R56] ;  /* 0x0000000038087984 */ /* 0x000e620000000c00 */
[----:B0-----:R-:W-:-:S03]  /*cfba0*/  IMAD.MOV.U32 R52, RZ, RZ, R46 ;  /* 0x000000ffff347224 */ /* 0x001fc600078e002e */
[----:B------:R-:W-:Y:S04]  /*cfbb0*/  STL.64 [R1+0xc0], R44 ;  /* 0x0000c02c01007387 */ /* 0x000fe80000100a00 */
[----:B------:R0:W-:Y:S04]  /*cfbc0*/  STL [R1+0xcc], R47 ;  /* 0x0000cc2f01007387 */ /* 0x0001e80000100800 */
[----:B0-----:R-:W4:Y:S04]  /*cfbd0*/  LDL.LU.64 R46, [R1+0x4f58] ;  /* 0x004f5800012e7983 */ /* 0x001f280000300a00 */
[----:B------:R-:W4:Y:S04]  /*cfbe0*/  LDL.LU.64 R44, [R1+0x4f50] ;  /* 0x004f5000012c7983 */ /* 0x000f280000300a00 */
[----:B------:R2:W-:Y:S02]  /*cfbf0*/  STL [R1+0x4e94], R52 ;  /* 0x004e943401007387 */ /* 0x0005e40000100800 */
[----:B--2---:R-:W-:-:S02]  /*cfc00*/  LOP3.LUT R52, R12, 0xffff, RZ, 0xc0, !PT ;  /* 0x0000ffff0c347812 */ /* 0x004fc400078ec0ff */
[----:B------:R-:W-:Y:S02]  /*cfc10*/  PRMT R12, R13, 0x4210, R16 ;  /* 0x000042100d0c7816 */ /* 0x000fe40000000010 */
[----:B------:R-:W-:Y:S01]  /*cfc20*/  PRMT R13, R14, 0x4210, R20 ;  /* 0x000042100e0d7816 */ /* 0x000fe20000000014 */
[----:B------:R-:W-:Y:S01]  /*cfc30*/  NOP ;  /* 0x0000000000007918 */ /* 0x000fe20000000000 */
[----:B---3--:R-:W-:Y:S02]  /*cfc40*/  PRMT R15, R51, 0x4210, R52 ;  /* 0x00004210330f7816 */ /* 0x008fe40000000034 */
[----:B----4-:R-:W-:Y:S02]  /*cfc50*/  PRMT R14, R7, 0x4210, R28 ;  /* 0x00004210070e7816 */ /* 0x010fe4000000001c */
[----:B------:R-:W2:Y:S04]  /*cfc60*/  LDL.LU R7, [R1+0x4f48] ;  /* 0x004f480001077983 */ /* 0x000ea80000300800 */
[----:B------:R-:W-:Y:S01]  /*cfc70*/  STSM.16.M88.4 [R56], R12 ;  /* 0x0000000c38007844 */ /* 0x000fe20000000200 */
[----:B------:R-:W-:-:S03]  /*cfc80*/  NOP ;  /* 0x0000000000007918 */ /* 0x000fc60000000000 */
[----:B------:R-:W0:Y:S01]  /*cfc90*/  LDS.128 R12, [R56] ;  /* 0x00000000380c7984 */ /* 0x000e220000000c00 */
[----:B-1----:R-:W-:Y:S01]  /*cfca0*/  IMAD.MOV.U32 R51, RZ, RZ, R11 ;  /* 0x000000ffff337224 */ /* 0x002fe200078e000b */
[----:B------:R-:W-:Y:S02]  /*cfcb0*/  PRMT R11, R33, 0x5210, R54 ;  /* 0x00005210210b7816 */ /* 0x000fe40000000036 */
[----:B------:R1:W-:Y:S04]  /*cfcc0*/  STL.64 [R1+0xb0], R8 ;  /* 0x0000b00801007387 */ /* 0x0003e80000100a00 */
[----:B------:R3:W-:Y:S01]  /*cfcd0*/  STL [R1+0xb8], R10 ;  /* 0x0000b80a01007387 */ /* 0x0007e20000100800 */
[----:B-1----:R-:W-:Y:S02]  /*cfce0*/  PRMT R8, R30, 0x5210, R19 ;  /* 0x000052101e087816 */ /* 0x002fe40000000013 */
[----:B------:R-:W-:-:S02]  /*cfcf0*/  PRMT R9, R34, 0x5210, R23 ;  /* 0x0000521022097816 */ /* 0x000fc40000000017 */
[----:B---3--:R-:W-:Y:S01]  /*cfd00*/  PRMT R10, R24, 0x5210, R48 ;  /* 0x00005210180a7816 */ /* 0x008fe20000000030 */
[----:B------:R-:W-:Y:S01]  /*cfd10*/  NOP ;  /* 0x0000000000007918 */ /* 0x000fe20000000000 */
[----:B------:R-:W3:Y:S01]  /*cfd20*/  LDL.LU R48, [R1+0x4f44] ;  /* 0x004f440001307983 */ /* 0x000ee20000300800 */
[----:B------:R-:W-:-:S03]  /*cfd30*/  IMAD.MOV.U32 R19, RZ, RZ, R52 ;  /* 0x000000ffff137224 */ /* 0x000fc600078e0034 */
[----:B------:R1:W-:Y:S01]  /*cfd40*/  STSM.16.M88.4 [R56], R8 ;  /* 0x0000000838007844 */ /* 0x0003e20000000200 */
[----:B0-----:R-:W-:-:S03]  /*cfd50*/  IMAD.MOV.U32 R54, RZ, RZ, R12 ;  /* 0x000000ffff367224 */ /* 0x001fc600078e000c */
[----:B------:R-:W-:Y:S04]  /*cfd60*/  STL [R1+0xa4], R13 ;  /* 0x0000a40d01007387 */ /* 0x000fe80000100800 */
[----:B------:R-:W-:Y:S01]  /*cfd70*/  STL.64 [R1+0xa8], R14 ;  /* 0x0000a80e01007387 */ /* 0x000fe20000100a00 */
[----:B-1----:R-:W-:-:S03]  /*cfd80*/  PRMT R10, R37, 0x5210, R53 ;  /* 0x00005210250a7816 */ /* 0x002fc60000000035 */
[----:B------:R-:W4:Y:S04]  /*cfd90*/  LDL.LU R12, [R1+0x2a5c] ;  /* 0x002a5c00010c7983 */ /* 0x000f280000300800 */
[----:B------:R-:W-:Y:S01]  /*cfda0*/  STL.64 [R1+0x4ed8], R54 ;  /* 0x004ed83601007387 */ /* 0x000fe20000100a00 */
[----:B------:R-:W-:-:S03]  /*cfdb0*/  NOP ;  /* 0x0000000000007918 */ /* 0x000fc60000000000 */
[----:B------:R-:W0:Y:S01]  /*cfdc0*/  LDS.128 R52, [R56] ;  /* 0x0000000038347984 */ /* 0x000e220000000c00 */
[----:B------:R-:W-:-:S03]  /*cfdd0*/  PRMT R11, R32, 0x5210, R4 ;  /* 0x00005210200b7816 */ /* 0x000fc60000000004 */
[----:B0-----:R0:W-:Y:S04]  /*cfde0*/  STL [R1+0x90], R52 ;  /* 0x0000903401007387 */ /* 0x0011e80000100800 */
[----:B------:R-:W-:Y:S04]  /*cfdf0*/  STL.64 [R1+0x98], R54 ;  /* 0x0000983601007387 */ /* 0x000fe80000100a00 */
[----:B------:R-:W2:Y:S04]  /*cfe00*/  LDL.LU R13, [R1+0x2a58] ;  /* 0x002a5800010d7983 */ /* 0x000ea80000300800 */
[----:B------:R-:W3:Y:S04]  /*cfe10*/  LDL.LU R14, [R1+0x2a4c] ;  /* 0x002a4c00010e7983 */ /* 0x000ee80000300800 */
[----:B------:R-:W4:Y:S04]  /*cfe20*/  LDL.LU R15, [R1+0x2a48] ;  /* 0x002a4800010f7983 */ /* 0x000f280000300800 */
[----:B0-----:R-:W4:Y:S04]  /*cfe30*/  LDL.LU R52, [R1+0x2c8] ;  /* 0x0002c80001347983 */ /* 0x001f280000300800 */
[----:B------:R-:W4:Y:S01]  /*cfe40*/  LDL.LU R4, [R1+0x288] ;  /* 0x0002880001047983 */ /* 0x000f220000300800 */
[----:B------:R-:W-:-:S02]  /*cfe50*/  PRMT R8, R36, 0x5210, R18 ;  /* 0x0000521024087816 */ /* 0x000fc40000000012 */
[----:B------:R-:W-:Y:S01]  /*cfe60*/  PRMT R9, R35, 0x5210, R22 ;  /* 0x0000521023097816 */ /* 0x000fe20000000016 */
[----:B------:R-:W-:-:S04]  /*cfe70*/  NOP ;  /* 0x0000000000007918 */ /* 0x000fc80000000000 */
[----:B------:R0:W-:Y:S01]  /*cfe80*/  STSM.16.M88.4 [R56], R8 ;  /* 0x0000000838007844 */ /* 0x0001e20000000200 */
[----:B------:R-:W-:-:S03]  /*cfe90*/  NOP ;  /* 0x0000000000007918 */ /* 0x000fc60000000000 */
[----:B------:R-:W1:Y:S01]  /*cfea0*/  LDS.128 R32, [R56] ;  /* 0x0000000038207984 */ /* 0x000e620000000c00 */
[----:B0-----:R-:W-:Y:S02]  /*cfeb0*/  PRMT R8, R39, 0x5210, R17 ;  /* 0x0000521027087816 */ /* 0x001fe40000000011 */
[----:B------:R-:W-:Y:S02]  /*cfec0*/  PRMT R9, R38, 0x5210, R21 ;  /* 0x0000521026097816 */ /* 0x000fe40000000015 */
[----:B------:R-:W-:Y:S02]  /*cfed0*/  PRMT R10, R40, 0x5210, R29 ;  /* 0x00005210280a7816 */ /* 0x000fe4000000001d */
[----:B------:R-:W-:Y:S01]  /*cfee0*/  PRMT R11, R31, 0x5210, R5 ;  /* 0x000052101f0b7816 */ /* 0x000fe20000000005 */
[----:B------:R-:W-:-:S04]  /*cfef0*/  NOP ;  /* 0x0000000000007918 */ /* 0x000fc80000000000 */
[----:B------:R0:W-:Y:S02]  /*cff00*/  STSM.16.M88.4 [R56], R8 ;  /* 0x0000000838007844 */ /* 0x0001e40000000200 */
[----:B0-----:R-:W-:Y:S02]  /*cff10*/  PRMT R8, R43, 0x5210, R16 ;  /* 0x000052102b087816 */ /* 0x001fe40000000010 */
[----:B------:R-:W-:Y:S01]  /*cff20*/  PRMT R11, R27, 0x5210, R19 ;  /* 0x000052101b0b7816 */ /* 0x000fe20000000013 */
[----:B------:R-:W-:Y:S01]  /*cff30*/  NOP ;  /* 0x0000000000007918 */ /* 0x000fe20000000000 */
[----:B------:R-:W0:Y:S04]  /*cff40*/  LDS.128 R16, [R56] ;  /* 0x0000000038107984 */ /* 0x000e280000000c00 */
[----:B------:R-:W-:Y:S01]  /*cff50*/  STL [R1+0x4e9c], R53 ;  /* 0x004e9c3501007387 */ /* 0x000fe20000100800 */
[----:B------:R-:W-:-:S03]  /*cff60*/  PRMT R9, R42, 0x5210, R20 ;  /* 0x000052102a097816 */ /* 0x000fc60000000014 */
[----:B------:R-:W4:Y:S01]  /*cff70*/  LDL.LU R5, [R1+0x29ec] ;  /* 0x0029ec0001057983 */ /* 0x000f220000300800 */
[----:B------:R-:W-:Y:S01]  /*cff80*/  PRMT R10, R41, 0x5210, R28 ;  /* 0x00005210290a7816 */ /* 0x000fe2000000001c */
[----:B------:R-:W-:Y:S02]  /*cff90*/  NOP ;  /* 0x0000000000007918 */ /* 0x000fe40000000000 */
[----:B-1----:R-:W-:Y:S04]  /*cffa0*/  STL.64 [R1+0x80], R32 ;  /* 0x0000802001007387 */ /* 0x002fe80000100a00 */
[----:B------:R1:W-:Y:S04]  /*cffb0*/  STL.64 [R1+0x88], R34 ;  /* 0x0000882201007387 */ /* 0x0003e80000100a00 */
[----:B------:R-:W-:Y:S04]  /*cffc0*/  STSM.16.M88.4 [R56], R8 ;  /* 0x0000000838007844 */ /* 0x000fe80000000200 */
[----:B0-----:R-:W-:Y:S04]  /*cffd0*/  STL.64 [R1+0x70], R16 ;  /* 0x0000701001007387 */ /* 0x001fe80000100a00 */
[----:B------:R3:W-:Y:S04]  /*cffe0*/  STL.64 [R1+0x78], R18 ;  /* 0x0000781201007387 */ /* 0x0007e80000100a00 */
[----:B-1----:R-:W4:Y:S04]  /*cfff0*/  LDL.LU R35, [R1+0x29e8] ;  /* 0x0029e80001237983 */ /* 0x002f280000300800 */
[----:B------:R-:W4:Y:S04]  /*d0000*/  LDL.LU R22, [R1+0x29dc] ;  /* 0x0029dc0001167983 */ /* 0x000f280000300800 */
[----:B------:R-:W4:Y:S04]  /*d0010*/  LDL.LU R23, [R1+0x29d8] ;  /* 0x0029d80001177983 */ /* 0x000f280000300800 */
[----:B------:R-:W4:Y:S04]  /*d0020*/  LDL.LU R36, [R1+0x300] ;  /* 0x0003000001247983 */ /* 0x000f280000300800 */
[----:B------:R-:W4:Y:S01]  /*d0030*/  LDL.LU R54, [R1+0x2e8] ;  /* 0x0002e80001367983 */ /* 0x000f220000300800 */
[----:B---3--:R-:W-:-:S02]  /*d0040*/  LOP3.LUT R18, R14, 0xffff, RZ, 0xc0, !PT ;  /* 0x0000ffff0e127812 */ /* 0x008fc400078ec0ff */
[----:B--2---:R-:W-:Y:S02]  /*d0050*/  LOP3.LUT R17, R13, 0xffff, RZ, 0xc0, !PT ;  /* 0x0000ffff0d117812 */ /* 0x004fe400078ec0ff */
[----:B------:R-:W-:Y:S02]  /*d0060*/  PRMT R10, R7, 0x4210, R18 ;  /* 0x00004210070a7816 */ /* 0x000fe40000000012 */
[----:B------:R-:W2:Y:S01]  /*d0070*/  LDL.LU R7, [R1+0x4f40] ;  /* 0x004f400001077983 */ /* 0x000ea20000300800 */
[----:B----4-:R-:W-:-:S03]  /*d0080*/  LOP3.LUT R19, R15, 0xffff, RZ, 0xc0, !PT ;  /* 0x0000ffff0f137812 */ /* 0x010fc600078ec0ff */
[----:B------:R-:W3:Y:S01]  /*d0090*/  LDL.LU R24, [R1+0x2964] ;  /* 0x0029640001187983 */ /* 0x000ee20000300800 */
[----:B------:R-:W-:-:S03]  /*d00a0*/  PRMT R11, R48, 0x4210, R19 ;  /* 0x00004210300b7816 */ /* 0x000fc60000000013 */
[----:B------:R-:W4:Y:S01]  /*d00b0*/  LDL.LU R55, [R1+0x2960] ;  /* 0x0029600001377983 */ /* 0x000f220000300800 */
[----:B------:R-:W-:-:S03]  /*d00c0*/  PRMT R9, R4, 0x4210, R17 ;  /* 0x0000421004097816 */ /* 0x000fc60000000011 */
[----:B------:R-:W3:Y:S04]  /*d00d0*/  LDL.LU R33, [R1+0x1944] ;  /* 0x0019440001217983 */ /* 0x000ee80000300800 */
[----:B------:R-:W3:Y:S04]  /*d00e0*/  LDL.LU R30, [R1+0x1940] ;  /* 0x00194000011e7983 */ /* 0x000ee80000300800 */
[----:B------:R-:W3:Y:S04]  /*d00f0*/  LDL.LU R4, [R1+0x1828] ;  /* 0x0018280001047983 */ /* 0x000ee80000300800 */
[----:B------:R-:W4:Y:S01]  /*d0100*/  LDL.LU R48, [R1+0x4f3c] ;  /* 0x004f3c0001307983 */ /* 0x000f220000300800 */
[----:B------:R-:W-:Y:S01]  /*d0110*/  LOP3.LUT R16, R12, 0xffff, RZ, 0xc0, !PT ;  /* 0x0000ffff0c107812 */ /* 0x000fe200078ec0ff */
[----:B------:R-:W-:-:S02]  /*d0120*/  NOP ;  /* 0x0000000000007918 */ /* 0x000fc40000000000 */
[----:B------:R-:W0:Y:S01]  /*d0130*/  LDS.128 R12, [R56] ;  /* 0x00000000380c7984 */ /* 0x000e220000000c00 */
[----:B------:R-:W-:Y:S01]  /*d0140*/  PRMT R8, R52, 0x4210, R16 ;  /* 0x0000421034087816 */ /* 0x000fe20000000010 */
[----:B------:R-:W-:-:S04]  /*d0150*/  NOP ;  /* 0x0000000000007918 */ /* 0x000fc80000000000 */
[----:B------:R-:W-:Y:S01]  /*d0160*/  STSM.16.M88.4 [R56], R8 ;  /* 0x0000000838007844 */ /* 0x000fe20000000200 */
[----:B0-----:R-:W-:Y:S02]  /*d0170*/  IMAD.MOV.U32 R53, RZ, RZ, R12 ;  /* 0x000000ffff357224 */ /* 0x001fe400078e000c */
[----:B------:R-:W-:Y:S01]  /*d0180*/  IMAD.MOV.U32 R52, RZ, RZ, R13 ;  /* 0x000000ffff347224 */ /* 0x000fe200078e000d */
[----:B------:R0:W-:Y:S04]  /*d0190*/  STL.64 [R1+0x68], R14 ;  /* 0x0000680e01007387 */ /* 0x0001e80000100a00 */
[----:B------:R-:W-:Y:S04]  /*d01a0*/  STL.64 [R1+0x4ea8], R52 ;  /* 0x004ea83401007387 */ /* 0x000fe80000100a00 */
[----:B------:R-:W3:Y:S01]  /*d01b0*/  LDL.LU R34, [R1+0x1870] ;  /* 0x0018700001227983 */ /* 0x000ee20000300800 */
[----:B------:R-:W-:-:S03]  /*d01c0*/  LOP3.LUT R20, R5, 0xffff, RZ, 0xc0, !PT ;  /* 0x0000ffff05147812 */ /* 0x000fc600078ec0ff */
[----:B------:R-:W3:Y:S04]  /*d01d0*/  LDL.LU R12, [R1+0x186c] ;  /* 0x00186c00010c7983 */ /* 0x000ee80000300800 */
[----:B------:R-:W3:Y:S04]  /*d01e0*/  LDL.LU R13, [R1+0x1860] ;  /* 0x00186000010d7983 */ /* 0x000ee80000300800 */
[----:B0-----:R-:W3:Y:S04]  /*d01f0*/  LDL.LU R14, [R1+0x185c] ;  /* 0x00185c00010e7983 */ /* 0x001ee80000300800 */
[----:B------:R-:W3:Y:S04]  /*d0200*/  LDL.LU R15, [R1+0x1864] ;  /* 0x00186400010f7983 */ /* 0x000ee80000300800 */
[----:B------:R-:W3:Y:S01]  /*d0210*/  LDL.LU R5, [R1+0x1858] ;  /* 0x0018580001057983 */ /* 0x000ee20000300800 */
[----:B------:R-:W-:-:S02]  /*d0220*/  LOP3.LUT R22, R22, 0xffff, RZ, 0xc0, !PT ;  /* 0x0000ffff16167812 */ /* 0x000fc400078ec0ff */
[----:B------:R-:W-:-:S04]  /*d0230*/  LOP3.LUT R23, R23, 0xffff, RZ, 0xc0, !PT ;  /* 0x0000ffff17177812 */ /* 0x000fc800078ec0ff */
[----:B--2---:R-:W-:Y:S02]  /*d0240*/  PRMT R11, R7, 0x4210, R23 ;  /* 0x00004210070b7816 */ /* 0x004fe40000000017 */
[----:B----4-:R-:W-:Y:S02]  /*d0250*/  PRMT R10, R48, 0x4210, R22 ;  /* 0x00004210300a7816 */ /* 0x010fe40000000016 */
[----:B------:R-:W2:Y:S04]  /*d0260*/  LDL.LU R48, [R1+0x4f38] ;  /* 0x004f380001307983 */ /* 0x000ea80000300800 */
[----:B------:R-:W4:Y:S01]  /*d0270*/  LDL.LU R7, [R1+0x4f34] ;  /* 0x004f340001077983 */ /* 0x000f220000300800 */
[----:B------:R-:W-:Y:S01]  /*d0280*/  PRMT R8, R36, 0x4210, R20 ;  /* 0x0000421024087816 */ /* 0x000fe20000000014 */
[----:B------:R-:W-:-:S02]  /*d0290*/  NOP ;  /* 0x0000000000007918 */ /* 0x000fc40000000000 */
[----:B------:R-:W0:Y:S01]  /*d02a0*/  LDS.128 R36, [R56] ;  /* 0x0000000038247984 */ /* 0x000e220000000c00 */
[----:B------:R-:W-:Y:S02]  /*d02b0*/  LOP3.LUT R21, R35, 0xffff, RZ, 0xc0, !PT ;  /* 0x0000ffff23157812 */ /* 0x000fe400078ec0ff */
[----:B------:R-:W-:Y:S02]  /*d02c0*/  LOP3.LUT R27, R55, 0xffff, RZ, 0xc0, !PT ;  /* 0x0000ffff371b7812 */ /* 0x000fe400078ec0ff */
[----:B------:R-:W-:Y:S01]  /*d02d0*/  PRMT R9, R54, 0x4210, R21 ;  /* 0x0000421036097816 */ /* 0x000fe20000000015 */
[----:B------:R-:W-:Y:S01]  /*d02e0*/  NOP ;  /* 0x0000000000007918 */ /* 0x000fe20000000000 */
[----:B---3--:R-:W-:-:S03]  /*d02f0*/  LOP3.LUT R28, R33, 0xffff, RZ, 0xc0, !PT ;  /* 0x0000ffff211c7812 */ /* 0x008fc600078ec0ff */
[----:B------:R1:W-:Y:S01]  /*d0300*/  STSM.16.M88.4 [R56], R8 ;  /* 0x0000000838007844 */ /* 0x0003e20000000200 */
[----:B------:R-:W-:Y:S02]  /*d0310*/  LOP3.LUT R24, R24, 0xffff, RZ, 0xc0, !PT ;  /* 0x0000ffff18187812 */ /* 0x000fe400078ec0ff */
[----:B------:R-:W-:Y:S01]  /*d0320*/  LOP3.LUT R30, R30, 0xffff, RZ, 0xc0, !PT ;  /* 0x0000ffff1e1e7812 */ /* 0x000fe200078ec0ff */
[----:B0-----:R-:W-:Y:S04]  /*d0330*/  STL.64 [R1+0x50], R36 ;  /* 0x0000502401007387 */ /* 0x001fe80000100a00 */
[----:B------:R-:W-:Y:S01]  /*d0340*/  STL.64 [R1+0x58], R38 ;  /* 0x0000582601007387 */ /* 0x000fe20000100a00 */
[----:B-1----:R-:W-:Y:S01]  /*d0350*/  PRMT R8, R4, 0x4210, R24 ;  /* 0x0000421004087816 */ /* 0x002fe20000000018 */
[----:B------:R-:W-:Y:S01]  /*d0360*/  NOP ;  /* 0x0000000000007918 */ /* 0x000fe20000000000 */
[----:B------:R-:W-:Y:S01]  /*d0370*/  PRMT R11, R49, 0x4210, R30 ;  /* 0x00004210310b7816 */ /* 0x000fe2000000001e */
[----:B------:R-:W0:Y:S01]  /*d0380*/  LDS.128 R36, [R56] ;  /* 0x0000000038247984 */ /* 0x000e220000000c00 */
[----:B------:R-:W-:-:S02]  /*d0390*/  LOP3.LUT R29, R34, 0xffff, RZ, 0xc0, !PT ;  /* 0x0000ffff221d7812 */ /* 0x000fc400078ec0ff */
[----:B------:R-:W-:Y:S02]  /*d03a0*/  LOP3.LUT R31, R12, 0xffff, RZ, 0xc0, !PT ;  /* 0x0000ffff0c1f7812 */ /* 0x000fe400078ec0ff */
[----:B------:R-:W-:Y:S02]  /*d03b0*/  LOP3.LUT R32, R13, 0xffff, RZ, 0xc0, !PT ;  /* 0x0000ffff0d207812 */ /* 0x000fe400078ec0ff */
[----:B------:R-:W-:Y:S01]  /*d03c0*/  PRMT R13, R5, 0x4210, R31 ;  /* 0x00004210050d7816 */ /* 0x000fe2000000001f */
[----:B------:R-:W-:Y:S01]  /*d03d0*/  NOP ;  /* 0x0000000000007918 */ /* 0x000fe20000000000 */
[----:B--2---:R-:W-:Y:S02]  /*d03e0*/  PRMT R10, R48, 0x4210, R28 ;  /* 0x00004210300a7816 */ /* 0x004fe4000000001c */
[----:B----4-:R-:W-:Y:S02]  /*d03f0*/  PRMT R9, R7, 0x4210, R27 ;  /* 0x0000421007097816 */ /* 0x010fe4000000001b */
[----:B------:R-:W2:Y:S04]  /*d0400*/  LDL.LU R7, [R1+0x4f30] ;  /* 0x004f300001077983 */ /* 0x000ea80000300800 */
[----:B------:R-:W3:Y:S04]  /*d0410*/  LDL.LU R48, [R1+0x4f2c] ;  /* 0x004f2c0001307983 */ /* 0x000ee80000300800 */
[----:B------:R-:W-:Y:S01]  /*d0420*/  STSM.16.M88.4 [R56], R8 ;  /* 0x0000000838007844 */ /* 0x000fe20000000200 */
[----:B------:R-:W-:-:S03]  /*d0430*/  NOP ;  /* 0x0000000000007918 */ /* 0x000fc60000000000 */
[----:B------:R-:W1:Y:S04]  /*d0440*/  LDS.128 R8, [R56] ;  /* 0x0000000038087984 */ /* 0x000e680000000c00 */
[----:B------:R-:W4:Y:S04]  /*d0450*/  LDL.LU R4, [R1] ;  /* 0x0000000001047983 */ /* 0x000f280000300800 */
[----:B0-----:R-:W-:Y:S04]  /*d0460*/  STL [R1+0x40], R36 ;  /* 0x0000402401007387 */ /* 0x001fe80000100800 */
[----:B------:R-:W-:Y:S04]  /*d0470*/  STL.64 [R1+0x48], R38 ;  /* 0x0000482601007387 */ /* 0x000fe80000100a00 */
[----:B-1----:R0:W-:Y:S04]  /*d0480*/  STL.64 [R1+0x30], R8 ;  /* 0x0000300801007387 */ /* 0x0021e80000100a00 */
[----:B------:R1:W-:Y:S04]  /*d0490*/  STL [R1+0x3c], R11 ;  /* 0x00003c0b01007387 */ /* 0x0003e80000100800 */
[----:B------:R-:W4:Y:S04]  /*d04a0*/  LDL.LU R34, [R1+0xc] ;  /* 0x00000c0001227983 */ /* 0x000f280000300800 */
[----:B------:R-:W4:Y:S01]  /*d04b0*/  LDL.LU R5, [R1+0x190] ;  /* 0x0001900001057983 */ /* 0x000f220000300800 */
[----:B------:R-:W-:-:S02]  /*d04c0*/  LOP3.LUT R33, R14, 0xffff, RZ, 0xc0, !PT ;  /* 0x0000ffff0e217812 */ /* 0x000fc400078ec0ff */
[----:B------:R-:W-:Y:S02]  /*d04d0*/  PRMT R12, R15, 0x4210, R29 ;  /* 0x000042100f0c7816 */ /* 0x000fe4000000001d */
[----:B0-----:R-:W-:Y:S02]  /*d04e0*/  PRMT R8, R44, 0x5210, R16 ;  /* 0x000052102c087816 */ /* 0x001fe40000000010 */
[----:B------:R-:W-:Y:S02]  /*d04f0*/  PRMT R9, R45, 0x5210, R17 ;  /* 0x000052102d097816 */ /* 0x000fe40000000011 */
[----:B-1----:R-:W-:Y:S01]  /*d0500*/  PRMT R11, R46, 0x5210, R19 ;  /* 0x000052102e0b7816 */ /* 0x002fe20000000013 */
[----:B------:R-:W-:Y:S01]  /*d0510*/  IMAD.MOV.U32 R49, RZ, RZ, R37 ;  /* 0x000000ffff317224 */ /* 0x000fe200078e0025 */
[----:B------:R-:W-:Y:S01]  /*d0520*/  NOP ;  /* 0x0000000000007918 */ /* 0x000fe20000000000 */
[----:B--2---:R-:W-:Y:S02]  /*d0530*/  PRMT R15, R7, 0x4210, R33 ;  /* 0x00004210070f7816 */ /* 0x004fe40000000021 */
[----:B---3--:R-:W-:Y:S01]  /*d0540*/  PRMT R14, R48, 0x4210, R32 ;  /* 0x00004210300e7816 */ /* 0x008fe20000000020 */
[----:B------:R-:W-:Y:S01]  /*d0550*/  IMAD.MOV.U32 R48, RZ, RZ, R10 ;  /* 0x000000ffff307224 */ /* 0x000fe200078e000a */
[----:B------:R-:W-:-:S03]  /*d0560*/  PRMT R10, R47, 0x5210, R18 ;  /* 0x000052102f0a7816 */ /* 0x000fc60000000012 */
[----:B------:R-:W-:Y:S01]  /*d0570*/  STSM.16.M88.4 [R56], R12 ;  /* 0x0000000c38007844 */ /* 0x000fe20000000200 */
[----:B------:R-:W-:-:S03]  /*d0580*/  NOP ;  /* 0x0000000000007918 */ /* 0x000fc60000000000 */
[----:B------:R-:W0:Y:S01]  /*d0590*/  LDS.128 R36, [R56] ;  /* 0x0000000038247984 */ /* 0x000e220000000c00 */
[----:B------:R-:W-:-:S03]  /*d05a0*/  NOP ;  /* 0x0000000000007918 */ /* 0x000fc60000000000 */
[----:B------:R1:W-:Y:S01]  /*d05b0*/  STSM.16.M88.4 [R56], R8 ;  /* 0x0000000838007844 */ /* 0x0003e20000000200 */
[----:B------:R-:W-:-:S03]  /*d05c0*/  NOP ;  /* 0x0000000000007918 */ /* 0x000fc60000000000 */
[----:B------:R-:W2:Y:S04]  /*d05d0*/  LDS.128 R12, [R56] ;  /* 0x00000000380c7984 */ /* 0x000ea80000000c00 */
[----:B------:R-:W-:Y:S01]  /*d05e0*/  STL [R1+0x4e48], R48 ;  /* 0x004e483001007387 */ /* 0x000fe20000100800 */
[----:B-1----:R-:W-:Y:S02]  /*d05f0*/  PRMT R10, R50, 0x5210, R22 ;  /* 0x00005210320a7816 */ /* 0x002fe40000000016 */
[----:B------:R-:W-:Y:S02]  /*d0600*/  PRMT R11, R6, 0x5210, R23 ;  /* 0x00005210060b7816 */ /* 0x000fe40000000017 */
[----:B----4-:R-:W-:Y:S01]  /*d0610*/  PRMT R9, R4, 0x5210, R21 ;  /* 0x0000521004097816 */ /* 0x010fe20000000015 */
[----:B0-----:R0:W-:Y:S01]  /*d0620*/  STL.64 [R1+0x20], R36 ;  /* 0x0000202401007387 */ /* 0x0011e20000100a00 */
[----:B------:R-:W-:-:S03]  /*d0630*/  IMAD.MOV.U32 R7, RZ, RZ, R39 ;  /* 0x000000ffff077224 */ /* 0x000fc600078e0027 */
[----:B------:R-:W-:Y:S04]  /*d0640*/  STL [R1+0x28], R38 ;  /* 0x0000282601007387 */ /* 0x000fe80000100800 */
[----:B0-----:R-:W3:Y:S01]  /*d0650*/  LDL.LU R37, [R1+0x198] ;  /* 0x0001980001257983 */ /* 0x001ee20000300800 */
[----:B--2---:R-:W-:-:S03]  /*d0660*/  IMAD.MOV.U32 R50, RZ, RZ, R12 ;  /* 0x000000ffff327224 */ /* 0x004fc600078e000c */
[----:B------:R-:W2:Y:S01]  /*d0670*/  LDL.LU R36, [R1+0x19c] ;  /* 0x00019c0001247983 */ /* 0x000ea20000300800 */
[----:B------:R-:W-:Y:S02]  /*d0680*/  IMAD.MOV.U32 R48, RZ, RZ, R13 ;  /* 0x000000ffff307224 */ /* 0x000fe400078e000d */
[----:B------:R-:W-:Y:S01]  /*d0690*/  IMAD.MOV.U32 R6, RZ, RZ, R15 ;  /* 0x000000ffff067224 */ /* 0x000fe200078e000f */
[----:B------:R-:W4:Y:S04]  /*d06a0*/  LDL.LU R4, [R1+0x1a0] ;  /* 0x0001a00001047983 */ /* 0x000f280000300800 */
[----:B------:R0:W-:Y:S04]  /*d06b0*/  STL [R1+0x18], R14 ;  /* 0x0000180e01007387 */ /* 0x0001e80000100800 */
[----:B------:R-:W-:Y:S01]  /*d06c0*/  STL.64 [R1+0x4e80], R50 ;  /* 0x004e803201007387 */ /* 0x000fe20000100a00 */
[----:B------:R-:W-:-:S03]  /*d06d0*/  PRMT R12, R34, 0x5210, R24 ;  /* 0x00005210220c7816 */ /* 0x000fc60000000018 */
[----:B------:R-:W-:Y:S04]  /*d06e0*/  STL.64 [R1+0x4e60], R48 ;  /* 0x004e603001007387 */ /* 0x000fe80000100a00 */
[----:B------:R-:W-:Y:S04]  /*d06f0*/  STL.64 [R1+0x4e20], R6 ;  /* 0x004e200601007387 */ /* 0x000fe80000100a00 */
[----:B------:R-:W4:Y:S04]  /*d0700*/  LDL.LU R52, [R1+0x2a7c] ;  /* 0x002a7c0001347983 */ /* 0x000f280000300800 */
[----:B------:R-:W4:Y:S04]  /*d0710*/  LDL.LU R53, [R1+0x2a78] ;  /* 0x002a780001357983 */ /* 0x000f280000300800 */
[----:B------:R-:W4:Y:S01]  /*d0720*/  LDL.LU R34, [R1+0x2a6c] ;  /* 0x002a6c0001227983 */ /* 0x000f220000300800 */
[----:B------:R-:W-:-:S03]  /*d0730*/  PRMT R13, R5, 0x5210, R27 ;  /* 0x00005210050d7816 */ /* 0x000fc6000000001b */
[----:B------:R-:W4:Y:S04]  /*d0740*/  LDL.LU R35, [R1+0x2a68] ;  /* 0x002a680001237983 */ /* 0x000f280000300800 */
[----:B------:R-:W4:Y:S04]  /*d0750*/  LDL.LU R41, [R1+0x18bc] ;  /* 0x0018bc0001297983 */ /* 0x000f280000300800 */
[----:B------:R-:W4:Y:S04]  /*d0760*/  LDL.LU R54, [R1+0x18ac] ;  /* 0x0018ac0001367983 */ /* 0x000f280000300800 */
[----:B------:R-:W4:Y:S04]  /*d0770*/  LDL.LU R55, [R1+0x1890] ;  /* 0x0018900001377983 */ /* 0x000f280000300800 */
[----:B------:R-:W4:Y:S01]  /*d0780*/  LDL.LU R5, [R1+0x189c] ;  /* 0x00189c0001057983 */ /* 0x000f220000300800 */
[----:B------:R-:W-:Y:S01]  /*d0790*/  PRMT R8, R59, 0x5210, R20 ;  /* 0x000052103b087816 */ /* 0x000fe20000000014 */
[----:B------:R-:W-:-:S04]  /*d07a0*/  NOP ;  /* 0x0000000000007918 */ /* 0x000fc80000000000 */
[----:B------:R-:W-:Y:S01]  /*d07b0*/  STSM.16.M88.4 [R56], R8 ;  /* 0x0000000838007844 */ /* 0x000fe20000000200 */
[----:B------:R-:W-:-:S03]  /*d07c0*/  NOP ;  /* 0x0000000000007918 */ /* 0x000fc60000000000 */
[----:B------:R-:W1:Y:S01]  /*d07d0*/  LDS.128 R8, [R56] ;  /* 0x0000000038087984 */ /* 0x000e620000000c00 */
[----:B0-----:R-:W-:Y:S02]  /*d07e0*/  PRMT R14, R3, 0x5210, R28 ;  /* 0x00005210030e7816 */ /* 0x001fe4000000001c */
[----:B------:R-:W-:Y:S01]  /*d07f0*/  PRMT R15, R26, 0x5210, R30 ;  /* 0x000052101a0f7816 */ /* 0x000fe2000000001e */
[----:B------:R-:W-:-:S04]  /*d0800*/  NOP ;  /* 0x0000000000007918 */ /* 0x000fc80000000000 */
[----:B------:R-:W-:Y:S01]  /*d0810*/  STSM.16.M88.4 [R56], R12 ;  /* 0x0000000c38007844 */ /* 0x000fe20000000200 */
[----:B------:R-:W-:Y:S01]  /*d0820*/  NOP ;  /* 0x0000000000007918 */ /* 0x000fe20000000000 */
[----:B-1----:R-:W-:Y:S02]  /*d0830*/  IMAD.MOV.U32 R7, RZ, RZ, R9 ;  /* 0x000000ffff077224 */ /* 0x002fe400078e0009 */
[----:B------:R-:W-:Y:S01]  /*d0840*/  STL [R1], R8 ;  /* 0x0000000801007387 */ /* 0x000fe20000100800 */
[----:B------:R-:W-:Y:S02]  /*d0850*/  IMAD.MOV.U32 R6, RZ, RZ, R10 ;  /* 0x000000ffff067224 */ /* 0x000fe400078e000a */
[----:B------:R-:W-:Y:S02]  /*d0860*/  IMAD.MOV.U32 R3, RZ, RZ, R11 ;  /* 0x000000ffff037224 */ /* 0x000fe400078e000b */
[----:B------:R-:W0:Y:S04]  /*d0870*/  LDS.128 R8, [R56] ;  /* 0x0000000038087984 */ /* 0x000e280000000c00 */
[----:B------:R-:W-:Y:S01]  /*d0880*/  STL.64 [R1+0x4e50], R6 ;  /* 0x004e500601007387 */ /* 0x000fe20000100a00 */
[----:B------:R-:W-:-:S02]  /*d0890*/  PRMT R19, R25, 0x5210, R33 ;  /* 0x0000521019137816 */ /* 0x000fc40000000021 */
[----:B---3--:R-:W-:Y:S02]  /*d08a0*/  PRMT R16, R37, 0x5210, R29 ;  /* 0x0000521025107816 */ /* 0x008fe4000000001d */
[----:B--2---:R-:W-:Y:S02]  /*d08b0*/  PRMT R17, R36, 0x5210, R31 ;  /* 0x0000521024117816 */ /* 0x004fe4000000001f */
[----:B------:R-:W2:Y:S04]  /*d08c0*/  LDL.LU R36, [R1+0x2a1c] ;  /* 0x002a1c0001247983 */ /* 0x000ea80000300800 */
[----:B------:R-:W3:Y:S04]  /*d08d0*/  LDL.LU R37, [R1+0x2a18] ;  /* 0x002a180001257983 */ /* 0x000ee80000300800 */
[----:B------:R-:W3:Y:S01]  /*d08e0*/  LDL.LU R38, [R1+0x2a0c] ;  /* 0x002a0c0001267983 */ /* 0x000ee20000300800 */
[----:B----4-:R-:W-:Y:S01]  /*d08f0*/  PRMT R18, R4, 0x5210, R32 ;  /* 0x0000521004127816 */ /* 0x010fe20000000020 */
[----:B------:R-:W-:-:S02]  /*d0900*/  NOP ;  /* 0x0000000000007918 */ /* 0x000fc40000000000 */
[----:B------:R-:W4:Y:S04]  /*d0910*/  LDL.LU R39, [R1+0x2a08] ;  /* 0x002a080001277983 */ /* 0x000f280000300800 */
[----:B------:R-:W4:Y:S04]  /*d0920*/  LDL.LU R42, [R1+0x1910] ;  /* 0x00191000012a7983 */ /* 0x000f280000300800 */
[----:B------:R-:W4:Y:S04]  /*d0930*/  LDL.LU R43, [R1+0x18d8] ;  /* 0x0018d800012b7983 */ /* 0x000f280000300800 */
[----:B------:R-:W4:Y:S04]  /*d0940*/  LDL.LU R40, [R1+0x18e8] ;  /* 0x0018e80001287983 */ /* 0x000f280000300800 */
[----:B------:R-:W4:Y:S01]  /*d0950*/  LDL.LU R4, [R1+0x224] ;  /* 0x0002240001047983 */ /* 0x000f220000300800 */
[----:B------:R-:W-:-:S03]  /*d0960*/  LOP3.LUT R35, R35, 0xffff, RZ, 0xc0, !PT ;  /* 0x0000ffff23237812 */ /* 0x000fc600078ec0ff */
[----:B0-----:R-:W-:Y:S01]  /*d0970*/  STL.64 [R1+0x4e70], R8 ;  /* 0x004e700801007387 */ /* 0x001fe20000100a00 */
[----:B------:R-:W-:-:S03]  /*d0980*/  LOP3.LUT R33, R53, 0xffff, RZ, 0xc0, !PT ;  /* 0x0000ffff35217812 */ /* 0x000fc600078ec0ff */
[----:B------:R-:W-:Y:S04]  /*d0990*/  STL.64 [R1+0x4e40], R10 ;  /* 0x004e400a01007387 */ /* 0x000fe80000100a00 */
[----:B------:R-:W4:Y:S04]  /*d09a0*/  LDL.LU R44, [R1+0x1984] ;  /* 0x00198400012c7983 */ /* 0x000f280000300800 */
[----:B------:R-:W4:Y:S01]  /*d09b0*/  LDL.LU R45, [R1+0x1980] ;  /* 0x00198000012d7983 */ /* 0x000f220000300800 */
[----:B------:R-:W-:-:S03]  /*d09c0*/  PRMT R23, R5, 0x4210, R35 ;  /* 0x0000421005177816 */ /* 0x000fc60000000023 */
[----:B------:R-:W4:Y:S01]  /*d09d0*/  LDL.LU R46, [R1+0x1934] ;  /* 0x00193400012e7983 */ /* 0x000f220000300800 */
[----:B------:R-:W-:-:S03]  /*d09e0*/  PRMT R21, R54, 0x4210, R33 ;  /* 0x0000421036157816 */ /* 0x000fc60000000021 */
[----:B------:R-:W4:Y:S04]  /*d09f0*/  LDL.LU R47, [R1+0x1930] ;  /* 0x00193000012f7983 */ /* 0x000f280000300800 */
[----:B------:R-:W4:Y:S04]  /*d0a00*/  LDL.LU R5, [R1+0x193c] ;  /* 0x00193c0001057983 */ /* 0x000f280000300800 */
[----:B------:R-:W4:Y:S04]  /*d0a10*/  LDL.LU R53, [R1+0x1920] ;  /* 0x0019200001357983 */ /* 0x000f280000300800 */
[----:B------:R-:W4:Y:S01]  /*d0a20*/  LDL.LU R54, [R1+0x1908] ;  /* 0x0019080001367983 */ /* 0x000f220000300800 */
[----:B------:R-:W-:-:S04]  /*d0a30*/  LOP3.LUT R34, R34, 0xffff, RZ, 0xc0, !PT ;  /* 0x0000ffff22227812 */ /* 0x000fc800078ec0ff */
[----:B------:R-:W-:Y:S02]  /*d0a40*/  PRMT R22, R55, 0x4210, R34 ;  /* 0x0000421037167816 */ /* 0x000fe40000000022 */
[----:B------:R-:W4:Y:S04]  /*d0a50*/  LDL.LU R55, [R1+0x18f8] ;  /* 0x0018f80001377983 */ /* 0x000f280000300800 */
[----:B------:R-:W-:Y:S01]  /*d0a60*/  STSM.16.M88.4 [R56], R16 ;  /* 0x0000001038007844 */ /* 0x000fe20000000200 */
[----:B------:R-:W-:-:S03]  /*d0a70*/  NOP ;  /* 0x0000000000007918 */ /* 0x000fc60000000000 */
[----:B------:R-:W0:Y:S01]  /*d0a80*/  LDS.128 R12, [R56] ;  /* 0x00000000380c7984 */ /* 0x000e220000000c00 */
[----:B------:R-:W-:-:S03]  /*d0a90*/  LOP3.LUT R32, R52, 0xffff, RZ, 0xc0, !PT ;  /* 0x0000ffff34207812 */ /* 0x000fc600078ec0ff */
[----:B0-----:R-:W-:Y:S04]  /*d0aa0*/  STL.64 [R1+0x4ee0], R12 ;  /* 0x004ee00c01007387 */ /* 0x001fe80000100a00 */
[----:B------:R-:W-:Y:S04]  /*d0ab0*/  STL.64 [R1+0x4e88], R14 ;  /* 0x004e880e01007387 */ /* 0x000fe80000100a00 */
[----:B------:R-:W4:Y:S04]  /*d0ac0*/  LDL.LU R59, [R1+0x1898] ;  /* 0x00189800013b7983 */ /* 0x000f280000300800 */
[----:B------:R-:W4:Y:S04]  /*d0ad0*/  LDL.LU R51, [R1+0x1894] ;  /* 0x0018940001337983 */ /* 0x000f280000300800 */
[----:B------:R-:W4:Y:S01]  /*d0ae0*/  LDL.LU R52, [R1+0x1884] ;  /* 0x0018840001347983 */ /* 0x000f220000300800 */
[----:B------:R-:W-:Y:S01]  /*d0af0*/  PRMT R20, R41, 0x4210, R32 ;  /* 0x0000421029147816 */ /* 0x000fe20000000020 */
[----:B------:R-:W-:-:S04]  /*d0b00*/  NOP ;  /* 0x0000000000007918 */ /* 0x000fc80000000000 */
[----:B------:R-:W-:Y:S01]  /*d0b10*/  STSM.16.M88.4 [R56], R20 ;  /* 0x0000001438007844 */ /* 0x000fe20000000200 */
[----:B------:R-:W-:-:S03]  /*d0b20*/  NOP ;  /* 0x0000000000007918 */ /* 0x000fc60000000000 */
[----:B------:R-:W0:Y:S01]  /*d0b30*/  LDS.128 R16, [R56] ;  /* 0x0000000038107984 */ /* 0x000e220000000c00 */
[----:B--2---:R-:W-:Y:S02]  /*d0b40*/  LOP3.LUT R36, R36, 0xffff, RZ, 0xc0, !PT ;  /* 0x0000ffff24247812 */ /* 0x004fe400078ec0ff */
[----:B---3--:R-:W-:Y:S02]  /*d0b50*/  LOP3.LUT R37, R37, 0xffff, RZ, 0xc0, !PT ;  /* 0x0000ffff25257812 */ /* 0x008fe400078ec0ff */
[----:B------:R-:W-:Y:S02]  /*d0b60*/  LOP3.LUT R38, R38, 0xffff, RZ, 0xc0, !PT ;  /* 0x0000ffff26267812 */ /* 0x000fe400078ec0ff */
[----:B----4-:R-:W-:Y:S02]  /*d0b70*/  LOP3.LUT R39, R39, 0xffff, RZ, 0xc0, !PT ;  /* 0x0000ffff27277812 */ /* 0x010fe400078ec0ff */
[----:B------:R-:W-:Y:S02]  /*d0b80*/  PRMT R24, R42, 0x4210, R36 ;  /* 0x000042102a187816 */ /* 0x000fe40000000024 */
[----:B------:R-:W-:-:S02]  /*d0b90*/  PRMT R25, R43, 0x4210, R37 ;  /* 0x000042102b197816 */ /* 0x000fc40000000025 */
[----:B------:R-:W-:Y:S02]  /*d0ba0*/  PRMT R26, R40, 0x4210, R38 ;  /* 0x00004210281a7816 */ /* 0x000fe40000000026 */
[----:B------:R-:W-:Y:S01]  /*d0bb0*/  PRMT R27, R4, 0x4210, R39 ;  /* 0x00004210041b7816 */ /* 0x000fe20000000027 */
[----:B------:R-:W-:Y:S01]  /*d0bc0*/  NOP ;  /* 0x0000000000007918 */ /* 0x000fe20000000000 */
[----:B------:R-:W2:Y:S04]  /*d0bd0*/  LDL.LU R4, [R1+0x1880] ;  /* 0x0018800001047983 */ /* 0x000ea80000300800 */
[----:B------:R-:W3:Y:S01]  /*d0be0*/  LDL.LU R40, [R1+0x1968] ;  /* 0x0019680001287983 */ /* 0x000ee20000300800 */
[----:B------:R-:W-:-:S03]  /*d0bf0*/  LOP3.LUT R44, R44, 0xffff, RZ, 0xc0, !PT ;  /* 0x0000ffff2c2c7812 */ /* 0x000fc600078ec0ff */
[----:B------:R-:W4:Y:S01]  /*d0c00*/  LDL.LU R41, [R1+0x1964] ;  /* 0x0019640001297983 */ /* 0x000f220000300800 */
[----:B------:R-:W-:-:S03]  /*d0c10*/  LOP3.LUT R45, R45, 0xffff, RZ, 0xc0, !PT ;  /* 0x0000ffff2d2d7812 */ /* 0x000fc600078ec0ff */
[----:B------:R-:W4:Y:S01]  /*d0c20*/  LDL.LU R42, [R1+0x1954] ;  /* 0x00195400012a7983 */ /* 0x000f220000300800 */
[----:B------:R-:W-:-:S03]  /*d0c30*/  LOP3.LUT R46, R46, 0xffff, RZ, 0xc0, !PT ;  /* 0x0000ffff2e2e7812 */ /* 0x000fc600078ec0ff */
[----:B------:R-:W4:Y:S04]  /*d0c40*/  LDL.LU R43, [R1+0x1950] ;  /* 0x00195000012b7983 */ /* 0x000f280000300800 */
[----:B0-----:R-:W-:Y:S01]  /*d0c50*/  STL.64 [R1+0x4e08], R16 ;  /* 0x004e081001007387 */ /* 0x001fe20000100a00 */
[----:B------:R-:W-:-:S03]  /*d0c60*/  PRMT R28, R5, 0x4210, R44 ;  /* 0x00004210051c7816 */ /* 0x000fc6000000002c */
[----:B------:R-:W-:Y:S01]  /*d0c70*/  STL.64 [R1+0x4de8], R18 ;  /* 0x004de81201007387 */ /* 0x000fe20000100a00 */
[----:B------:R-:W-:-:S03]  /*d0c80*/  PRMT R29, R53, 0x4210, R45 ;  /* 0x00004210351d7816 */ /* 0x000fc6000000002d */
[----:B------:R-:W2:Y:S01]  /*d0c90*/  LDL.LU R5, [R1+0x1ac] ;  /* 0x0001ac0001057983 */ /* 0x000ea20000300800 */
[----:B------:R-:W-:-:S03]  /*d0ca0*/  PRMT R30, R54, 0x4210, R46 ;  /* 0x00004210361e7816 */ /* 0x000fc6000000002e */
[----:B------:R-:W3:Y:S04]  /*d0cb0*/  LDL.LU R53, [R1+0x1b4] ;  /* 0x0001b40001357983 */ /* 0x000ee80000300800 */
[----:B------:R-:W4:Y:S01]  /*d0cc0*/  LDL.LU R54, [R1+0x1b8] ;  /* 0x0001b80001367983 */ /* 0x000f220000300800 */
[----:B------:R-:W-:-:S04]  /*d0cd0*/  LOP3.LUT R47, R47, 0xffff, RZ, 0xc0, !PT ;  /* 0x0000ffff2f2f7812 */ /* 0x000fc800078ec0ff */
[----:B------:R-:W-:Y:S02]  /*d0ce0*/  PRMT R31, R55, 0x4210, R47 ;  /* 0x00004210371f7816 */ /* 0x000fe4000000002f */
[----:B------:R-:W4:Y:S04]  /*d0cf0*/  LDL.LU R55, [R1+0x1bc] ;  /* 0x0001bc0001377983 */ /* 0x000f280000300800 */
[----:B------:R-:W-:Y:S01]  /*d0d00*/  STSM.16.M88.4 [R56], R24 ;  /* 0x0000001838007844 */ /* 0x000fe20000000200 */
[----:B------:R-:W-:-:S03]  /*d0d10*/  NOP ;  /* 0x0000000000007918 */ /* 0x000fc60000000000 */
[----:B------:R-:W0:Y:S01]  /*d0d20*/  LDS.128 R20, [R56] ;  /* 0x0000000038147984 */ /* 0x000e220000000c00 */
[----:B------:R-:W-:-:S03]  /*d0d30*/  NOP ;  /* 0x0000000000007918 */ /* 0x000fc60000000000 */
[----:B0-----:R-:W-:Y:S04]  /*d0d40*/  STL.64 [R1+0x4e28], R20 ;  /* 0x004e281401007387 */ /* 0x001fe80000100a00 */
[----:B------:R-:W-:Y:S01]  /*d0d50*/  STL.64 [R1+0x4df0], R22 ;  /* 0x004df01601007387 */ /* 0x000fe20000100a00 */
[----:B------:R-:W-:-:S03]  /*d0d60*/  LOP3.LUT R8, R51, 0xffff, RZ, 0xc0, !PT ;  /* 0x0000ffff33087812 */ /* 0x000fc600078ec0ff */
[----:B------:R-:W4:Y:S01]  /*d0d70*/  LDL.LU R49, [R1+0x1c0] ;  /* 0x0001c00001317983 */ /* 0x000f220000300800 */
[----:B------:R-:W-:-:S03]  /*d0d80*/  LOP3.LUT R6, R52, 0xffff, RZ, 0xc0, !PT ;  /* 0x0000ffff34067812 */ /* 0x000fc600078ec0ff */
[----:B------:R-:W4:Y:S04]  /*d0d90*/  LDL.LU R50, [R1+0x1c4] ;  /* 0x0001c40001327983 */ /* 0x000f280000300800 */
[----:B------:R-:W4:Y:S04]  /*d0da0*/  LDL.LU R51, [R1+0x1c8] ;  /* 0x0001c80001337983 */ /* 0x000f280000300800 */
[----:B------:R-:W4:Y:S04]  /*d0db0*/  LDL.LU R52, [R1+0x1a4] ;  /* 0x0001a40001347983 */ /* 0x000f280000300800 */
[----:B------:R-:W-:Y:S01]  /*d0dc0*/  STSM.16.M88.4 [R56], R28 ;  /* 0x0000001c38007844 */ /* 0x000fe20000000200 */
[----:B------:R-:W-:-:S03]  /*d0dd0*/  NOP ;  /* 0x0000000000007918 */ /* 0x000fc60000000000 */
[----:B------:R-:W0:Y:S04]  /*d0de0*/  LDS.128 R24, [R56] ;  /* 0x0000000038187984 */ /* 0x000e280000000c00 */
[----:B0-----:R-:W-:Y:S04]  /*d0df0*/  STL.64 [R1+0x4e30], R24 ;  /* 0x004e301801007387 */ /* 0x001fe80000100a00 */
[----:B------:R-:W-:Y:S04]  /*d0e00*/  STL.64 [R1+0x4df8], R26 ;  /* 0x004df81a01007387 */ /* 0x000fe80000100a00 */
[----:B------:R-:W4:Y:S04]  /*d0e10*/  LDL.LU R13, [R1+0x1cc] ;  /* 0x0001cc00010d7983 */ /* 0x000f280000300800 */
[----:B------:R-:W4:Y:S01]  /*d0e20*/  LDL.LU R10, [R1+0x1d0] ;  /* 0x0001d000010a7983 */ /* 0x000f220000300800 */
[----:B------:R-:W-:-:S02]  /*d0e30*/  LOP3.LUT R59, R59, 0xffff, RZ, 0xc0, !PT ;  /* 0x0000ffff3b3b7812 */ /* 0x000fc400078ec0ff */
[----:B--2---:R-:W-:Y:S02]  /*d0e40*/  PRMT R32, R5, 0x5210, R32 ;  /* 0x0000521005207816 */ /* 0x004fe40000000020 */
[----:B------:R-:W2:Y:S01]  /*d0e50*/  LDL.LU R5, [R1+0x1d4] ;  /* 0x0001d40001057983 */ /* 0x000ea20000300800 */
[----:B---3--:R-:W-:-:S03]  /*d0e60*/  PRMT R33, R53, 0x5210, R33 ;  /* 0x0000521035217816 */ /* 0x008fc60000000021 */
[----:B------:R-:W3:Y:S01]  /*d0e70*/  LDL.LU R9, [R1+0x1a8] ;  /* 0x0001a80001097983 */ /* 0x000ee20000300800 */
[----:B----4-:R-:W-:-:S03]  /*d0e80*/  PRMT R34, R54, 0x5210, R34 ;  /* 0x0000521036227816 */ /* 0x010fc60000000022 */
[----:B------:R-:W4:Y:S04]  /*d0e90*/  LDL.LU R53, [R1+0x1d8] ;  /* 0x0001d80001357983 */ /* 0x000f280000300800 */
[----:B------:R-:W4:Y:S01]  /*d0ea0*/  LDL.LU R54, [R1+0x1dc] ;  /* 0x0001dc0001367983 */ /* 0x000f220000300800 */
[----:B------:R-:W-:Y:S01]  /*d0eb0*/  PRMT R35, R55, 0x5210, R35 ;  /* 0x0000521037237816 */ /* 0x000fe20000000023 */
[----:B------:R-:W-:Y:S02]  /*d0ec0*/  NOP ;  /* 0x0000000000007918 */ /* 0x000fe40000000000 */
[----:B------:R-:W4:Y:S01]  /*d0ed0*/  LDL.LU R55, [R1+0x1e0] ;  /* 0x0001e00001377983 */ /* 0x000f220000300800 */
[----:B------:R-:W-:Y:S02]  /*d0ee0*/  LOP3.LUT R4, R4, 0xffff, RZ, 0xc0, !PT ;  /* 0x0000ffff04047812 */ /* 0x000fe400078ec0ff */
[----:B------:R-:W-:-:S02]  /*d0ef0*/  PRMT R40, R40, 0x4210, R59 ;  /* 0x0000421028287816 */ /* 0x000fc4000000003b */
[----:B------:R-:W-:Y:S02]  /*d0f00*/  PRMT R41, R41, 0x4210, R8 ;  /* 0x0000421029297816 */ /* 0x000fe40000000008 */
[----:B------:R-:W-:Y:S02]  /*d0f10*/  PRMT R42, R42, 0x4210, R6 ;  /* 0x000042102a2a7816 */ /* 0x000fe40000000006 */
[----:B------:R-:W-:-:S05]  /*d0f20*/  PRMT R43, R43, 0x4210, R4 ;  /* 0x000042102b2b7816 */ /* 0x000fca0000000004 */
[----:B------:R-:W-:Y:S01]  /*d0f30*/  STSM.16.M88.4 [R56], R40 ;  /* 0x0000002838007844 */ /* 0x000fe20000000200 */
[----:B------:R-:W-:-:S03]  /*d0f40*/  NOP ;  /* 0x0000000000007918 */ /* 0x000fc60000000000 */
[----:B------:R-:W0:Y:S01]  /*d0f50*/  LDS.128 R28, [R56] ;  /* 0x00000000381c7984 */ /* 0x000e220000000c00 */
[----:B------:R-:W-:Y:S01]  /*d0f60*/  NOP ;  /* 0x0000000000007918 */ /* 0x000fe20000000000 */
[----:B------:R-:W-:Y:S02]  /*d0f70*/  PRMT R36, R49, 0x5210, R36 ;  /* 0x0000521031247816 */ /* 0x000fe40000000024 */
[----:B------:R-:W-:Y:S01]  /*d0f80*/  PRMT R37, R50, 0x5210, R37 ;  /* 0x0000521032257816 */ /* 0x000fe20000000025 */
[----:B0-----:R-:W-:Y:S04]  /*d0f90*/  STL.64 [R1+0x4ef8], R28 ;  /* 0x004ef81c01007387 */ /* 0x001fe80000100a00 */
[----:B------:R-:W-:Y:S04]  /*d0fa0*/  STL.64 [R1+0x4ef0], R30 ;  /* 0x004ef01e01007387 */ /* 0x000fe80000100a00 */
[----:B------:R-:W4:Y:S01]  /*d0fb0*/  LDL.LU R11, [R1+0x2a8c] ;  /* 0x002a8c00010b7983 */ /* 0x000f220000300800 */
[----:B------:R-:W-:-:S03]  /*d0fc0*/  PRMT R38, R51, 0x5210, R38 ;  /* 0x0000521033267816 */ /* 0x000fc60000000026 */
[----:B------:R-:W4:Y:S01]  /*d0fd0*/  LDL.LU R7, [R1+0x2a88] ;  /* 0x002a880001077983 */ /* 0x000f220000300800 */
[----:B------:R-:W-:-:S03]  /*d0fe0*/  PRMT R39, R52, 0x5210, R39 ;  /* 0x0000521034277816 */ /* 0x000fc60000000027 */
[----:B------:R-:W4:Y:S04]  /*d0ff0*/  LDL.LU R48, [R1+0x2a84] ;  /* 0x002a840001307983 */ /* 0x000f280000300800 */
[----:B------:R-:W4:Y:S04]  /*d1000*/  LDL.LU R49, [R1+0x2a80] ;  /* 0x002a800001317983 */ /* 0x000f280000300800 */
[----:B------:R-:W4:Y:S04]  /*d1010*/  LDL.LU R50, [R1+0x19a8] ;  /* 0x0019a80001327983 */ /* 0x000f280000300800 */
[----:B------:R-:W4:Y:S04]  /*d1020*/  LDL.LU R51, [R1+0x19a4] ;  /* 0x0019a40001337983 */ /* 0x000f280000300800 */
[----:B------:R-:W4:Y:S01]  /*d1030*/  LDL.LU R52, [R1+0x1998] ;  /* 0x0019980001347983 */ /* 0x000f220000300800 */
[----:B------:R-:W-:-:S02]  /*d1040*/  PRMT R40, R13, 0x5210, R44 ;  /* 0x000052100d287816 */ /* 0x000fc4000000002c */
[----:B------:R-:W-:Y:S02]  /*d1050*/  PRMT R41, R10, 0x5210, R45 ;  /* 0x000052100a297816 */ /* 0x000fe4000000002d */
[----:B--2---:R-:W-:Y:S02]  /*d1060*/  PRMT R42, R5, 0x5210, R46 ;  /* 0x00005210052a7816 */ /* 0x004fe4000000002e */
[----:B------:R-:W2:Y:S01]  /*d1070*/  LDL.LU R5, [R1+0x1994] ;  /* 0x0019940001057983 */ /* 0x000ea20000300800 */
[----:B---3--:R-:W-:Y:S02]  /*d1080*/  PRMT R43, R9, 0x5210, R47 ;  /* 0x00005210092b7816 */ /* 0x008fe4000000002f */
[----:B----4-:R-:W-:Y:S02]  /*d1090*/  PRMT R44, R53, 0x5210, R59 ;  /* 0x00005210352c7816 */ /* 0x010fe4000000003b */
[----:B------:R-:W-:Y:S02]  /*d10a0*/  PRMT R45, R54, 0x5210, R8 ;  /* 0x00005210362d7816 */ /* 0x000fe40000000008 */
[----:B------:R-:W3:Y:S04]  /*d10b0*/  LDL.LU R8, [R1+0x2a34] ;  /* 0x002a340001087983 */ /* 0x000ee80000300800 */
[----:B------:R-:W4:Y:S04]  /*d10c0*/  LDL.LU R9, [R1+0x2a30] ;  /* 0x002a300001097983 */ /* 0x000f280000300800 */
[----:B------:R-:W3:Y:S01]  /*d10d0*/  LDL.LU R53, [R1+0x2a24] ;  /* 0x002a240001357983 */ /* 0x000ee20000300800 */
[----:B------:R-:W-:-:S03]  /*d10e0*/  PRMT R47, R2, 0x5210, R4 ;  /* 0x00005210022f7816 */ /* 0x000fc60000000004 */
[----:B------:R-:W4:Y:S04]  /*d10f0*/  LDL.LU R54, [R1+0x2a20] ;  /* 0x002a200001367983 */ /* 0x000f280000300800 */
[----:B------:R-:W4:Y:S01]  /*d1100*/  LDL.LU R2, [R1+0x4f28] ;  /* 0x004f280001027983 */ /* 0x000f220000300800 */
[----:B------:R-:W-:-:S03]  /*d1110*/  PRMT R46, R55, 0x5210, R6 ;  /* 0x00005210372e7816 */ /* 0x000fc60000000006 */
[----:B------:R-:W4:Y:S04]  /*d1120*/  LDL.LU R6, [R1+0x19d8] ;  /* 0x0019d80001067983 */ /* 0x000f280000300800 */
[----:B------:R-:W4:Y:S04]  /*d1130*/  LDL.LU R55, [R1+0x19c0] ;  /* 0x0019c00001377983 */ /* 0x000f280000300800 */
[----:B------:R-:W4:Y:S01]  /*d1140*/  LDL.LU R4, [R1+0x19b8] ;  /* 0x0019b80001047983 */ /* 0x000f220000300800 */
[----:B------:R-:W-:Y:S02]  /*d1150*/  LOP3.LUT R59, R11, 0xffff, RZ, 0xc0, !PT ;  /* 0x0000ffff0b3b7812 */ /* 0x000fe400078ec0ff */
[----:B------:R-:W-:-:S02]  /*d1160*/  LOP3.LUT R21, R7, 0xffff, RZ, 0xc0, !PT ;  /* 0x0000ffff07157812 */ /* 0x000fc400078ec0ff */
[----:B------:R-:W4:Y:S01]  /*d1170*/  LDL.LU R7, [R1+0x198c] ;  /* 0x00198c0001077983 */ /* 0x000f220000300800 */
[----:B------:R-:W-:-:S03]  /*d1180*/  LOP3.LUT R22, R48, 0xffff, RZ, 0xc0, !PT ;  /* 0x0000ffff30167812 */ /* 0x000fc600078ec0ff */
[----:B------:R-:W4:Y:S01]  /*d1190*/  LDL.LU R48, [R1+0x1988] ;  /* 0x0019880001307983 */ /* 0x000f220000300800 */
[----:B------:R-:W-:-:S03]  /*d11a0*/  PRMT R12, R50, 0x4210, R59 ;  /* 0x00004210320c7816 */ /* 0x000fc6000000003b */
[----:B------:R-:W4:Y:S01]  /*d11b0*/  LDL.LU R50, [R1+0x1960] ;  /* 0x0019600001327983 */ /* 0x000f220000300800 */
[----:B------:R-:W-:-:S03]  /*d11c0*/  PRMT R13, R51, 0x4210, R21 ;  /* 0x00004210330d7816 */ /* 0x000fc60000000015 */
[----:B------:R-:W4:Y:S01]  /*d11d0*/  LDL.LU R51, [R1+0x195c] ;  /* 0x00195c0001337983 */ /* 0x000f220000300800 */
[----:B------:R-:W-:-:S03]  /*d11e0*/  PRMT R14, R52, 0x4210, R22 ;  /* 0x00004210340e7816 */ /* 0x000fc60000000016 */
[----:B------:R-:W4:Y:S01]  /*d11f0*/  LDL.LU R52, [R1+0x19fc] ;  /* 0x0019fc0001347983 */ /* 0x000f220000300800 */
[----:B------:R-:W-:-:S03]  /*d1200*/  LOP3.LUT R23, R49, 0xffff, RZ, 0xc0, !PT ;  /* 0x0000ffff31177812 */ /* 0x000fc600078ec0ff */
[----:B------:R-:W-:Y:S01]  /*d1210*/  STSM.16.M88.4 [R56], R32 ;  /* 0x0000002038007844 */ /* 0x000fe20000000200 */
[----:B------:R-:W-:-:S03]  /*d1220*/  NOP ;  /* 0x0000000000007918 */ /* 0x000fc60000000000 */
[----:B------:R-:W-:Y:S01]  /*d1230*/  LDS.128 R32, [R56] ;  /* 0x0000000038207984 */ /* 0x000fe20000000c00 */
[----:B------:R-:W-:-:S03]  /*d1240*/  NOP ;  /* 0x0000000000007918 */ /* 0x000fc60000000000 */
        /* <DEDUP_REMOVED lines=11> */
[----:B--2---:R-:W-:Y:S01]  /*d1300*/  PRMT R15, R5, 0x4210, R23 ;  /* 0x00004210050f7816 */ /* 0x004fe20000000017 */
[----:B------:R-:W-:Y:S02]  /*d1310*/  NOP ;  /* 0x0000000000007918 */ /* 0x000fe40000000000 */
[----:B------:R-:W2:Y:S04]  /*d1320*/  LDL.LU R5, [R1+0x19e8] ;  /* 0x0019e80001057983 */ /* 0x000ea80000300800 */
[----:B------:R-:W2:Y:S01]  /*d1330*/  LDL.LU R49, [R1+0x19e0] ;  /* 0x0019e00001317983 */ /* 0x000ea20000300800 */
[----:B---3--:R-:W-:-:S03]  /*d1340*/  LOP3.LUT R11, R53, 0xffff, RZ, 0xc0, !PT ;  /* 0x0000ffff350b7812 */ /* 0x008fc600078ec0ff */
[----:B------:R-:W3:Y:S01]  /*d1350*/  LDL.LU R53, [R1+0x18d4] ;  /* 0x0018d40001357983 */ /* 0x000ee20000300800 */
[----:B----4-:R-:W-:-:S03]  /*d1360*/  LOP3.LUT R10, R54, 0xffff, RZ, 0xc0, !PT ;  /* 0x0000ffff360a7812 */ /* 0x010fc600078ec0ff */
[----:B------:R-:W4:Y:S01]  /*d1370*/  LDL.LU R54, [R1+0x18d0] ;  /* 0x0018d00001367983 */ /* 0x000f220000300800 */
[----:B------:R-:W-:-:S03]  /*d1380*/  PRMT R27, R2, 0x4210, R10 ;  /* 0x00004210021b7816 */ /* 0x000fc6000000000a */
[----:B------:R-:W3:Y:S01]  /*d1390*/  LDL.LU R2, [R1+0x4f24] ;  /* 0x004f240001027983 */ /* 0x000ee20000300800 */
[----:B------:R-:W-:-:S03]  /*d13a0*/  LOP3.LUT R19, R8, 0xffff, RZ, 0xc0, !PT ;  /* 0x0000ffff08137812 */ /* 0x000fc600078ec0ff */
[----:B------:R0:W-:Y:S01]  /*d13b0*/  STSM.16.M88.4 [R56], R12 ;  /* 0x0000000c38007844 */ /* 0x0001e20000000200 */
[----:B------:R-:W-:Y:S01]  /*d13c0*/  PRMT R24, R6, 0x4210, R19 ;  /* 0x0000421006187816 */ /* 0x000fe20000000013 */
[----:B------:R-:W-:Y:S01]  /*d13d0*/  NOP ;  /* 0x0000000000007918 */ /* 0x000fe20000000000 */
[----:B------:R-:W-:Y:S01]  /*d13e0*/  PRMT R26, R4, 0x4210, R11 ;  /* 0x00004210041a7816 */ /* 0x000fe2000000000b */
[----:B------:R-:W4:Y:S04]  /*d13f0*/  LDL.LU R6, [R1+0x18b8] ;  /* 0x0018b80001067983 */ /* 0x000f280000300800 */
[----:B------:R-:W4:Y:S01]  /*d1400*/  LDL.LU R4, [R1+0x18b4] ;  /* 0x0018b40001047983 */ /* 0x000f220000300800 */
[----:B0-----:R-:W-:-:S03]  /*d1410*/  LOP3.LUT R12, R9, 0xffff, RZ, 0xc0, !PT ;  /* 0x0000ffff090c7812 */ /* 0x001fc600078ec0ff */
[----:B------:R-:W4:Y:S01]  /*d1420*/  LDL.LU R15, [R1+0x1a14] ;  /* 0x001a1400010f7983 */ /* 0x000f220000300800 */
[----:B------:R-:W-:-:S03]  /*d1430*/  PRMT R25, R55, 0x4210, R12 ;  /* 0x0000421037197816 */ /* 0x000fc6000000000c */
[----:B------:R-:W0:Y:S01]  /*d1440*/  LDS.128 R28, [R56] ;  /* 0x00000000381c7984 */ /* 0x000e220000000c00 */
[----:B------:R-:W-:-:S03]  /*d1450*/  NOP ;  /* 0x0000000000007918 */ /* 0x000fc60000000000 */
[----:B------:R-:W4:Y:S04]  /*d1460*/  LDL.LU R55, [R1+0x1a08] ;  /* 0x001a080001377983 */ /* 0x000f280000300800 */
[----:B------:R-:W4:Y:S04]  /*d1470*/  LDL.LU R13, [R1+0x1a00] ;  /* 0x001a0000010d7983 */ /* 0x000f280000300800 */
[----:B------:R1:W-:Y:S01]  /*d1480*/  STSM.16.M88.4 [R56], R24 ;  /* 0x0000001838007844 */ /* 0x0003e20000000200 */
[----:B------:R-:W-:-:S03]  /*d1490*/  LOP3.LUT R8, R7, 0xffff, RZ, 0xc0, !PT ;  /* 0x0000ffff07087812 */ /* 0x000fc600078ec0ff */
[----:B0-----:R-:W-:Y:S04]  /*d14a0*/  STL.64 [R1+0x270], R28 ;  /* 0x0002701c01007387 */ /* 0x001fe80000100a00 */
[----:B------:R-:W-:Y:S01]  /*d14b0*/  STL.64 [R1+0x278], R30 ;  /* 0x0002781e01007387 */ /* 0x000fe20000100a00 */
[----:B------:R-:W-:Y:S01]  /*d14c0*/  LOP3.LUT R18, R48, 0xffff, RZ, 0xc0, !PT ;  /* 0x0000ffff30127812 */ /* 0x000fe200078ec0ff */
[----:B------:R-:W-:Y:S01]  /*d14d0*/  NOP ;  /* 0x0000000000007918 */ /* 0x000fe20000000000 */
[----:B------:R-:W-:Y:S01]  /*d14e0*/  LOP3.LUT R17, R50, 0xffff, RZ, 0xc0, !PT ;  /* 0x0000ffff32117812 */ /* 0x000fe200078ec0ff */
[----:B------:R-:W0:Y:S01]  /*d14f0*/  LDS.128 R28, [R56] ;  /* 0x00000000381c7984 */ /* 0x000e220000000c00 */
[----:B------:R-:W-:-:S03]  /*d1500*/  LOP3.LUT R16, R51, 0xffff, RZ, 0xc0, !PT ;  /* 0x0000ffff33107812 */ /* 0x000fc600078ec0ff */
[----:B------:R-:W4:Y:S01]  /*d1510*/  LDL.LU R50, [R1+0x1f0] ;  /* 0x0001f00001327983 */ /* 0x000f220000300800 */
[----:B-1----:R-:W-:-:S03]  /*d1520*/  PRMT R24, R52, 0x4210, R8 ;  /* 0x0000421034187816 */ /* 0x002fc60000000008 */
[----:B------:R-:W4:Y:S04]  /*d1530*/  LDL.LU R51, [R1+0x1f4] ;  /* 0x0001f40001337983 */ /* 0x000f280000300800 */
[----:B------:R-:W4:Y:S01]  /*d1540*/  LDL.LU R52, [R1+0x1f8] ;  /* 0x0001f80001347983 */ /* 0x000f220000300800 */
[----:B--2---:R-:W-:-:S03]  /*d1550*/  PRMT R25, R5, 0x4210, R18 ;  /* 0x0000421005197816 */ /* 0x004fc60000000012 */
[----:B------:R-:W2:Y:S01]  /*d1560*/  LDL.LU R5, [R1+0x1fc] ;  /* 0x0001fc0001057983 */ /* 0x000ea20000300800 */
[----:B---3--:R-:W-:-:S03]  /*d1570*/  PRMT R27, R2, 0x4210, R16 ;  /* 0x00004210021b7816 */ /* 0x008fc60000000010 */
[----:B------:R-:W3:Y:S01]  /*d1580*/  LDL.LU R2, [R1+0x4f20] ;  /* 0x004f200001027983 */ /* 0x000ee20000300800 */
[----:B------:R-:W-:Y:S01]  /*d1590*/  PRMT R26, R49, 0x4210, R17 ;  /* 0x00004210311a7816 */ /* 0x000fe20000000011 */
[----:B------:R-:W-:-:S04]  /*d15a0*/  NOP ;  /* 0x0000000000007918 */ /* 0x000fc80000000000 */
[----:B------:R1:W-:Y:S04]  /*d15b0*/  STSM.16.M88.4 [R56], R24 ;  /* 0x0000001838007844 */ /* 0x0003e80000000200 */
[----:B0-----:R-:W-:Y:S04]  /*d15c0*/  STL.64 [R1+0x260], R28 ;  /* 0x0002601c01007387 */ /* 0x001fe80000100a00 */
[----:B------:R-:W-:Y:S01]  /*d15d0*/  STL.64 [R1+0x268], R30 ;  /* 0x0002681e01007387 */ /* 0x000fe20000100a00 */
[----:B------:R-:W-:-:S03]  /*d15e0*/  NOP ;  /* 0x0000000000007918 */ /* 0x000fc60000000000 */
[----:B------:R-:W0:Y:S01]  /*d15f0*/  LDS.128 R28, [R56] ;  /* 0x00000000381c7984 */ /* 0x000e220000000c00 */
[----:B----4-:R-:W-:Y:S02]  /*d1600*/  LOP3.LUT R7, R54, 0xffff, RZ, 0xc0, !PT ;  /* 0x0000ffff36077812 */ /* 0x010fe400078ec0ff */
[----:B------:R-:W-:Y:S01]  /*d1610*/  LOP3.LUT R9, R53, 0xffff, RZ, 0xc0, !PT ;  /* 0x0000ffff35097812 */ /* 0x000fe200078ec0ff */
[----:B------:R-:W4:Y:S04]  /*d1620*/  LDL.LU R48, [R1+0x200] ;  /* 0x0002000001307983 */ /* 0x000f280000300800 */
[----:B------:R-:W4:Y:S01]  /*d1630*/  LDL.LU R49, [R1+0x204] ;  /* 0x0002040001317983 */ /* 0x000f220000300800 */
[----:B-1----:R-:W-:-:S03]  /*d1640*/  PRMT R25, R55, 0x4210, R7 ;  /* 0x0000421037197816 */ /* 0x002fc60000000007 */
[----:B------:R-:W4:Y:S04]  /*d1650*/  LDL.LU R53, [R1+0x208] ;  /* 0x0002080001357983 */ /* 0x000f280000300800 */
[----:B------:R-:W4:Y:S04]  /*d1660*/  LDL.LU R54, [R1+0x1e4] ;  /* 0x0001e40001367983 */ /* 0x000f280000300800 */
[----:B------:R-:W4:Y:S01]  /*d1670*/  LDL.LU R55, [R1+0x20c] ;  /* 0x00020c0001377983 */ /* 0x000f220000300800 */
[----:B------:R-:W-:Y:S02]  /*d1680*/  LOP3.LUT R6, R6, 0xffff, RZ, 0xc0, !PT ;  /* 0x0000ffff06067812 */ /* 0x000fe400078ec0ff */
[----:B------:R-:W-:-:S02]  /*d1690*/  PRMT R24, R15, 0x4210, R9 ;  /* 0x000042100f187816 */ /* 0x000fc40000000009 */
[----:B------:R-:W-:Y:S01]  /*d16a0*/  PRMT R26, R13, 0x4210, R6 ;  /* 0x000042100d1a7816 */ /* 0x000fe20000000006 */
[----:B0-----:R-:W-:Y:S04]  /*d16b0*/  STL [R1+0x254], R29 ;  /* 0x0002541d01007387 */ /* 0x001fe80000100800 */
[----:B------:R-:W-:Y:S04]  /*d16c0*/  STL.64 [R1+0x258], R30 ;  /* 0x0002581e01007387 */ /* 0x000fe80000100a00 */
[----:B------:R-:W4:Y:S04]  /*d16d0*/  LDL.LU R13, [R1+0x210] ;  /* 0x00021000010d7983 */ /* 0x000f280000300800 */
[----:B------:R-:W4:Y:S04]  /*d16e0*/  LDL.LU R14, [R1+0x214] ;  /* 0x00021400010e7983 */ /* 0x000f280000300800 */
[----:B------:R-:W4:Y:S01]  /*d16f0*/  LDL.LU R15, [R1+0x1e8] ;  /* 0x0001e800010f7983 */ /* 0x000f220000300800 */
[----:B------:R-:W-:-:S03]  /*d1700*/  PRMT R20, R50, 0x5210, R59 ;  /* 0x0000521032147816 */ /* 0x000fc6000000003b */
[----:B------:R-:W4:Y:S01]  /*d1710*/  LDL.LU R50, [R1+0x218] ;  /* 0x0002180001327983 */ /* 0x000f220000300800 */
[----:B------:R-:W-:-:S03]  /*d1720*/  PRMT R21, R51, 0x5210, R21 ;  /* 0x0000521033157816 */ /* 0x000fc60000000015 */
[----:B------:R-:W4:Y:S01]  /*d1730*/  LDL.LU R51, [R1+0x21c] ;  /* 0x00021c0001337983 */ /* 0x000f220000300800 */
[----:B------:R-:W-:-:S03]  /*d1740*/  PRMT R22, R52, 0x5210, R22 ;  /* 0x0000521034167816 */ /* 0x000fc60000000016 */
[----:B------:R-:W4:Y:S01]  /*d1750*/  LDL.LU R52, [R1+0x280] ;  /* 0x0002800001347983 */ /* 0x000f220000300800 */
[----:B------:R-:W-:Y:S01]  /*d1760*/  LOP3.LUT R4, R4, 0xffff, RZ, 0xc0, !PT ;  /* 0x0000ffff04047812 */ /* 0x000fe200078ec0ff */
[----:B------:R-:W-:-:S03]  /*d1770*/  NOP ;  /* 0x0000000000007918 */ /* 0x000fc60000000000 */
[----:B---3--:R-:W-:-:S05]  /*d1780*/  PRMT R27, R2, 0x4210, R4 ;  /* 0x00004210021b7816 */ /* 0x008fca0000000004 */
[----:B------:R-:W-:Y:S01]  /*d1790*/  STSM.16.M88.4 [R56], R24 ;  /* 0x0000001838007844 */ /* 0x000fe20000000200 */
[----:B------:R-:W-:-:S03]  /*d17a0*/  NOP ;  /* 0x0000000000007918 */ /* 0x000fc60000000000 */
[----:B------:R-:W0:Y:S01]  /*d17b0*/  LDS.128 R24, [R56] ;  /* 0x0000000038187984 */ /* 0x000e220000000c00 */
[----:B--2---:R-:W-:Y:S01]  /*d17c0*/  PRMT R23, R5, 0x5210, R23 ;  /* 0x0000521005177816 */ /* 0x004fe20000000017 */
[----:B------:R-:W-:Y:S02]  /*d17d0*/  NOP ;  /* 0x0000000000007918 */ /* 0x000fe40000000000 */
[----:B------:R-:W2:Y:S04]  /*d17e0*/  LDL.LU R5, [R1+0x1ec] ;  /* 0x0001ec0001057983 */ /* 0x000ea80000300800 */
[----:B------:R4:W-:Y:S04]  /*d17f0*/  STSM.16.M88.4 [R56], R20 ;  /* 0x0000001438007844 */ /* 0x0009e80000000200 */
[----:B0-----:R-:W-:Y:S04]  /*d1800*/  STL.64 [R1+0x240], R24 ;  /* 0x0002401801007387 */ /* 0x001fe80000100a00 */
[----:B------:R-:W-:Y:S01]  /*d1810*/  STL.64 [R1+0x248], R26 ;  /* 0x0002481a01007387 */ /* 0x000fe20000100a00 */
[----:B------:R-:W-:-:S03]  /*d1820*/  NOP ;  /* 0x0000000000007918 */ /* 0x000fc60000000000 */
[----:B------:R-:W0:Y:S01]  /*d1830*/  LDS.128 R24, [R56] ;  /* 0x0000000038187984 */ /* 0x000e220000000c00 */
[----:B----4-:R-:W-:Y:S02]  /*d1840*/  PRMT R23, R54, 0x5210, R10 ;  /* 0x0000521036177816 */ /* 0x010fe4000000000a */
[----:B------:R-:W-:Y:S02]  /*d1850*/  PRMT R21, R49, 0x5210, R12 ;  /* 0x0000521031157816 */ /* 0x000fe4000000000c */
[----:B------:R-:W-:Y:S02]  /*d1860*/  PRMT R22, R53, 0x5210, R11 ;  /* 0x0000521035167816 */ /* 0x000fe4000000000b */
[----:B------:R-:W-:Y:S02]  /*d1870*/  PRMT R12, R55, 0x5210, R8 ;  /* 0x00005210370c7816 */ /* 0x000fe40000000008 */
[----:B------:R-:W-:Y:S01]  /*d1880*/  PRMT R20, R48, 0x5210, R19 ;  /* 0x0000521030147816 */ /* 0x000fe20000000013 */
[----:B------:R-:W-:-:S04]  /*d1890*/  NOP ;  /* 0x0000000000007918 */ /* 0x000fc80000000000 */
[----:B------:R-:W-:Y:S01]  /*d18a0*/  STSM.16.M88.4 [R56], R20 ;  /* 0x0000001438007844 */ /* 0x000fe20000000200 */
[----:B------:R-:W-:Y:S02]  /*d18b0*/  PRMT R13, R13, 0x5210, R18 ;  /* 0x000052100d0d7816 */ /* 0x000fe40000000012 */
[----:B------:R-:W-:Y:S02]  /*d18c0*/  PRMT R14, R14, 0x5210, R17 ;  /* 0x000052100e0e7816 */ /* 0x000fe40000000011 */
[----:B------:R-:W-:Y:S01]  /*d18d0*/  PRMT R15, R15, 0x5210, R16 ;  /* 0x000052100f0f7816 */ /* 0x000fe20000000010 */
[----:B------:R-:W-:Y:S01]  /*d18e0*/  NOP ;  /* 0x0000000000007918 */ /* 0x000fe20000000000 */
[----:B------:R-:W1:Y:S01]  /*d18f0*/  LDS.128 R16, [R56] ;  /* 0x0000000038107984 */ /* 0x000e620000000c00 */
[----:B------:R-:W-:-:S03]  /*d1900*/  NOP ;  /* 0x0000000000007918 */ /* 0x000fc60000000000 */
[----:B0-----:R-:W-:Y:S04]  /*d1910*/  STL.64 [R1+0x230], R24 ;  /* 0x0002301801007387 */ /* 0x001fe80000100a00 */
[----:B------:R-:W-:Y:S04]  /*d1920*/  STL.64 [R1+0x238], R26 ;  /* 0x0002381a01007387 */ /* 0x000fe80000100a00 */
[----:B------:R-:W3:Y:S04]  /*d1930*/  LDL.LU R10, [R1+0x2a9c] ;  /* 0x002a9c00010a7983 */ /* 0x000ee80000300800 */
[----:B------:R-:W4:Y:S04]  /*d1940*/  LDL.LU R11, [R1+0x2a98] ;  /* 0x002a9800010b7983 */ /* 0x000f280000300800 */
[----:B------:R-:W3:Y:S04]  /*d1950*/  LDL.LU R8, [R1+0x2a94] ;  /* 0x002a940001087983 */ /* 0x000ee80000300800 */
[----:B------:R-:W3:Y:S04]  /*d1960*/  LDL.LU R48, [R1+0x2a90] ;  /* 0x002a900001307983 */ /* 0x000ee80000300800 */
[----:B------:R-:W3:Y:S04]  /*d1970*/  LDL.LU R49, [R1+0x1a34] ;  /* 0x001a340001317983 */ /* 0x000ee80000300800 */
[----:B------:R-:W3:Y:S04]  /*d1980*/  LDL.LU R53, [R1+0x1a30] ;  /* 0x001a300001357983 */ /* 0x000ee80000300800 */
[----:B------:R-:W3:Y:S04]  /*d1990*/  LDL.LU R54, [R1+0x1a28] ;  /* 0x001a280001367983 */ /* 0x000ee80000300800 */
[----:B------:R-:W3:Y:S04]  /*d19a0*/  LDL.LU R55, [R1+0x1a2c] ;  /* 0x001a2c0001377983 */ /* 0x000ee80000300800 */
[----:B------:R0:W-:Y:S04]  /*d19b0*/  STSM.16.M88.4 [R56], R12 ;  /* 0x0000000c38007844 */ /* 0x0001e80000000200 */
[----:B-1----:R-:W-:Y:S04]  /*d19c0*/  STL.64 [R1+0x220], R16 ;  /* 0x0002201001007387 */ /* 0x002fe80000100a00 */
[----:B------:R-:W-:Y:S01]  /*d19d0*/  STL.64 [R1+0x228], R18 ;  /* 0x0002281201007387 */ /* 0x000fe20000100a00 */
[----:B------:R-:W-:-:S03]  /*d19e0*/  NOP ;  /* 0x0000000000007918 */ /* 0x000fc60000000000 */
[----:B------:R-:W1:Y:S01]  /*d19f0*/  LDS.128 R16, [R56] ;  /* 0x0000000038107984 */ /* 0x000e620000000c00 */
[----:B0-----:R-:W-:Y:S02]  /*d1a00*/  PRMT R12, R50, 0x5210, R9 ;  /* 0x00005210320c7816 */ /* 0x001fe40000000009 */
[----:B------:R-:W-:Y:S01]  /*d1a10*/  PRMT R14, R52, 0x5210, R6 ;  /* 0x00005210340e7816 */ /* 0x000fe20000000006 */
[----:B------:R-:W3:Y:S01]  /*d1a20*/  LDL.LU R50, [R1+0x2a54] ;  /* 0x002a540001327983 */ /* 0x000ee20000300800 */
[----:B------:R-:W-:-:S03]  /*d1a30*/  PRMT R13, R51, 0x5210, R7 ;  /* 0x00005210330d7816 */ /* 0x000fc60000000007 */
[----:B------:R-:W3:Y:S04]  /*d1a40*/  LDL.LU R9, [R1+0x2a50] ;  /* 0x002a500001097983 */ /* 0x000ee80000300800 */
[----:B------:R-:W3:Y:S04]  /*d1a50*/  LDL.LU R6, [R1+0x2a44] ;  /* 0x002a440001067983 */ /* 0x000ee80000300800 */
[----:B------:R-:W3:Y:S04]  /*d1a60*/  LDL.LU R7, [R1+0x2a40] ;  /* 0x002a400001077983 */ /* 0x000ee80000300800 */
[----:B------:R-:W3:Y:S04]  /*d1a70*/  LDL.LU R51, [R1+0x1a44] ;  /* 0x001a440001337983 */ /* 0x000ee80000300800 */
[----:B------:R-:W3:Y:S01]  /*d1a80*/  LDL.LU R52, [R1+0x1a40] ;  /* 0x001a400001347983 */ /* 0x000ee20000300800 */
[----:B------:R-:W-:Y:S01]  /*d1a90*/  IMAD.MOV.U32 R2, RZ, RZ, R28 ;  /* 0x000000ffff027224 */ /* 0x000fe200078e001c */
[----:B------:R-:W-:Y:S01]  /*d1aa0*/  NOP ;  /* 0x0000000000007918 */ /* 0x000fe20000000000 */
[----:B--2---:R-:W-:-:S02]  /*d1ab0*/  PRMT R15, R5, 0x5210, R4 ;  /* 0x00005210050f7816 */ /* 0x004fc40000000004 */
[----:B------:R-:W2:Y:S04]  /*d1ac0*/  LDL.LU R4, [R1+0x1a3c] ;  /* 0x001a3c0001047983 */ /* 0x000ea80000300800 */
[----:B------:R-:W2:Y:S04]  /*d1ad0*/  LDL.LU R5, [R1+0x2c0] ;  /* 0x0002c00001057983 */ /* 0x000ea80000300800 */
[----:B-1----:R-:W-:Y:S04]  /*d1ae0*/  STL.64 [R1+0x210], R16 ;  /* 0x0002101001007387 */ /* 0x002fe80000100a00 */
[----:B------:R0:W-:Y:S04]  /*d1af0*/  STL.64 [R1+0x218], R18 ;  /* 0x0002181201007387 */ /* 0x0001e80000100a00 */
[----:B------:R1:W-:Y:S01]  /*d1b00*/  STSM.16.M88.4 [R56], R12 ;  /* 0x0000000c38007844 */ /* 0x0003e20000000200 */
[----:B------:R-:W-:-:S03]  /*d1b10*/  NOP ;  /* 0x0000000000007918 */ /* 0x000fc60000000000 */
[----:B------:R-:W1:Y:S01]  /*d1b20*/  LDS.128 R28, [R56] ;  /* 0x00000000381c7984 */ /* 0x000e620000000c00 */
[----:B----4-:R-:W-:Y:S02]  /*d1b30*/  LOP3.LUT R21, R11, 0xffff, RZ, 0xc0, !PT ;  /* 0x0000ffff0b157812 */ /* 0x010fe400078ec0ff */
[----:B---3--:R-:W-:Y:S02]  /*d1b40*/  LOP3.LUT R22, R8, 0xffff, RZ, 0xc0, !PT ;  /* 0x0000ffff08167812 */ /* 0x008fe400078ec0ff */
[----:B------:R-:W3:Y:S01]  /*d1b50*/  LDL.LU R8, [R1+0x29e4] ;  /* 0x0029e40001087983 */ /* 0x000ee20000300800 */
[----:B0-----:R-:W-:-:S03]  /*d1b60*/  LOP3.LUT R19, R48, 0xffff, RZ, 0xc0, !PT ;  /* 0x0000ffff30137812 */ /* 0x001fc600078ec0ff */
[----:B-1----:R-:W4:Y:S01]  /*d1b70*/  LDL.LU R13, [R1+0x29e0] ;  /* 0x0029e000010d7983 */ /* 0x002f220000300800 */
[----:B------:R-:W-:-:S03]  /*d1b80*/  PRMT R25, R53, 0x4210, R21 ;  /* 0x0000421035197816 */ /* 0x000fc60000000015 */
[----:B------:R-:W4:Y:S01]  /*d1b90*/  LDL.LU R53, [R1+0x197c] ;  /* 0x00197c0001357983 */ /* 0x000f220000300800 */
[----:B------:R-:W-:-:S03]  /*d1ba0*/  PRMT R26, R54, 0x4210, R22 ;  /* 0x00004210361a7816 */ /* 0x000fc60000000016 */
[----:B------:R-:W4:Y:S01]  /*d1bb0*/  LDL.LU R54, [R1+0x1978] ;  /* 0x0019780001367983 */ /* 0x000f220000300800 */
[----:B------:R-:W-:-:S03]  /*d1bc0*/  PRMT R27, R55, 0x4210, R19 ;  /* 0x00004210371b7816 */ /* 0x000fc60000000013 */
[----:B------:R-:W4:Y:S01]  /*d1bd0*/  LDL.LU R55, [R1+0x1a54] ;  /* 0x001a540001377983 */ /* 0x000f220000300800 */
[----:B------:R-:W-:-:S03]  /*d1be0*/  LOP3.LUT R59, R10, 0xffff, RZ, 0xc0, !PT ;  /* 0x0000ffff0a3b7812 */ /* 0x000fc600078ec0ff */
[----:B------:R-:W-:Y:S01]  /*d1bf0*/  STL.64 [R1+0x280], R28 ;  /* 0x0002801c01007387 */ /* 0x000fe20000100a00 */
[----:B------:R-:W-:Y:S01]  /*d1c00*/  PRMT R24, R49, 0x4210, R59 ;  /* 0x0000421031187816 */ /* 0x000fe2000000003b */
[----:B------:R-:W-:Y:S02]  /*d1c10*/  NOP ;  /* 0x0000000000007918 */ /* 0x000fe40000000000 */
[----:B------:R-:W-:Y:S04]  /*d1c20*/  STL.64 [R1+0x288], R30 ;  /* 0x0002881e01007387 */ /* 0x000fe80000100a00 */
[----:B------:R-:W4:Y:S04]  /*d1c30*/  LDL.LU R48, [R1+0x1a4c] ;  /* 0x001a4c0001307983 */ /* 0x000f280000300800 */
[----:B------:R-:W4:Y:S01]  /*d1c40*/  LDL.LU R49, [R1+0x1a48] ;  /* 0x001a480001317983 */ /* 0x000f220000300800 */
[----:B------:R-:W-:-:S03]  /*d1c50*/  LOP3.LUT R18, R50, 0xffff, RZ, 0xc0, !PT ;  /* 0x0000ffff32127812 */ /* 0x000fc600078ec0ff */
[----:B------:R-:W4:Y:S01]  /*d1c60*/  LDL.LU R50, [R1+0x2c4] ;  /* 0x0002c40001327983 */ /* 0x000f220000300800 */
[----:B------:R-:W-:-:S03]  /*d1c70*/  LOP3.LUT R11, R9, 0xffff, RZ, 0xc0, !PT ;  /* 0x0000ffff090b7812 */ /* 0x000fc600078ec0ff */
[----:B------:R0:W-:Y:S01]  /*d1c80*/  STSM.16.M88.4 [R56], R24 ;  /* 0x0000001838007844 */ /* 0x0001e20000000200 */
[----:B------:R-:W-:Y:S01]  /*d1c90*/  LOP3.LUT R10, R6, 0xffff, RZ, 0xc0, !PT ;  /* 0x0000ffff060a7812 */ /* 0x000fe200078ec0ff */
[----:B------:R-:W-:Y:S01]  /*d1ca0*/  NOP ;  /* 0x0000000000007918 */ /* 0x000fe20000000000 */
[----:B------:R-:W-:Y:S01]  /*d1cb0*/  LOP3.LUT R9, R7, 0xffff, RZ, 0xc0, !PT ;  /* 0x0000ffff07097812 */ /* 0x000fe200078ec0ff */
[----:B------:R-:W4:Y:S04]  /*d1cc0*/  LDL.LU R6, [R1+0x1904] ;  /* 0x0019040001067983 */ /* 0x000f280000300800 */
[----:B------:R-:W4:Y:S01]  /*d1cd0*/  LDL.LU R7, [R1+0x1900] ;  /* 0x0019000001077983 */ /* 0x000f220000300800 */
[----:B0-----:R-:W-:-:S03]  /*d1ce0*/  PRMT R25, R52, 0x4210, R11 ;  /* 0x0000421034197816 */ /* 0x001fc6000000000b */
[----:B------:R-:W0:Y:S04]  /*d1cf0*/  LDS.128 R28, [R56] ;  /* 0x00000000381c7984 */ /* 0x000e280000000c00 */
[----:B------:R-:W4:Y:S01]  /*d1d00*/  LDL.LU R52, [R1+0x18f0] ;  /* 0x0018f00001347983 */ /* 0x000f220000300800 */
[----:B------:R-:W-:Y:S02]  /*d1d10*/  PRMT R24, R51, 0x4210, R18 ;  /* 0x0000421033187816 */ /* 0x000fe40000000012 */
[----:B--2---:R-:W-:Y:S02]  /*d1d20*/  PRMT R26, R4, 0x4210, R10 ;  /* 0x00004210041a7816 */ /* 0x004fe4000000000a */
[----:B------:R-:W2:Y:S04]  /*d1d30*/  LDL.LU R4, [R1+0x18ec] ;  /* 0x0018ec0001047983 */ /* 0x000ea80000300800 */
[----:B------:R-:W2:Y:S01]  /*d1d40*/  LDL.LU R23, [R1+0x1a60] ;  /* 0x001a600001177983 */ /* 0x000ea20000300800 */
[----:B------:R-:W-:Y:S01]  /*d1d50*/  PRMT R27, R5, 0x4210, R9 ;  /* 0x00004210051b7816 */ /* 0x000fe20000000009 */
[----:B------:R-:W-:-:S02]  /*d1d60*/  NOP ;  /* 0x0000000000007918 */ /* 0x000fc40000000000 */
[----:B------:R-:W2:Y:S04]  /*d1d70*/  LDL.LU R15, [R1+0x1a5c] ;  /* 0x001a5c00010f7983 */ /* 0x000ea80000300800 */
[----:B0-----:R-:W-:Y:S04]  /*d1d80*/  STL.64 [R1+0x300], R28 ;  /* 0x0003001c01007387 */ /* 0x001fe80000100a00 */
[----:B------:R-:W-:Y:S04]  /*d1d90*/  STL.64 [R1+0x308], R30 ;  /* 0x0003081e01007387 */ /* 0x000fe80000100a00 */
[----:B------:R-:W2:Y:S04]  /*d1da0*/  LDL.LU R51, [R1+0x1a58] ;  /* 0x001a580001337983 */ /* 0x000ea80000300800 */
[----:B------:R-:W2:Y:S04]  /*d1db0*/  LDL.LU R5, [R1+0x1a50] ;  /* 0x001a500001057983 */ /* 0x000ea80000300800 */
[----:B------:R-:W2:Y:S04]  /*d1dc0*/  LDL.LU R20, [R1+0x29c] ;  /* 0x00029c0001147983 */ /* 0x000ea80000300800 */
[----:B------:R0:W-:Y:S01]  /*d1dd0*/  STSM.16.M88.4 [R56], R24 ;  /* 0x0000001838007844 */ /* 0x0001e20000000200 */
[----:B------:R-:W-:-:S03]  /*d1de0*/  NOP ;  /* 0x0000000000007918 */ /* 0x000fc60000000000 */
[----:B------:R-:W1:Y:S01]  /*d1df0*/  LDS.128 R28, [R56] ;  /* 0x00000000381c7984 */ /* 0x000e620000000c00 */
[----:B---3--:R-:W-:Y:S02]  /*d1e00*/  LOP3.LUT R8, R8, 0xffff, RZ, 0xc0, !PT ;  /* 0x0000ffff08087812 */ /* 0x008fe400078ec0ff */
[----:B----4-:R-:W-:Y:S02]  /*d1e10*/  LOP3.LUT R17, R13, 0xffff, RZ, 0xc0, !PT ;  /* 0x0000ffff0d117812 */ /* 0x010fe400078ec0ff */
[----:B------:R-:W-:Y:S02]  /*d1e20*/  LOP3.LUT R14, R53, 0xffff, RZ, 0xc0, !PT ;  /* 0x0000ffff350e7812 */ /* 0x000fe400078ec0ff */
[----:B------:R-:W3:Y:S01]  /*d1e30*/  LDL.LU R53, [R1+0x2a0] ;  /* 0x0002a00001357983 */ /* 0x000ee20000300800 */
[----:B------:R-:W-:-:S03]  /*d1e40*/  LOP3.LUT R13, R54, 0xffff, RZ, 0xc0, !PT ;  /* 0x0000ffff360d7812 */ /* 0x000fc600078ec0ff */
[----:B------:R-:W4:Y:S01]  /*d1e50*/  LDL.LU R54, [R1+0x2a4] ;  /* 0x0002a40001367983 */ /* 0x000f220000300800 */
[----:B0-----:R-:W-:-:S03]  /*d1e60*/  PRMT R24, R55, 0x4210, R8 ;  /* 0x0000421037187816 */ /* 0x001fc60000000008 */
[----:B------:R-:W4:Y:S04]  /*d1e70*/  LDL.LU R55, [R1+0x2a8] ;  /* 0x0002a80001377983 */ /* 0x000f280000300800 */
[----:B-1----:R-:W-:Y:S04]  /*d1e80*/  STL.64 [R1+0x2e0], R28 ;  /* 0x0002e01c01007387 */ /* 0x002fe80000100a00 */
[----:B------:R-:W-:Y:S01]  /*d1e90*/  STL.64 [R1+0x2e8], R30 ;  /* 0x0002e81e01007387 */ /* 0x000fe20000100a00 */
[----:B------:R-:W-:Y:S01]  /*d1ea0*/  NOP ;  /* 0x0000000000007918 */ /* 0x000fe20000000000 */
[----:B------:R-:W-:-:S02]  /*d1eb0*/  PRMT R25, R48, 0x4210, R17 ;  /* 0x0000421030197816 */ /* 0x000fc40000000011 */
[----:B------:R-:W4:Y:S01]  /*d1ec0*/  LDL.LU R16, [R1+0x2ac] ;  /* 0x0002ac0001107983 */ /* 0x000f220000300800 */
[----:B------:R-:W-:-:S03]  /*d1ed0*/  PRMT R26, R49, 0x4210, R14 ;  /* 0x00004210311a7816 */ /* 0x000fc6000000000e */
[----:B------:R-:W4:Y:S01]  /*d1ee0*/  LDL.LU R48, [R1+0x2b0] ;  /* 0x0002b00001307983 */ /* 0x000f220000300800 */
[----:B------:R-:W-:-:S03]  /*d1ef0*/  PRMT R27, R50, 0x4210, R13 ;  /* 0x00004210321b7816 */ /* 0x000fc6000000000d */
[----:B------:R-:W4:Y:S04]  /*d1f00*/  LDL.LU R49, [R1+0x2b4] ;  /* 0x0002b40001317983 */ /* 0x000f280000300800 */
[----:B------:R-:W4:Y:S01]  /*d1f10*/  LDL.LU R50, [R1+0x290] ;  /* 0x0002900001327983 */ /* 0x000f220000300800 */
[----:B------:R-:W-:Y:S02]  /*d1f20*/  LOP3.LUT R12, R6, 0xffff, RZ, 0xc0, !PT ;  /* 0x0000ffff060c7812 */ /* 0x000fe400078ec0ff */
[----:B------:R-:W-:Y:S02]  /*d1f30*/  LOP3.LUT R6, R52, 0xffff, RZ, 0xc0, !PT ;  /* 0x0000ffff34067812 */ /* 0x000fe400078ec0ff */
[----:B------:R-:W4:Y:S04]  /*d1f40*/  LDL.LU R52, [R1+0x2b8] ;  /* 0x0002b80001347983 */ /* 0x000f280000300800 */
[----:B------:R-:W-:Y:S01]  /*d1f50*/  STSM.16.M88.4 [R56], R24 ;  /* 0x0000001838007844 */ /* 0x000fe20000000200 */
[----:B------:R-:W-:-:S03]  /*d1f60*/  NOP ;  /* 0x0000000000007918 */ /* 0x000fc60000000000 */
[----:B------:R-:W0:Y:S01]  /*d1f70*/  LDS.128 R28, [R56] ;  /* 0x00000000381c7984 */ /* 0x000e220000000c00 */
[----:B------:R-:W-:-:S03]  /*d1f80*/  LOP3.LUT R7, R7, 0xffff, RZ, 0xc0, !PT ;  /* 0x0000ffff07077812 */ /* 0x000fc600078ec0ff */
[----:B0-----:R-:W-:Y:S04]  /*d1f90*/  STL.64 [R1+0x200], R28 ;  /* 0x0002001c01007387 */ /* 0x001fe80000100a00 */
[----:B------:R-:W-:Y:S01]  /*d1fa0*/  STL.64 [R1+0x208], R30 ;  /* 0x0002081e01007387 */ /* 0x000fe20000100a00 */
[----:B------:R-:W-:Y:S01]  /*d1fb0*/  NOP ;  /* 0x0000000000007918 */ /* 0x000fe20000000000 */
[----:B--2---:R-:W-:Y:S02]  /*d1fc0*/  LOP3.LUT R4, R4, 0xffff, RZ, 0xc0, !PT ;  /* 0x0000ffff04047812 */ /* 0x004fe400078ec0ff */
[----:B------:R-:W-:Y:S02]  /*d1fd0*/  PRMT R24, R23, 0x4210, R12 ;  /* 0x0000421017187816 */ /* 0x000fe4000000000c */
[----:B------:R-:W-:-:S02]  /*d1fe0*/  PRMT R25, R15, 0x4210, R7 ;  /* 0x000042100f197816 */ /* 0x000fc40000000007 */
[----:B------:R-:W2:Y:S01]  /*d1ff0*/  LDL.LU R15, [R1+0x2bc] ;  /* 0x0002bc00010f7983 */ /* 0x000ea20000300800 */
[----:B------:R-:W-:-:S03]  /*d2000*/  PRMT R26, R51, 0x4210, R6 ;  /* 0x00004210331a7816 */ /* 0x000fc60000000006 */
[----:B------:R-:W2:Y:S01]  /*d2010*/  LDL.LU R51, [R1+0x358] ;  /* 0x0003580001337983 */ /* 0x000ea20000300800 */
[----:B------:R-:W-:-:S03]  /*d2020*/  PRMT R27, R5, 0x4210, R4 ;  /* 0x00004210051b7816 */ /* 0x000fc60000000004 */
[----:B------:R-:W2:Y:S04]  /*d2030*/  LDL.LU R5, [R1+0x294] ;  /* 0x0002940001057983 */ /* 0x000ea80000300800 */
[----:B------:R-:W-:Y:S01]  /*d2040*/  STSM.16.M88.4 [R56], R24 ;  /* 0x0000001838007844 */ /* 0x000fe20000000200 */
[----:B------:R-:W-:-:S03]  /*d2050*/  NOP ;  /* 0x0000000000007918 */ /* 0x000fc60000000000 */
[----:B------:R-:W0:Y:S01]  /*d2060*/  LDS.128 R24, [R56] ;  /* 0x0000000038187984 */ /* 0x000e220000000c00 */
[----:B------:R-:W-:Y:S02]  /*d2070*/  PRMT R20, R20, 0x5210, R59 ;  /* 0x0000521014147816 */ /* 0x000fe4000000003b */
[----:B---3--:R-:W-:Y:S02]  /*d2080*/  PRMT R21, R53, 0x5210, R21 ;  /* 0x0000521035157816 */ /* 0x008fe40000000015 */
[----:B------:R-:W3:Y:S01]  /*d2090*/  LDL.LU R53, [R1+0x1760] ;  /* 0x0017600001357983 */ /* 0x000ee20000300800 */
[----:B----4-:R-:W-:-:S03]  /*d20a0*/  PRMT R22, R54, 0x5210, R22 ;  /* 0x0000521036167816 */ /* 0x010fc60000000016 */
[----:B------:R-:W4:Y:S01]  /*d20b0*/  LDL.LU R54, [R1+0x1764] ;  /* 0x0017640001367983 */ /* 0x000f220000300800 */
[----:B------:R-:W-:Y:S01]  /*d20c0*/  PRMT R23, R55, 0x5210, R19 ;  /* 0x0000521037177816 */ /* 0x000fe20000000013 */
[----:B------:R-:W-:Y:S02]  /*d20d0*/  NOP ;  /* 0x0000000000007918 */ /* 0x000fe40000000000 */
[----:B------:R-:W4:Y:S04]  /*d20e0*/  LDL.LU R55, [R1+0x1768] ;  /* 0x0017680001377983 */ /* 0x000f280000300800 */
[----:B------:R1:W-:Y:S04]  /*d20f0*/  STSM.16.M88.4 [R56], R20 ;  /* 0x0000001438007844 */ /* 0x0003e80000000200 */
[----:B0-----:R-:W-:Y:S04]  /*d2100*/  STL.64 [R1+0x2d0], R24 ;  /* 0x0002d01801007387 */ /* 0x001fe80000100a00 */
[----:B------:R-:W-:Y:S01]  /*d2110*/  STL.64 [R1+0x2d8], R26 ;  /* 0x0002d81a01007387 */ /* 0x000fe20000100a00 */
[----:B------:R-:W-:-:S03]  /*d2120*/  NOP ;  /* 0x0000000000007918 */ /* 0x000fc60000000000 */
[----:B------:R-:W0:Y:S01]  /*d2130*/  LDS.128 R24, [R56] ;  /* 0x0000000038187984 */ /* 0x000e220000000c00 */
[----:B-1----:R-:W-:Y:S02]  /*d2140*/  PRMT R22, R49, 0x5210, R10 ;  /* 0x0000521031167816 */ /* 0x002fe4000000000a */
[----:B------:R-:W-:Y:S02]  /*d2150*/  PRMT R20, R16, 0x5210, R18 ;  /* 0x0000521010147816 */ /* 0x000fe40000000012 */
[----:B------:R-:W-:Y:S02]  /*d2160*/  PRMT R21, R48, 0x5210, R11 ;  /* 0x0000521030157816 */ /* 0x000fe4000000000b */
[----:B------:R-:W-:Y:S01]  /*d2170*/  PRMT R23, R50, 0x5210, R9 ;  /* 0x0000521032177816 */ /* 0x000fe20000000009 */
[----:B------:R-:W-:Y:S01]  /*d2180*/  NOP ;  /* 0x0000000000007918 */ /* 0x000fe20000000000 */
[----:B------:R-:W-:Y:S01]  /*d2190*/  PRMT R16, R52, 0x5210, R8 ;  /* 0x0000521034107816 */ /* 0x000fe20000000008 */
[----:B0-----:R-:W-:Y:S04]  /*d21a0*/  STL.64 [R1+0x2c0], R24 ;  /* 0x0002c01801007387 */ /* 0x001fe80000100a00 */
[----:B------:R-:W-:Y:S04]  /*d21b0*/  STL.64 [R1+0x2c8], R26 ;  /* 0x0002c81a01007387 */ /* 0x000fe80000100a00 */
[----:B------:R-:W4:Y:S04]  /*d21c0*/  LDL.LU R10, [R1+0x2aac] ;  /* 0x002aac00010a7983 */ /* 0x000f280000300800 */
[----:B------:R-:W4:Y:S04]  /*d21d0*/  LDL.LU R11, [R1+0x2aa8] ;  /* 0x002aa800010b7983 */ /* 0x000f280000300800 */
[----:B------:R-:W4:Y:S04]  /*d21e0*/  LDL.LU R8, [R1+0x2aa4] ;  /* 0x002aa40001087983 */ /* 0x000f280000300800 */
[----:B------:R-:W4:Y:S04]  /*d21f0*/  LDL.LU R9, [R1+0x2aa0] ;  /* 0x002aa00001097983 */ /* 0x000f280000300800 */
[----:B------:R-:W4:Y:S04]  /*d2200*/  LDL.LU R48, [R1+0x1a70] ;  /* 0x001a700001307983 */ /* 0x000f280000300800 */
[----:B------:R-:W-:Y:S01]  /*d2210*/  STSM.16.M88.4 [R56], R20 ;  /* 0x0000001438007844 */ /* 0x000fe20000000200 */
[----:B------:R-:W-:-:S03]  /*d2220*/  NOP ;  /* 0x0000000000007918 */ /* 0x000fc60000000000 */
[----:B------:R-:W0:Y:S04]  /*d2230*/  LDS.128 R20, [R56] ;  /* 0x0000000038147984 */ /* 0x000e280000000c00 */
[----:B------:R-:W4:Y:S04]  /*d2240*/  LDL.LU R49, [R1+0x1a6c] ;  /* 0x001a6c0001317983 */ /* 0x000f280000300800 */
[----:B------:R-:W4:Y:S04]  /*d2250*/  LDL.LU R50, [R1+0x1a68] ;  /* 0x001a680001327983 */ /* 0x000f280000300800 */
[----:B------:R-:W4:Y:S04]  /*d2260*/  LDL.LU R52, [R1+0x1a64] ;  /* 0x001a640001347983 */ /* 0x000f280000300800 */
[----:B0-----:R-:W-:Y:S04]  /*d2270*/  STL.64 [R1+0x2b0], R20 ;  /* 0x0002b01401007387 */ /* 0x001fe80000100a00 */
[----:B------:R-:W-:Y:S01]  /*d2280*/  STL.64 [R1+0x2b8], R22 ;  /* 0x0002b81601007387 */ /* 0x000fe20000100a00 */
[----:B--2---:R-:W-:-:S02]  /*d2290*/  PRMT R17, R15, 0x5210, R17 ;  /* 0x000052100f117816 */ /* 0x004fc40000000011 */
[----:B------:R-:W-:Y:S02]  /*d22a0*/  PRMT R18, R51, 0x5210, R14 ;  /* 0x0000521033127816 */ /* 0x000fe4000000000e */
[----:B------:R-:W-:Y:S01]  /*d22b0*/  PRMT R19, R5, 0x5210, R13 ;  /* 0x0000521005137816 */ /* 0x000fe2000000000d */
[----:B------:R-:W-:-:S04]  /*d22c0*/  NOP ;  /* 0x0000000000007918 */ /* 0x000fc80000000000 */
[----:B------:R-:W-:Y:S01]  /*d22d0*/  STSM.16.M88.4 [R56], R16 ;  /* 0x0000001038007844 */ /* 0x000fe20000000200 */
[----:B------:R-:W-:-:S03]  /*d22e0*/  NOP ;  /* 0x0000000000007918 */ /* 0x000fc60000000000 */
[----:B------:R-:W0:Y:S01]  /*d22f0*/  LDS.128 R16, [R56] ;  /* 0x0000000038107984 */ /* 0x000e220000000c00 */
[----:B------:R-:W-:-:S03]  /*d2300*/  PRMT R15, R0, 0x5210, R4 ;  /* 0x00005210000f7816 */ /* 0x000fc60000000004 */
[----:B------:R-:W2:Y:S04]  /*d2310*/  LDL.LU R5, [R1+0x2a74] ;  /* 0x002a740001057983 */ /* 0x000ea80000300800 */
[----:B------:R-:W2:Y:S01]  /*d2320*/  LDL.LU R0, [R1+0x4f1c] ;  /* 0x004f1c0001007983 */ /* 0x000ea20000300800 */
[----:B---3--:R-:W-:Y:S02]  /*d2330*/  PRMT R12, R53, 0x5210, R12 ;  /* 0x00005210350c7816 */ /* 0x008fe4000000000c */
[----:B----4-:R-:W-:Y:S02]  /*d2340*/  PRMT R13, R54, 0x5210, R7 ;  /* 0x00005210360d7816 */ /* 0x010fe40000000007 */
[----:B------:R-:W-:Y:S01]  /*d2350*/  PRMT R14, R55, 0x5210, R6 ;  /* 0x00005210370e7816 */ /* 0x000fe20000000006 */
[----:B------:R-:W-:Y:S01]  /*d2360*/  NOP ;  /* 0x0000000000007918 */ /* 0x000fe20000000000 */
[----:B------:R-:W3:Y:S04]  /*d2370*/  LDL.LU R6, [R1+0x2a70] ;  /* 0x002a700001067983 */ /* 0x000ee80000300800 */
[----:B------:R-:W4:Y:S04]  /*d2380*/  LDL.LU R7, [R1+0x2a64] ;  /* 0x002a640001077983 */ /* 0x000f280000300800 */
[----:B------:R-:W4:Y:S04]  /*d2390*/  LDL.LU R4, [R1+0x2a60] ;  /* 0x002a600001047983 */ /* 0x000f280000300800 */
[----:B------:R-:W4:Y:S04]  /*d23a0*/  LDL.LU R51, [R1+0x1a7c] ;  /* 0x001a7c0001337983 */ /* 0x000f280000300800 */
[----:B------:R-:W4:Y:S04]  /*d23b0*/  LDL.LU R53, [R1+0x1a78] ;  /* 0x001a780001357983 */ /* 0x000f280000300800 */
[----:B------:R-:W4:Y:S04]  /*d23c0*/  LDL.LU R54, [R1+0x1a74] ;  /* 0x001a740001367983 */ /* 0x000f280000300800 */
[----:B0-----:R-:W-:Y:S04]  /*d23d0*/  STL.64 [R1+0x2a0], R16 ;  /* 0x0002a01001007387 */ /* 0x001fe80000100a00 */
[----:B------:R0:W-:Y:S04]  /*d23e0*/  STL.64 [R1+0x2a8], R18 ;  /* 0x0002a81201007387 */ /* 0x0001e80000100a00 */
[----:B------:R-:W4:Y:S01]  /*d23f0*/  LDL.LU R55, [R1+0x17a0] ;  /* 0x0017a00001377983 */ /* 0x000f220000300800 */
[----:B------:R-:W-:-:S02]  /*d2400*/  LOP3.LUT R59, R10, 0xffff, RZ, 0xc0, !PT ;  /* 0x0000ffff0a3b7812 */ /* 0x000fc400078ec0ff */
[----:B0-----:R-:W-:Y:S02]  /*d2410*/  LOP3.LUT R18, R8, 0xffff, RZ, 0xc0, !PT ;  /* 0x0000ffff08127812 */ /* 0x001fe400078ec0ff */
[----:B------:R-:W-:Y:S02]  /*d2420*/  PRMT R8, R48, 0x4210, R59 ;  /* 0x0000421030087816 */ /* 0x000fe4000000003b */
[----:B------:R-:W4:Y:S04]  /*d2430*/  LDL.LU R48, [R1+0x2a14] ;  /* 0x002a140001307983 */ /* 0x000f280000300800 */
[----:B------:R-:W-:Y:S01]  /*d2440*/  STSM.16.M88.4 [R56], R12 ;  /* 0x0000000c38007844 */ /* 0x000fe20000000200 */
[----:B------:R-:W-:-:S03]  /*d2450*/  NOP ;  /* 0x0000000000007918 */ /* 0x000fc60000000000 */
[----:B------:R-:W0:Y:S01]  /*d2460*/  LDS.128 R12, [R56] ;  /* 0x00000000380c7984 */ /* 0x000e220000000c00 */
[----:B------:R-:W-:Y:S02]  /*d2470*/  LOP3.LUT R19, R11, 0xffff, RZ, 0xc0, !PT ;  /* 0x0000ffff0b137812 */ /* 0x000fe400078ec0ff */
[----:B------:R-:W-:Y:S02]  /*d2480*/  LOP3.LUT R17, R9, 0xffff, RZ, 0xc0, !PT ;  /* 0x0000ffff09117812 */ /* 0x000fe400078ec0ff */
[----:B------:R-:W-:Y:S02]  /*d2490*/  PRMT R9, R49, 0x4210, R19 ;  /* 0x0000421031097816 */ /* 0x000fe40000000013 */
[----:B------:R-:W-:Y:S01]  /*d24a0*/  PRMT R10, R50, 0x4210, R18 ;  /* 0x00004210320a7816 */ /* 0x000fe20000000012 */
[----:B------:R-:W4:Y:S01]  /*d24b0*/  LDL.LU R49, [R1+0x2a10] ;  /* 0x002a100001317983 */ /* 0x000f220000300800 */
[----:B------:R-:W-:Y:S01]  /*d24c0*/  PRMT R11, R52, 0x4210, R17 ;  /* 0x00004210340b7816 */ /* 0x000fe20000000011 */
[----:B------:R-:W-:-:S02]  /*d24d0*/  NOP ;  /* 0x0000000000007918 */ /* 0x000fc40000000000 */
[----:B------:R-:W4:Y:S04]  /*d24e0*/  LDL.LU R50, [R1+0x2a04] ;  /* 0x002a040001327983 */ /* 0x000f280000300800 */
[----:B------:R1:W-:Y:S01]  /*d24f0*/  STSM.16.M88.4 [R56], R8 ;  /* 0x0000000838007844 */ /* 0x0003e20000000200 */
[----:B------:R-:W-:-:S03]  /*d2500*/  NOP ;  /* 0x0000000000007918 */ /* 0x000fc60000000000 */
[----:B------:R-:W4:Y:S04]  /*d2510*/  LDS.128 R28, [R56] ;  /* 0x00000000381c7984 */ /* 0x000f280000000c00 */
[----:B0-----:R-:W-:Y:S04]  /*d2520*/  STL.64 [R1+0x290], R12 ;  /* 0x0002900c01007387 */ /* 0x001fe80000100a00 */
[----:B------:R3:W-:Y:S04]  /*d2530*/  STL.64 [R1+0x298], R14 ;  /* 0x0002980e01007387 */ /* 0x0007e80000100a00 */
[----:B-1----:R-:W4:Y:S04]  /*d2540*/  LDL.LU R10, [R1+0x2a00] ;  /* 0x002a0000010a7983 */ /* 0x002f280000300800 */
        /* <DEDUP_REMOVED lines=8> */
[----:B------:R-:W4:Y:S01]  /*d25d0*/  LDL.LU R7, [R1+0x192c] ;  /* 0x00192c0001077983 */ /* 0x000f220000300800 */
[----:B------:R-:W-:Y:S02]  /*d25e0*/  LOP3.LUT R4, R4, 0xffff, RZ, 0xc0, !PT ;  /* 0x0000ffff04047812 */ /* 0x000fe400078ec0ff */
[----:B------:R-:W-:Y:S02]  /*d25f0*/  PRMT R24, R51, 0x4210, R16 ;  /* 0x0000421033187816 */ /* 0x000fe40000000010 */
[----:B------:R-:W-:Y:S02]  /*d2600*/  PRMT R25, R53, 0x4210, R15 ;  /* 0x0000421035197816 */ /* 0x000fe4000000000f */
[----:B------:R-:W4:Y:S01]  /*d2610*/  LDL.LU R53, [R1+0x191c] ;  /* 0x00191c0001357983 */ /* 0x000f220000300800 */
[----:B------:R-:W-:-:S03]  /*d2620*/  PRMT R26, R54, 0x4210, R14 ;  /* 0x00004210361a7816 */ /* 0x000fc6000000000e */
[----:B------:R-:W4:Y:S04]  /*d2630*/  LDL.LU R54, [R1+0x1918] ;  /* 0x0019180001367983 */ /* 0x000f280000300800 */
[----:B------:R-:W4:Y:S04]  /*d2640*/  LDL.LU R23, [R1+0x1a98] ;  /* 0x001a980001177983 */ /* 0x000f280000300800 */
[----:B------:R-:W4:Y:S01]  /*d2650*/  LDL.LU R20, [R1+0x1a94] ;  /* 0x001a940001147983 */ /* 0x000f220000300800 */
[----:B------:R-:W-:Y:S01]  /*d2660*/  PRMT R27, R55, 0x4210, R4 ;  /* 0x00004210371b7816 */ /* 0x000fe20000000004 */
[----:B------:R-:W-:-:S02]  /*d2670*/  NOP ;  /* 0x0000000000007918 */ /* 0x000fc40000000000 */
[----:B------:R-:W4:Y:S04]  /*d2680*/  LDL.LU R51, [R1+0x1a90] ;  /* 0x001a900001337983 */ /* 0x000f280000300800 */
[----:B------:R-:W4:Y:S04]  /*d2690*/  LDL.LU R55, [R1+0x1a8c] ;  /* 0x001a8c0001377983 */ /* 0x000f280000300800 */
[----:B------:R-:W-:Y:S04]  /*d26a0*/  STL.64 [R1+0x1f0], R28 ;  /* 0x0001f01c01007387 */ /* 0x000fe80000100a00 */
[----:B------:R-:W-:Y:S04]  /*d26b0*/  STL.64 [R1+0x1f8], R30 ;  /* 0x0001f81e01007387 */ /* 0x000fe80000100a00 */
[----:B------:R-:W4:Y:S01]  /*d26c0*/  LDL.LU R21, [R1+0x176c] ;  /* 0x00176c0001157983 */ /* 0x000f220000300800 */
[----:B------:R-:W-:-:S03]  /*d26d0*/  LOP3.LUT R12, R48, 0xffff, RZ, 0xc0, !PT ;  /* 0x0000ffff300c7812 */ /* 0x000fc600078ec0ff */
[----:B------:R-:W4:Y:S04]  /*d26e0*/  LDL.LU R48, [R1+0x1770] ;  /* 0x0017700001307983 */ /* 0x000f280000300800 */
[----:B------:R0:W-:Y:S01]  /*d26f0*/  STSM.16.M88.4 [R56], R24 ;  /* 0x0000001838007844 */ /* 0x0001e20000000200 */
[----:B------:R-:W-:-:S03]  /*d2700*/  NOP ;  /* 0x0000000000007918 */ /* 0x000fc60000000000 */
[----:B------:R-:W1:Y:S01]  /*d2710*/  LDS.128 R28, [R56] ;  /* 0x00000000381c7984 */ /* 0x000e620000000c00 */
[----:B------:R-:W-:-:S03]  /*d2720*/  LOP3.LUT R13, R49, 0xffff, RZ, 0xc0, !PT ;  /* 0x0000ffff310d7812 */ /* 0x000fc600078ec0ff */
[----:B------:R-:W4:Y:S01]  /*d2730*/  LDL.LU R49, [R1+0x1774] ;  /* 0x0017740001317983 */ /* 0x000f220000300800 */
[----:B------:R-:W-:-:S03]  /*d2740*/  LOP3.LUT R11, R50, 0xffff, RZ, 0xc0, !PT ;  /* 0x0000ffff320b7812 */ /* 0x000fc600078ec0ff */
[----:B------:R-:W4:Y:S01]  /*d2750*/  LDL.LU R50, [R1+0x1778] ;  /* 0x0017780001327983 */ /* 0x000f220000300800 */
[----:B------:R-:W-:Y:S02]  /*d2760*/  LOP3.LUT R10, R10, 0xffff, RZ, 0xc0, !PT ;  /* 0x0000ffff0a0a7812 */ /* 0x000fe400078ec0ff */
[----:B0-----:R-:W-:Y:S02]  /*d2770*/  PRMT R24, R8, 0x4210, R12 ;  /* 0x0000421008187816 */ /* 0x001fe4000000000c */
[----:B------:R-:W-:Y:S02]  /*d2780*/  PRMT R25, R9, 0x4210, R13 ;  /* 0x0000421009197816 */ /* 0x000fe4000000000d */
[----:B------:R-:W-:Y:S02]  /*d2790*/  PRMT R26, R52, 0x4210, R11 ;  /* 0x00004210341a7816 */ /* 0x000fe4000000000b */
[----:B------:R-:W4:Y:S01]  /*d27a0*/  LDL.LU R52, [R1+0x1780] ;  /* 0x0017800001347983 */ /* 0x000f220000300800 */
[----:B------:R-:W-:-:S02]  /*d27b0*/  PRMT R16, R0, 0x5210, R16 ;  /* 0x0000521000107816 */ /* 0x000fc40000000010 */
[----:B--2---:R-:W-:Y:S01]  /*d27c0*/  PRMT R27, R5, 0x4210, R10 ;  /* 0x00004210051b7816 */ /* 0x004fe2000000000a */
[----:B------:R-:W-:-:S04]  /*d27d0*/  NOP ;  /* 0x0000000000007918 */ /* 0x000fc80000000000 */
[----:B------:R0:W-:Y:S04]  /*d27e0*/  STSM.16.M88.4 [R56], R24 ;  /* 0x0000001838007844 */ /* 0x0001e80000000200 */
[----:B------:R-:W2:Y:S04]  /*d27f0*/  LDL.LU R5, [R1+0x1784] ;  /* 0x0017840001057983 */ /* 0x000ea80000300800 */
[----:B-1----:R-:W-:Y:S04]  /*d2800*/  STL.64 [R1+0x1e0], R28 ;  /* 0x0001e01c01007387 */ /* 0x002fe80000100a00 */
[----:B------:R-:W-:Y:S01]  /*d2810*/  STL.64 [R1+0x1e8], R30 ;  /* 0x0001e81e01007387 */ /* 0x000fe20000100a00 */
        /* <DEDUP_REMOVED lines=8> */
[----:B0-----:R-:W-:Y:S02]  /*d28a0*/  PRMT R24, R23, 0x4210, R9 ;  /* 0x0000421017187816 */ /* 0x001fe40000000009 */
[----:B------:R-:W-:Y:S02]  /*d28b0*/  PRMT R25, R20, 0x4210, R8 ;  /* 0x0000421014197816 */ /* 0x000fe40000000008 */
[----:B------:R-:W-:Y:S02]  /*d28c0*/  PRMT R26, R51, 0x4210, R7 ;  /* 0x00004210331a7816 */ /* 0x000fe40000000007 */
[----:B------:R-:W-:Y:S01]  /*d28d0*/  PRMT R27, R55, 0x4210, R6 ;  /* 0x00004210371b7816 */ /* 0x000fe20000000006 */
[----:B------:R-:W-:-:S04]  /*d28e0*/  NOP ;  /* 0x0000000000007918 */ /* 0x000fc80000000000 */
[----:B------:R-:W-:Y:S01]  /*d28f0*/  STSM.16.M88.4 [R56], R24 ;  /* 0x0000001838007844 */ /* 0x000fe20000000200 */
[----:B------:R-:W-:-:S03]  /*d2900*/  NOP ;  /* 0x0000000000007918 */ /* 0x000fc60000000000 */
[----:B------:R-:W0:Y:S04]  /*d2910*/  LDS.128 R24, [R56] ;  /* 0x0000000038187984 */ /* 0x000e280000000c00 */
[----:B------:R-:W4:Y:S01]  /*d2920*/  LDL.LU R55, [R1+0x1798] ;  /* 0x0017980001377983 */ /* 0x000f220000300800 */
[----:B------:R-:W-:-:S03]  /*d2930*/  PRMT R20, R21, 0x5210, R59 ;  /* 0x0000521015147816 */ /* 0x000fc6000000003b */
[----:B-1----:R-:W-:Y:S04]  /*d2940*/  STL.64 [R1+0x1d0], R28 ;  /* 0x0001d01c01007387 */ /* 0x002fe80000100a00 */
[----:B------:R-:W-:Y:S04]  /*d2950*/  STL.64 [R1+0x1d8], R30 ;  /* 0x0001d81e01007387 */ /* 0x000fe80000100a00 */
[----:B------:R-:W4:Y:S01]  /*d2960*/  LDL R51, [R1+0x1c48] ;  /* 0x001c480001337983 */ /* 0x000f220000100800 */
[----:B------:R-:W-:Y:S02]  /*d2970*/  PRMT R21, R48, 0x5210, R19 ;  /* 0x0000521030157816 */ /* 0x000fe40000000013 */
[----:B------:R-:W-:Y:S01]  /*d2980*/  PRMT R19, R60, 0x5210, R4 ;  /* 0x000052103c137816 */ /* 0x000fe20000000004 */
[----:B0-----:R-:W-:Y:S04]  /*d2990*/  STL.64 [R1+0x1b0], R24 ;  /* 0x0001b01801007387 */ /* 0x001fe80000100a00 */
[----:B------:R-:W-:Y:S04]  /*d29a0*/  STL.64 [R1+0x1b8], R26 ;  /* 0x0001b81a01007387 */ /* 0x000fe80000100a00 */
[----:B------:R-:W3:Y:S04]  /*d29b0*/  LDL.LU R0, [R1+0x4f18] ;  /* 0x004f180001007983 */ /* 0x000ee80000300800 */
[----:B------:R-:W4:Y:S01]  /*d29c0*/  LDL.LU R60, [R1+0x4f14] ;  /* 0x004f1400013c7983 */ /* 0x000f220000300800 */
[----:B------:R-:W-:-:S02]  /*d29d0*/  PRMT R22, R49, 0x5210, R18 ;  /* 0x0000521031167816 */ /* 0x000fc40000000012 */
[----:B------:R-:W-:Y:S01]  /*d29e0*/  PRMT R23, R50, 0x5210, R17 ;  /* 0x0000521032177816 */ /* 0x000fe20000000011 */
[----:B------:R-:W-:-:S04]  /*d29f0*/  NOP ;  /* 0x0000000000007918 */ /* 0x000fc80000000000 */
[----:B------:R-:W-:Y:S01]  /*d2a00*/  STSM.16.M88.4 [R56], R20 ;  /* 0x0000001438007844 */ /* 0x000fe20000000200 */
[----:B------:R-:W-:-:S03]  /*d2a10*/  NOP ;  /* 0x0000000000007918 */ /* 0x000fc60000000000 */
[----:B------:R-:W0:Y:S01]  /*d2a20*/  LDS.128 R20, [R56] ;  /* 0x0000000038147984 */ /* 0x000e220000000c00 */
[----:B--2---:R-:W-:-:S03]  /*d2a30*/  PRMT R18, R5, 0x5210, R14 ;  /* 0x0000521005127816 */ /* 0x004fc6000000000e */
[----:B------:R-:W2:Y:S04]  /*d2a40*/  LDL.LU.64 R4, [R1+0xb48] ;  /* 0x000b480001047983 */ /* 0x000ea80000300a00 */
[----:B0-----:R-:W-:Y:S04]  /*d2a50*/  STL.64 [R1+0x1a0], R20 ;  /* 0x0001a01401007387 */ /* 0x001fe80000100a00 */
[----:B------:R-:W-:Y:S01]  /*d2a60*/  STL.64 [R1+0x1a8], R22 ;  /* 0x0001a81601007387 */ /* 0x000fe20000100a00 */
[----:B---3--:R-:W-:Y:S01]  /*d2a70*/  PRMT R12, R0, 0x5210, R12 ;  /* 0x00005210000c7816 */ /* 0x008fe2000000000c */
[----:B------:R-:W-:-:S02]  /*d2a80*/  NOP ;  /* 0x0000000000007918 */ /* 0x000fc40000000000 */
[----:B------:R-:W3:Y:S01]  /*d2a90*/  LDL.LU R0, [R1+0x4f10] ;  /* 0x004f100001007983 */ /* 0x000ee20000300800 */
[----:B----4-:R-:W-:-:S03]  /*d2aa0*/  PRMT R14, R60, 0x5210, R11 ;  /* 0x000052103c0e7816 */ /* 0x010fc6000000000b */
[----:B------:R-:W4:Y:S01]  /*d2ab0*/  LDL.LU R60, [R1+0x4f0c] ;  /* 0x004f0c00013c7983 */ /* 0x000f220000300800 */
[----:B------:R-:W-:-:S05]  /*d2ac0*/  PRMT R17, R52, 0x5210, R15 ;  /* 0x0000521034117816 */ /* 0x000fca000000000f */
[----:B------:R-:W-:Y:S01]  /*d2ad0*/  STSM.16.M88.4 [R56], R16 ;  /* 0x0000001038007844 */ /* 0x000fe20000000200 */
[----:B------:R-:W-:-:S03]  /*d2ae0*/  NOP ;  /* 0x0000000000007918 */ /* 0x000fc60000000000 */
[----:B------:R-:W0:Y:S01]  /*d2af0*/  LDS.128 R16, [R56] ;  /* 0x0000000038107984 */ /* 0x000e220000000c00 */
[----:B------:R-:W-:Y:S02]  /*d2b00*/  PRMT R13, R53, 0x5210, R13 ;  /* 0x00005210350d7816 */ /* 0x000fe4000000000d */
[----:B------:R-:W-:Y:S01]  /*d2b10*/  PRMT R15, R54, 0x5210, R10 ;  /* 0x00005210360f7816 */ /* 0x000fe2000000000a */
[----:B------:R-:W-:-:S04]  /*d2b20*/  NOP ;  /* 0x0000000000007918 */ /* 0x000fc80000000000 */
[----:B------:R3:W-:Y:S01]  /*d2b30*/  STSM.16.M88.4 [R56], R12 ;  /* 0x0000000c38007844 */ /* 0x0007e20000000200 */
[----:B------:R-:W-:-:S03]  /*d2b40*/  NOP ;  /* 0x0000000000007918 */ /* 0x000fc60000000000 */
[----:B------:R-:W1:Y:S04]  /*d2b50*/  LDS.128 R20, [R56] ;  /* 0x0000000038147984 */ /* 0x000e680000000c00 */
[----:B0-----:R0:W-:Y:S04]  /*d2b60*/  STL.64 [R1+0x190], R16 ;  /* 0x0001901001007387 */ /* 0x0011e80000100a00 */
[----:B------:R-:W-:Y:S01]  /*d2b70*/  STL.64 [R1+0x198], R18 ;  /* 0x0001981201007387 */ /* 0x000fe20000100a00 */
[----:B---3--:R-:W-:-:S03]  /*d2b80*/  PRMT R12, R0, 0x5210, R9 ;  /* 0x00005210000c7816 */ /* 0x008fc60000000009 */
[----:B------:R-:W3:Y:S01]  /*d2b90*/  LDL.LU R0, [R1+0x4f08] ;  /* 0x004f080001007983 */ /* 0x000ee20000300800 */
[----:B----4-:R-:W-:-:S03]  /*d2ba0*/  PRMT R14, R60, 0x5210, R7 ;  /* 0x000052103c0e7816 */ /* 0x010fc60000000007 */
[----:B------:R-:W4:Y:S01]  /*d2bb0*/  LDL.LU R60, [R1+0x4f04] ;  /* 0x004f0400013c7983 */ /* 0x000f220000300800 */
[----:B------:R-:W-:-:S03]  /*d2bc0*/  PRMT R13, R55, 0x5210, R8 ;  /* 0x00005210370d7816 */ /* 0x000fc60000000008 */
[----:B------:R-:W3:Y:S04]  /*d2bd0*/  LDL.LU.64 R8, [R1+0x1d78] ;  /* 0x001d780001087983 */ /* 0x000ee80000300a00 */
[----:B0-----:R-:W3:Y:S01]  /*d2be0*/  LDL R16, [R1+0x24ac] ;  /* 0x0024ac0001107983 */ /* 0x001ee20000100800 */
[----:B------:R-:W-:Y:S01]  /*d2bf0*/  PRMT R15, R61, 0x5210, R6 ;  /* 0x000052103d0f7816 */ /* 0x000fe20000000006 */
[----:B-1----:R-:W-:Y:S01]  /*d2c00*/  IMAD.MOV.U32 R61, RZ, RZ, R23 ;  /* 0x000000ffff3d7224 */ /* 0x002fe200078e0017 */
[----:B------:R-:W-:Y:S01]  /*d2c10*/  NOP ;  /* 0x0000000000007918 */ /* 0x000fe20000000000 */
[----:B------:R-:W-:Y:S04]  /*d2c20*/  STL.64 [R1+0x1c0], R20 ;  /* 0x0001c01401007387 */ /* 0x000fe80000100a00 */
[----:B------:R-:W-:Y:S04]  /*d2c30*/  STL [R1+0x1c8], R22 ;  /* 0x0001c81601007387 */ /* 0x000fe80000100800 */
[----:B------:R-:W3:Y:S04]  /*d2c40*/  LDL R10, [R1+0x24a8] ;  /* 0x0024a800010a7983 */ /* 0x000ee80000100800 */
[----:B------:R-:W-:Y:S04]  /*d2c50*/  STL [R1+0x4ddc], R61 ;  /* 0x004ddc3d01007387 */ /* 0x000fe80000100800 */
[----:B------:R0:W-:Y:S01]  /*d2c60*/  STSM.16.M88.4 [R56], R12 ;  /* 0x0000000c38007844 */ /* 0x0001e20000000200 */
[----:B------:R-:W-:-:S03]  /*d2c70*/  ISETP.LT.AND P5, PT, R51, UR25, !P5 ;  /* 0x0000001933007c0c */ /* 0x000fc6000efa1270 */
[----:B0-----:R-:W3:Y:S04]  /*d2c80*/  LDL.LU R56, [R1+0x4f00] ;  /* 0x004f000001387983 */ /* 0x001ee80000300800 */
[----:B------:R-:W3:Y:S04]  /*d2c90*/  LDL.LU.64 R14, [R1+0x1d70] ;  /* 0x001d7000010e7983 */ /* 0x000ee80000300a00 */
[----:B------:R-:W3:Y:S04]  /*d2ca0*/  LDL R11, [R1+0x24a4] ;  /* 0x0024a400010b7983 */ /* 0x000ee80000100800 */
[----:B------:R-:W3:Y:S01]  /*d2cb0*/  LDL.LU.64 R52, [R1+0x1d68] ;  /* 0x001d680001347983 */ /* 0x000ee20000300a00 */
[----:B------:R-:W-:Y:S01]  /*d2cc0*/  NOP ;  /* 0x0000000000007918 */ /* 0x000fe20000000000 */
[----:B----4-:R-:W-:-:S05]  /*d2cd0*/  PRMT R59, R60, 0x7770, RZ ;  /* 0x000077703c3b7816 */ /* 0x010fca00000000ff */
[----:B--2---:R0:W-:Y:S04]  /*d2ce0*/  @P5 STG.E.U8 desc[UR32][R4.64], R59 ;  /* 0x0000003b04005986 */ /* 0x0041e8000c101120 */
[----:B0-----:R-:W2:Y:S04]  /*d2cf0*/  LDL.LU.64 R4, [R1+0x1d60] ;  /* 0x001d600001047983 */ /* 0x001ea80000300a00 */
[----:B------:R-:W4:Y:S04]  /*d2d00*/  LDL.LU.64 R6, [R1+0x1d58] ;  /* 0x001d580001067983 */ /* 0x000f280000300a00 */
[----:B------:R-:W2:Y:S04]  /*d2d10*/  LDL.LU R55, [R1+0x330] ;  /* 0x0003300001377983 */ /* 0x000ea80000300800 */
[----:B------:R-:W4:Y:S04]  /*d2d20*/  LDL R48, [R1+0x24a0] ;  /* 0x0024a00001307983 */ /* 0x000f280000100800 */
[----:B------:R-:W4:Y:S01]  /*d2d30*/  LDL R49, [R1+0x248c] ;  /* 0x00248c0001317983 */ /* 0x000f220000100800 */
[----:B------:R-:W-:-:S03]  /*d2d40*/  ISETP.LT.AND P5, PT, R51, UR29, !P0 ;  /* 0x0000001d33007c0c */ /* 0x000fc6000c7a1270 */
[----:B------:R-:W4:Y:S01]  /*d2d50*/  LDL.LU.64 R12, [R1+0x1d50] ;  /* 0x001d5000010c7983 */ /* 0x000f220000300a00 */
[----:B------:R-:W-:-:S09]  /*d2d60*/  PRMT R59, R60, 0x7771, RZ ;  /* 0x000077713c3b7816 */ /* 0x000fd200000000ff */
[----:B---3--:R0:W-:Y:S01]  /*d2d70*/  @P5 STG.E.U8 desc[UR32][R8.64], R59 ;  /* 0x0000003b08005986 */ /* 0x0081e2000c101120 */
[----:B------:R-:W-:-:S04]  /*d2d80*/  ISETP.GE.AND P5, PT, R51, UR31, PT ;  /* 0x0000001f33007c0c */ /* 0x000fc8000bfa6270 */
[----:B------:R-:W-:Y:S01]  /*d2d90*/  ISETP.LT.AND P6, PT, R16, UR12, !P5 ;  /* 0x0000000c10007c0c */ /* 0x000fe2000efc1270 */
[----:B0-----:R-:W3:Y:S01]  /*d2da0*/  LDL R8, [R1+0x2478] ;  /* 0x0024780001087983 */ /* 0x001ee20000100800 */
[----:B------:R-:W-:-:S03]  /*d2db0*/  PRMT R59, R60, 0x7772, RZ ;  /* 0x000077723c3b7816 */ /* 0x000fc600000000ff */
[----:B------:R-:W3:Y:S04]  /*d2dc0*/  LDL R9, [R1+0x2474] ;  /* 0x0024740001097983 */ /* 0x000ee80000100800 */
[----:B------:R-:W3:Y:S04]  /*d2dd0*/  LDL.LU R61, [R1+0x2470] ;  /* 0x00247000013d7983 */ /* 0x000ee80000300800 */
[----:B------:R0:W-:Y:S01]  /*d2de0*/  @P6 STG.E.U8 desc[UR32][R14.64], R59 ;  /* 0x0000003b0e006986 */ /* 0x0001e2000c101120 */
[----:B------:R-:W-:-:S03]  /*d2df0*/  ISETP.LT.AND P6, PT, R10, UR14, !P5 ;  /* 0x0000000e0a007c0c */ /* 0x000fc6000efc1270 */
[----:B------:R-:W3:Y:S01]  /*d2e00*/  LDL.LU.64 R20, [R1+0x1d48] ;  /* 0x001d480001147983 */ /* 0x000ee20000300a00 */
[----:B0-----:R-:W-:-:S03]  /*d2e10*/  PRMT R59, R60, 0x7773, RZ ;  /* 0x000077733c3b7816 */ /* 0x001fc600000000ff */
[----:B------:R-:W3:Y:S06]  /*d2e20*/  LDL.LU R14, [R1+0x320] ;  /* 0x00032000010e7983 */ /* 0x000eec0000300800 */
[----:B------:R2:W-:Y:S01]  /*d2e30*/  @P6 STG.E.U8 desc[UR32][R52.64], R59 ;  /* 0x0000003b34006986 */ /* 0x0005e2000c101120 */
[----:B------:R-:W-:-:S03]  /*d2e40*/  ISETP.LT.AND P6, PT, R11, UR16, !P5 ;  /* 0x000000100b007c0c */ /* 0x000fc6000efc1270 */
[----:B------:R-:W3:Y:S04]  /*d2e50*/  LDL.LU.64 R18, [R1+0x1d40] ;  /* 0x001d400001127983 */ /* 0x000ee80000300a00 */
[----:B------:R-:W3:Y:S01]  /*d2e60*/  LDL R50, [R1+0x246c] ;  /* 0x00246c0001327983 */ /* 0x000ee20000100800 */
[----:B--2---:R-:W-:-:S05]  /*d2e70*/  PRMT R59, R55, 0x7770, RZ ;  /* 0x00007770373b7816 */ /* 0x004fca00000000ff */
[----:B------:R0:W-:Y:S04]  /*d2e80*/  @P6 STG.E.U8 desc[UR32][R4.64], R59 ;  /* 0x0000003b04006986 */ /* 0x0001e8000c101120 */
[----:B0-----:R-:W2:Y:S01]  /*d2e90*/  LDL.LU.64 R4, [R1+0x1d38] ;  /* 0x001d380001047983 */ /* 0x001ea20000300a00 */
[----:B----4-:R-:W-:-:S03]  /*d2ea0*/  ISETP.LT.AND P6, PT, R48, UR18, !P5 ;  /* 0x0000001230007c0c */ /* 0x010fc6000efc1270 */
[----:B------:R-:W4:Y:S04]  /*d2eb0*/  LDL R52, [R1+0x2468] ;  /* 0x0024680001347983 */ /* 0x000f280000100800 */
[----:B------:R-:W4:Y:S01]  /*d2ec0*/  LDL.LU.64 R26, [R1+0x1d30] ;  /* 0x001d3000011a7983 */ /* 0x000f220000300a00 */
[----:B------:R-:W-:-:S05]  /*d2ed0*/  PRMT R59, R55, 0x7771, RZ ;  /* 0x00007771373b7816 */ /* 0x000fca00000000ff */
[----:B------:R0:W-:Y:S01]  /*d2ee0*/  @P6 STG.E.U8 desc[UR32][R6.64], R59 ;  /* 0x0000003b06006986 */ /* 0x0001e2000c101120 */
[----:B------:R-:W-:-:S03]  /*d2ef0*/  ISETP.LT.AND P6, PT, R49, UR20, !P5 ;  /* 0x0000001431007c0c */ /* 0x000fc6000efc1270 */
[----:B0-----:R-:W4:Y:S04]  /*d2f00*/  LDL.LU.64 R6, [R1+0x1d28] ;  /* 0x001d280001067983 */ /* 0x001f280000300a00 */
[----:B------:R-:W4:Y:S04]  /*d2f10*/  LDL.LU R54, [R1+0x310] ;  /* 0x0003100001367983 */ /* 0x000f280000300800 */
[----:B------:R-:W4:Y:S01]  /*d2f20*/  LDL R53, [R1+0x2464] ;  /* 0x0024640001357983 */ /* 0x000f220000100800 */
[----:B------:R-:W-:-:S03]  /*d2f30*/  PRMT R59, R55, 0x7772, RZ ;  /* 0x00007772373b7816 */ /* 0x000fc600000000ff */
[----:B------:R-:W4:Y:S04]  /*d2f40*/  LDL R15, [R1+0x2460] ;  /* 0x00246000010f7983 */ /* 0x000f280000100800 */
[----:B------:R-:W4:Y:S04]  /*d2f50*/  LDL.LU R60, [R1+0x245c] ;  /* 0x00245c00013c7983 */ /* 0x000f280000300800 */
[----:B------:R0:W-:Y:S04]  /*d2f60*/  @P6 STG.E.U8 desc[UR32][R12.64], R59 ;  /* 0x0000003b0c006986 */ /* 0x0001e8000c101120 */
[----:B0-----:R-:W4:Y:S01]  /*d2f70*/  LDL.LU.64 R12, [R1+0x1d20] ;  /* 0x001d2000010c7983 */ /* 0x001f220000300a00 */
[----:B---3--:R-:W-:-:S02]  /*d2f80*/  ISETP.LT.AND P6, PT, R8, UR22, !P5 ;  /* 0x0000001608007c0c */ /* 0x008fc4000efc1270 */
[----:B------:R-:W-:Y:S01]  /*d2f90*/  PRMT R59, R55, 0x7773, RZ ;  /* 0x00007773373b7816 */ /* 0x000fe200000000ff */
[----:B------:R-:W3:Y:S04]  /*d2fa0*/  LDL.LU.64 R24, [R1+0x1d18] ;  /* 0x001d180001187983 */ /* 0x000ee80000300a00 */
[----:B------:R-:W3:Y:S06]  /*d2fb0*/  LDL R22, [R1+0x2458] ;  /* 0x0024580001167983 */ /* 0x000eec0000100800 */
[----:B------:R0:W-:Y:S01]  /*d2fc0*/  @P6 STG.E.U8 desc[UR32][R20.64], R59 ;  /* 0x0000003b14006986 */ /* 0x0001e2000c101120 */
[----:B------:R-:W-:-:S02]  /*d2fd0*/  ISETP.LT.AND P6, PT, R9, UR10, !P5 ;  /* 0x0000000a09007c0c */ /* 0x000fc4000efc1270 */
[----:B0-----:R-:W-:Y:S01]  /*d2fe0*/  PRMT R59, R14, 0x7770, RZ ;  /* 0x000077700e3b7816 */ /* 0x001fe200000000ff */
[----:B------:R-:W3:Y:S10]  /*d2ff0*/  LDL.LU.64 R20, [R1+0x1d10] ;  /* 0x001d100001147983 */ /* 0x000ef40000300a00 */
[----:B------:R0:W-:Y:S01]  /*d3000*/  @P6 STG.E.U8 desc[UR32][R18.64], R59 ;  /* 0x0000003b12006986 */ /* 0x0001e2000c101120 */
[----:B------:R-:W-:-:S02]  /*d3010*/  ISETP.LT.AND P6, PT, R61, UR8, !P5 ;  /* 0x000000083d007c0c */ /* 0x000fc4000efc1270 */
[----:B0-----:R-:W-:Y:S01]  /*d3020*/  PRMT R59, R14, 0x7771, RZ ;  /* 0x000077710e3b7816 */ /* 0x001fe200000000ff */
[----:B------:R-:W3:Y:S10]  /*d3030*/  LDL R18, [R1+0x21ac] ;  /* 0x0021ac0001127983 */ /* 0x000ef40000100800 */
[----:B--2---:R0:W-:Y:S04]  /*d3040*/  @P6 STG.E.U8 desc[UR32][R4.64], R59 ;  /* 0x0000003b04006986 */ /* 0x0041e8000c101120 */
[----:B0-----:R-:W2:Y:S01]  /*d3050*/  LDL.LU.64 R4, [R1+0xb40] ;  /* 0x000b400001047983 */ /* 0x001ea20000300a00 */
[----:B------:R-:W-:Y:S01]  /*d3060*/  ISETP.LT.AND P6, PT, R50, UR6, !P5 ;  /* 0x0000000632007c0c */ /* 0x000fe2000efc1270 */
[----:B------:R-:W-:Y:S01]  /*d3070*/  ULDC UR6, c[0x0][0x228] ;  /* 0x00008a0000067ab9 */ /* 0x000fe20000000800 */
[----:B------:R-:W-:Y:S01]  /*d3080*/  PRMT R59, R14, 0x7772, RZ ;  /* 0x000077720e3b7816 */ /* 0x000fe200000000ff */
[----:B------:R-:W2:Y:S04]  /*d3090*/  LDL.LU R55, [R1+0x2f0] ;  /* 0x0002f00001377983 */ /* 0x000ea80000300800 */
[----:B------:R-:W2:Y:S06]  /*d30a0*/  LDL R19, [R1+0x2414] ;  /* 0x0024140001137983 */ /* 0x000eac0000100800 */
[----:B----4-:R0:W-:Y:S01]  /*d30b0*/  @P6 STG.E.U8 desc[UR32][R26.64], R59 ;  /* 0x0000003b1a006986 */ /* 0x0101e2000c101120 */
[----:B------:R-:W-:Y:S01]  /*d30c0*/  ISETP.LT.AND P6, PT, R52, UR4, !P5 ;  /* 0x0000000434007c0c */ /* 0x000fe2000efc1270 */
[----:B------:R-:W-:-:S02]  /*d30d0*/  ULDC UR4, c[0x0][0x228] ;  /* 0x00008a0000047ab9 */ /* 0x000fc40000000800 */
[----:B0-----:R-:W4:Y:S01]  /*d30e0*/  LDL.LU.64 R26, [R1+0x1d08] ;  /* 0x001d0800011a7983 */ /* 0x001f220000300a00 */
[----:B------:R-:W-:-:S09]  /*d30f0*/  PRMT R59, R14, 0x7773, RZ ;  /* 0x000077730e3b7816 */ /* 0x000fd200000000ff */
[----:B------:R0:W-:Y:S01]  /*d3100*/  @P6 STG.E.U8 desc[UR32][R6.64], R59 ;  /* 0x0000003b06006986 */ /* 0x0001e2000c101120 */
[----:B------:R-:W-:-:S03]  /*d3110*/  ISETP.LT.AND P6, PT, R53, UR26, !P5 ;  /* 0x0000001a35007c0c */ /* 0x000fc6000efc1270 */
[----:B0-----:R-:W4:Y:S01]  /*d3120*/  LDL.LU.64 R6, [R1+0x1d00] ;  /* 0x001d000001067983 */ /* 0x001f220000300a00 */
[----:B------:R-:W-:-:S09]  /*d3130*/  PRMT R59, R54, 0x7770, RZ ;  /* 0x00007770363b7816 */ /* 0x000fd200000000ff */
[----:B------:R0:W-:Y:S04]  /*d3140*/  @P6 STG.E.U8 desc[UR32][R12.64], R59 ;  /* 0x0000003b0c006986 */ /* 0x0001e8000c101120 */
[----:B0-----:R-:W4:Y:S01]  /*d3150*/  LDL.LU.64 R12, [R1+0x1cf8] ;  /* 0x001cf800010c7983 */ /* 0x001f220000300a00 */
[----:B------:R-:W-:Y:S01]  /*d3160*/  ISETP.LT.AND P6, PT, R15, UR28, !P5 ;  /* 0x0000001c0f007c0c */ /* 0x000fe2000efc1270 */
[----:B------:R-:W-:Y:S01]  /*d3170*/  ULDC.64 UR28, c[0x0][0x228] ;  /* 0x00008a00001c7ab9 */ /* 0x000fe20000000a00 */
[----:B------:R-:W-:-:S11]  /*d3180*/  PRMT R59, R54, 0x7771, RZ ;  /* 0x00007771363b7816 */ /* 0x000fd600000000ff */
[----:B---3--:R0:W-:Y:S01]  /*d3190*/  @P6 STG.E.U8 desc[UR32][R24.64], R59 ;  /* 0x0000003b18006986 */ /* 0x0081e2000c101120 */
[----:B------:R-:W-:Y:S01]  /*d31a0*/  ISETP.LT.AND P6, PT, R60, UR4, !P5 ;  /* 0x000000043c007c0c */ /* 0x000fe2000efc1270 */
[----:B------:R-:W-:Y:S02]  /*d31b0*/  ULDC UR4, c[0x0][0x228] ;  /* 0x00008a0000047ab9 */ /* 0x000fe40000000800 */
[----:B0-----:R-:W3:Y:S01]  /*d31c0*/  LDL.LU.64 R24, [R1+0x1cf0] ;  /* 0x001cf00001187983 */ /* 0x001ee20000300a00 */
[----:B------:R-:W-:-:S03]  /*d31d0*/  PRMT R59, R54, 0x7772, RZ ;  /* 0x00007772363b7816 */ /* 0x000fc600000000ff */
[----:B------:R-:W3:Y:S01]  /*d31e0*/  LDL.LU R14, [R1+0x180] ;  /* 0x00018000010e7983 */ /* 0x000ee20000300800 */
[----:B------:R-:W-:Y:S01]  /*d31f0*/  ISETP.LT.AND P5, PT, R22, UR4, !P5 ;  /* 0x0000000416007c0c */ /* 0x000fe2000efa1270 */
[----:B------:R-:W-:-:S04]  /*d3200*/  ULDC UR4, c[0x0][0x228] ;  /* 0x00008a0000047ab9 */ /* 0x000fc80000000800 */
[----:B------:R0:W-:Y:S04]  /*d3210*/  @P6 STG.E.U8 desc[UR32][R20.64], R59 ;  /* 0x0000003b14006986 */ /* 0x0001e8000c101120 */
[----:B0-----:R-:W3:Y:S01]  /*d3220*/  LDL.LU.64 R20, [R1+0x1ce8] ;  /* 0x001ce80001147983 */ /* 0x001ee20000300a00 */
[----:B------:R-:W-:-:S05]  /*d3230*/  PRMT R59, R54, 0x7773, RZ ;  /* 0x00007773363b7816 */ /* 0x000fca00000000ff */
[----:B--2---:R0:W-:Y:S04]  /*d3240*/  @P5 STG.E.U8 desc[UR32][R4.64], R59 ;  /* 0x0000003b04005986 */ /* 0x0041e8000c101120 */
[----:B0-----:R-:W2:Y:S01]  /*d3250*/  LDL.LU.64 R4, [R1+0x1ce0] ;  /* 0x001ce00001047983 */ /* 0x001ea20000300a00 */
[----:B------:R-:W-:-:S05]  /*d3260*/  VIADD R59, R51, 0x1 ;  /* 0x00000001333b7836 */ /* 0x000fca0000000000 */
[----:B------:R-:W-:-:S04]  /*d3270*/  ISETP.GE.AND P5, PT, R59, UR29, PT ;  /* 0x0000001d3b007c0c */ /* 0x000fc8000bfa6270 */
[----:B------:R-:W-:Y:S01]  /*d3280*/  ISETP.LT.AND P6, PT, R18, UR4, !P5 ;  /* 0x0000000412007c0c */ /* 0x000fe2000efc1270 */
[----:B------:R-:W-:Y:S01]  /*d3290*/  ULDC UR4, c[0x0][0x228] ;  /* 0x00008a0000047ab9 */ /* 0x000fe20000000800 */
[C---:B------:R-:W-:Y:S02]  /*d32a0*/  PRMT R17, R55.reuse, 0x7770, RZ ;  /* 0x0000777037117816 */ /* 0x040fe400000000ff */
[----:B------:R-:W-:-:S09]  /*d32b0*/  PRMT R59, R55, 0x7771, RZ ;  /* 0x00007771373b7816 */ /* 0x000fd200000000ff */
[----:B----4-:R0:W-:Y:S01]  /*d32c0*/  @P6 STG.E.U8 desc[UR32][R26.64], R17 ;  /* 0x000000111a006986 */ /* 0x0101e2000c101120 */
[----:B------:R-:W-:Y:S01]  /*d32d0*/  ISETP.LT.AND P6, PT, R19, UR4, !P5 ;  /* 0x0000000413007c0c */ /* 0x000fe2000efc1270 */
[----:B------:R-:W-:Y:S02]  /*d32e0*/  ULDC UR4, c[0x0][0x228] ;  /* 0x00008a0000047ab9 */ /* 0x000fe40000000800 */
[----:B0-----:R-:W4:Y:S10]  /*d32f0*/  LDL.LU.64 R26, [R1+0x1cd8] ;  /* 0x001cd800011a7983 */ /* 0x001f340000300a00 */
[----:B------:R0:W-:Y:S01]  /*d3300*/  @P6 STG.E.U8 desc[UR32][R6.64], R59 ;  /* 0x0000003b06006986 */ /* 0x0001e2000c101120 */
[----:B------:R-:W-:Y:S01]  /*d3310*/  ISETP.LT.AND P6, PT, R16, UR4, !P5 ;  /* 0x0000000410007c0c */ /* 0x000fe2000efc1270 */
[----:B------:R-:W-:-:S02]  /*d3320*/  ULDC UR4, c[0x0][0x228] ;  /* 0x00008a0000047ab9 */ /* 0x000fc40000000800 */
[----:B0-----:R-:W4:Y:S01]  /*d3330*/  LDL.LU.64 R6, [R1+0x1cd0] ;  /* 0x001cd00001067983 */ /* 0x001f220000300a00 */
[----:B------:R-:W-:-:S03]  /*d3340*/  PRMT R59, R55, 0x7772, RZ ;  /* 0x00007772373b7816 */ /* 0x000fc600000000ff */
[----:B------:R-:W4:Y:S06]  /*d3350*/  LDL.LU R54, [R1+0x170] ;  /* 0x0001700001367983 */ /* 0x000f2c0000300800 */
[----:B------:R0:W-:Y:S04]  /*d3360*/  @P6 STG.E.U8 desc[UR32][R12.64], R59 ;  /* 0x0000003b0c006986 */ /* 0x0001e8000c101120 */
[----:B0-----:R-:W4:Y:S01]  /*d3370*/  LDL.LU.64 R12, [R1+0x1cc8] ;  /* 0x001cc800010c7983 */ /* 0x001f220000300a00 */
[----:B------:R-:W-:Y:S01]  /*d3380*/  ISETP.LT.AND P6, PT, R10, UR4, !P5 ;  /* 0x000000040a007c0c */ /* 0x000fe2000efc1270 */
[----:B------:R-:W-:-:S02]  /*d3390*/  ULDC UR4, c[0x0][0x228] ;  /* 0x00008a0000047ab9 */ /* 0x000fc40000000800 */
[----:B------:R-:W4:Y:S01]  /*d33a0*/  LDL.LU.64 R28, [R1+0x1cc0] ;  /* 0x001cc000011c7983 */ /* 0x000f220000300a00 */
[----:B------:R-:W-:-:S09]  /*d33b0*/  PRMT R59, R55, 0x7773, RZ ;  /* 0x00007773373b7816 */ /* 0x000fd200000000ff */
[----:B---3--:R0:W-:Y:S01]  /*d33c0*/  @P6 STG.E.U8 desc[UR32][R24.64], R59 ;  /* 0x0000003b18006986 */ /* 0x0081e2000c101120 */
[----:B------:R-:W-:Y:S01]  /*d33d0*/  ISETP.LT.AND P6, PT, R11, UR4, !P5 ;  /* 0x000000040b007c0c */ /* 0x000fe2000efc1270 */
[----:B------:R-:W-:Y:S02]  /*d33e0*/  ULDC UR4, c[0x0][0x228] ;  /* 0x00008a0000047ab9 */ /* 0x000fe40000000800 */
[----:B0-----:R-:W3:Y:S01]  /*d33f0*/  LDL.LU.64 R24, [R1+0x1cb8] ;  /* 0x001cb80001187983 */ /* 0x001ee20000300a00 */
[----:B------:R-:W-:-:S09]  /*d3400*/  PRMT R59, R14, 0x7770, RZ ;  /* 0x000077700e3b7816 */ /* 0x000fd200000000ff */
[----:B------:R0:W-:Y:S01]  /*d3410*/  @P6 STG.E.U8 desc[UR32][R20.64], R59 ;  /* 0x0000003b14006986 */ /* 0x0001e2000c101120 */
[----:B------:R-:W-:Y:S01]  /*d3420*/  ISETP.LT.AND P6, PT, R48, UR4, !P5 ;  /* 0x0000000430007c0c */ /* 0x000fe2000efc1270 */
[----:B------:R-:W-:Y:S02]  /*d3430*/  ULDC UR4, c[0x0][0x228] ;  /* 0x00008a0000047ab9 */ /* 0x000fe40000000800 */
[----:B0-----:R-:W3:Y:S01]  /*d3440*/  LDL.LU.64 R20, [R1+0x1cb0] ;  /* 0x001cb00001147983 */ /* 0x001ee20000300a00 */
[----:B------:R-:W-:-:S03]  /*d3450*/  PRMT R59, R14, 0x7771, RZ ;  /* 0x000077710e3b7816 */ /* 0x000fc600000000ff */
[----:B------:R-:W3:Y:S06]  /*d3460*/  LDL.LU R55, [R1+0x160] ;  /* 0x0001600001377983 */ /* 0x000eec0000300800 */
[----:B--2---:R0:W-:Y:S04]  /*d3470*/  @P6 STG.E.U8 desc[UR32][R4.64], R59 ;  /* 0x0000003b04006986 */ /* 0x0041e8000c101120 */
[----:B0-----:R-:W2:Y:S01]  /*d3480*/  LDL.LU.64 R4, [R1+0x1ca8] ;  /* 0x001ca80001047983 */ /* 0x001ea20000300a00 */
[----:B------:R-:W-:Y:S01]  /*d3490*/  ISETP.LT.AND P6, PT, R49, UR4, !P5 ;  /* 0x0000000431007c0c */ /* 0x000fe2000efc1270 */
[----:B------:R-:W-:Y:S01]  /*d34a0*/  ULDC UR4, c[0x0][0x228] ;  /* 0x00008a0000047ab9 */ /* 0x000fe20000000800 */
[----:B------:R-:W-:-:S11]  /*d34b0*/  PRMT R59, R14, 0x7772, RZ ;  /* 0x000077720e3b7816 */ /* 0x000fd600000000ff */
[----:B----4-:R0:W-:Y:S01]  /*d34c0*/  @P6 STG.E.U8 desc[UR32][R26.64], R59 ;  /* 0x0000003b1a006986 */ /* 0x0101e2000c101120 */
[----:B------:R-:W-:Y:S01]  /*d34d0*/  ISETP.LT.AND P6, PT, R8, UR4, !P5 ;  /* 0x0000000408007c0c */ /* 0x000fe2000efc1270 */
[----:B------:R-:W-:Y:S02]  /*d34e0*/  ULDC UR4, c[0x0][0x228] ;  /* 0x00008a0000047ab9 */ /* 0x000fe40000000800 */
[----:B0-----:R-:W4:Y:S01]  /*d34f0*/  LDL.LU.64 R26, [R1+0x1ca0] ;  /* 0x001ca000011a7983 */ /* 0x001f220000300a00 */
[----:B------:R-:W-:-:S09]  /*d3500*/  PRMT R59, R14, 0x7773, RZ ;  /* 0x000077730e3b7816 */ /* 0x000fd200000000ff */
[----:B------:R0:W-:Y:S01]  /*d3510*/  @P6 STG.E.U8 desc[UR32][R6.64], R59 ;  /* 0x0000003b06006986 */ /* 0x0001e2000c101120 */
        /* <DEDUP_REMOVED lines=8> */
[----:B------:R-:W-:-:S03]  /*d35a0*/  PRMT R59, R54, 0x7771, RZ ;  /* 0x00007771363b7816 */ /* 0x000fc600000000ff */
[----:B------:R-:W4:Y:S06]  /*d35b0*/  LDL.LU R14, [R1+0x344] ;  /* 0x00034400010e7983 */ /* 0x000f2c0000300800 */
[----:B------:R0:W-:Y:S01]  /*d35c0*/  @P6 STG.E.U8 desc[UR32][R28.64], R59 ;  /* 0x0000003b1c006986 */ /* 0x0001e2000c101120 */
[----:B------:R-:W-:Y:S01]  /*d35d0*/  ISETP.LT.AND P6, PT, R50, UR4, !P5 ;  /* 0x0000000432007c0c */ /* 0x000fe2000efc1270 */
[----:B------:R-:W-:Y:S01]  /*d35e0*/  ULDC UR4, c[0x0][0x228] ;  /* 0x00008a0000047ab9 */ /* 0x000fe20000000800 */
[----:B0-----:R-:W-:-:S11]  /*d35f0*/  PRMT R59, R54, 0x7772, RZ ;  /* 0x00007772363b7816 */ /* 0x001fd600000000ff */
[----:B---3--:R0:W-:Y:S01]  /*d3600*/  @P6 STG.E.U8 desc[UR32][R24.64], R59 ;  /* 0x0000003b18006986 */ /* 0x0081e2000c101120 */
[----:B------:R-:W-:Y:S01]  /*d3610*/  ISETP.LT.AND P6, PT, R52, UR30, !P5 ;  /* 0x0000001e34007c0c */ /* 0x000fe2000efc1270 */
[----:B------:R-:W-:Y:S02]  /*d3620*/  ULDC.64 UR30, c[0x0][0x228] ;  /* 0x00008a00001e7ab9 */ /* 0x000fe40000000a00 */
[----:B0-----:R-:W3:Y:S01]  /*d3630*/  LDL.LU.64 R24, [R1+0x1c90] ;  /* 0x001c900001187983 */ /* 0x001ee20000300a00 */
[----:B------:R-:W-:-:S09]  /*d3640*/  PRMT R59, R54, 0x7773, RZ ;  /* 0x00007773363b7816 */ /* 0x000fd200000000ff */
[----:B------:R0:W-:Y:S01]  /*d3650*/  @P6 STG.E.U8 desc[UR32][R20.64], R59 ;  /* 0x0000003b14006986 */ /* 0x0001e2000c101120 */
[----:B------:R-:W-:Y:S01]  /*d3660*/  ISETP.LT.AND P6, PT, R53, UR4, !P5 ;  /* 0x0000000435007c0c */ /* 0x000fe2000efc1270 */
[----:B------:R-:W-:Y:S02]  /*d3670*/  ULDC UR4, c[0x0][0x228] ;  /* 0x00008a0000047ab9 */ /* 0x000fe40000000800 */
[----:B0-----:R-:W3:Y:S01]  /*d3680*/  LDL.LU.64 R20, [R1+0x1c88] ;  /* 0x001c880001147983 */ /* 0x001ee20000300a00 */
[----:B------:R-:W-:-:S09]  /*d3690*/  PRMT R59, R55, 0x7770, RZ ;  /* 0x00007770373b7816 */ /* 0x000fd200000000ff */
        /* <DEDUP_REMOVED lines=9> */
[----:B------:R-:W-:-:S03]  /*d3730*/  PRMT R59, R55, 0x7772, RZ ;  /* 0x00007772373b7816 */ /* 0x000fc600000000ff */
[----:B------:R-:W4:Y:S01]  /*d3740*/  LDL.LU R54, [R1+0x334] ;  /* 0x0003340001367983 */ /* 0x000f220000300800 */
[----:B------:R-:W-:Y:S01]  /*d3750*/  ISETP.LT.AND P5, PT, R22, UR4, !P5 ;  /* 0x0000000416007c0c */ /* 0x000fe2000efa1270 */
[----:B------:R-:W-:-:S04]  /*d3760*/  ULDC UR4, c[0x0][0x228] ;  /* 0x00008a0000047ab9 */ /* 0x000fc80000000800 */
[----:B------:R0:W-:Y:S04]  /*d3770*/  @P6 STG.E.U8 desc[UR32][R6.64], R59 ;  /* 0x0000003b06006986 */ /* 0x0001e8000c101120 */
[----:B0-----:R-:W4:Y:S01]  /*d3780*/  LDL.LU.64 R6, [R1+0x1c70] ;  /* 0x001c700001067983 */ /* 0x001f220000300a00 */
[----:B------:R-:W-:-:S05]  /*d3790*/  PRMT R59, R55, 0x7773, RZ ;  /* 0x00007773373b7816 */ /* 0x000fca00000000ff */
[----:B------:R0:W-:Y:S04]  /*d37a0*/  @P5 STG.E.U8 desc[UR32][R12.64], R59 ;  /* 0x0000003b0c005986 */ /* 0x0001e8000c101120 */
[----:B0-----:R-:W4:Y:S01]  /*d37b0*/  LDL.LU.64 R12, [R1+0x1c68] ;  /* 0x001c6800010c7983 */ /* 0x001f220000300a00 */
[----:B------:R-:W-:-:S05]  /*d37c0*/  VIADD R59, R51, 0x2 ;  /* 0x00000002333b7836 */ /* 0x000fca0000000000 */
[----:B------:R-:W-:-:S04]  /*d37d0*/  ISETP.GE.AND P5, PT, R59, UR31, PT ;  /* 0x0000001f3b007c0c */ /* 0x000fc8000bfa6270 */
[----:B------:R-:W-:Y:S01]  /*d37e0*/  ISETP.LT.AND P6, PT, R18, UR4, !P5 ;  /* 0x0000000412007c0c */ /* 0x000fe2000efc1270 */
[----:B------:R-:W-:Y:S01]  /*d37f0*/  ULDC UR4, c[0x0][0x228] ;  /* 0x00008a0000047ab9 */ /* 0x000fe20000000800 */
[----:B------:R-:W-:-:S11]  /*d3800*/  PRMT R17, R14, 0x7770, RZ ;  /* 0x000077700e117816 */ /* 0x000fd600000000ff */
        /* <DEDUP_REMOVED lines=14> */
[----:B------:R-:W-:-:S02]  /*d38f0*/  ULDC UR4, c[0x0][0x228] ;  /* 0x00008a0000047ab9 */ /* 0x000fc40000000800 */
[----:B------:R-:W2:Y:S01]  /*d3900*/  LDL.LU.64 R28, [R1+0x1c40] ;  /* 0x001c4000011c7983 */ /* 0x000ea20000300a00 */
[----:B------:R-:W-:-:S09]  /*d3910*/  PRMT R59, R14, 0x7773, RZ ;  /* 0x000077730e3b7816 */ /* 0x000fd200000000ff */
        /* <DEDUP_REMOVED lines=11> */
[----:B------:R0:W-:Y:S04]  /*d39d0*/  @P6 STG.E.U8 desc[UR32][R12.64], R59 ;  /* 0x0000003b0c006986 */ /* 0x0001e8000c101120 */
[----:B0-----:R-:W4:Y:S01]  /*d39e0*/  LDL.LU.64 R12, [R1+0x1750] ;  /* 0x00175000010c7983 */ /* 0x001f220000300a00 */
        /* <DEDUP_REMOVED lines=17> */
[C---:B------:R-:W-:Y:S01]  /*d3b00*/  PRMT R59, R55.reuse, 0x7771, RZ ;  /* 0x00007771373b7816 */ /* 0x040fe200000000ff */
[----:B------:R-:W2:Y:S10]  /*d3b10*/  LDL.LU R54, [R1+0x2f4] ;  /* 0x0002f40001367983 */ /* 0x000eb40000300800 */
[----:B------:R0:W-:Y:S01]  /*d3b20*/  @P6 STG.E.U8 desc[UR32][R28.64], R59 ;  /* 0x0000003b1c006986 */ /* 0x0001e2000c101120 */
[----:B------:R-:W-:Y:S01]  /*d3b30*/  ISETP.LT.AND P6, PT, R50, UR4, !P5 ;  /* 0x0000000432007c0c */ /* 0x000fe2000efc1270 */
[----:B------:R-:W-:Y:S01]  /*d3b40*/  ULDC UR4, c[0x0][0x228] ;  /* 0x00008a0000047ab9 */ /* 0x000fe20000000800 */
[----:B0-----:R-:W-:-:S11]  /*d3b50*/  PRMT R59, R55, 0x7772, RZ ;  /* 0x00007772373b7816 */ /* 0x001fd600000000ff */
[----:B----4-:R0:W-:Y:S01]  /*d3b60*/  @P6 STG.E.U8 desc[UR32][R26.64], R59 ;  /* 0x0000003b1a006986 */ /* 0x0101e2000c101120 */
[----:B------:R-:W-:Y:S01]  /*d3b70*/  ISETP.LT.AND P6, PT, R52, UR28, !P5 ;  /* 0x0000001c34007c0c */ /* 0x000fe2000efc1270 */
[----:B------:R-:W-:Y:S02]  /*d3b80*/  ULDC.64 UR28, c[0x0][0x228] ;  /* 0x00008a00001c7ab9 */ /* 0x000fe40000000a00 */
[----:B0-----:R-:W4:Y:S01]  /*d3b90*/  LDL.LU.64 R26, [R1+0x1238] ;  /* 0x00123800011a7983 */ /* 0x001f220000300a00 */
[----:B------:R-:W-:-:S09]  /*d3ba0*/  PRMT R59, R55, 0x7773, RZ ;  /* 0x00007773373b7816 */ /* 0x000fd200000000ff */
[----:B------:R0:W-:Y:S01]  /*d3bb0*/  @P6 STG.E.U8 desc[UR32][R6.64], R59 ;  /* 0x0000003b06006986 */ /* 0x0001e2000c101120 */
[----:B------:R-:W-:Y:S01]  /*d3bc0*/  ISETP.LT.AND P6, PT, R53, UR4, !P5 ;  /* 0x0000000435007c0c */ /* 0x000fe2000efc1270 */
[----:B------:R-:W-:Y:S02]  /*d3bd0*/  ULDC UR4, c[0x0][0x228] ;  /* 0x00008a0000047ab9 */ /* 0x000fe40000000800 */
[----:B0-----:R-:W4:Y:S01]  /*d3be0*/  LDL.LU.64 R6, [R1+0x1230] ;  /* 0x0012300001067983 */ /* 0x001f220000300a00 */
[----:B------:R-:W-:-:S09]  /*d3bf0*/  PRMT R59, R14, 0x7770, RZ ;  /* 0x000077700e3b7816 */ /* 0x000fd200000000ff */
        /* <DEDUP_REMOVED lines=156> */
[----:B------:R-:W-:Y:S01]  /*d45c0*/  PRMT R59, R54, 0x7771, RZ ;  /* 0x00007771363b7816 */ /* 0x000fe200000000ff */
        /* <DEDUP_REMOVED lines=308> */
[----:B0-----:R-:W2:Y:S04]  /*d5910*/  LDL.LU.64 R4, [R1+0xf98] ;  /* 0x000f980001047983 */ /* 0x001ea80000300a00 */
[----:B------:R-:W2:Y:S04]  /*d5920*/  LDL.LU.64 R28, [R1+0xf90] ;  /* 0x000f9000011c7983 */ /* 0x000ea80000300a00 */
[----:B------:R-:W2:Y:S01]  /*d5930*/  LDL.LU.64 R30, [R1+0xf88] ;  /* 0x000f8800011e7983 */ /* 0x000ea20000300a00 */
[----:B------:R-:W-:Y:S01]  /*d5940*/  ISETP.LT.AND P6, PT, R10, UR4, !P5 ;  /* 0x000000040a007c0c */ /* 0x000fe2000efc1270 */
[----:B------:R-:W-:Y:S01]  /*d5950*/  ULDC UR4, c[0x0][0x228] ;  /* 0x00008a0000047ab9 */ /* 0x000fe20000000800 */
[----:B------:R-:W-:-:S11]  /*d5960*/  PRMT R59, R14, 0x7773, RZ ;  /* 0x000077730e3b7816 */ /* 0x000fd600000000ff */
[----:B----4-:R0:W-:Y:S01]  /*d5970*/  @P6 STG.E.U8 desc[UR32][R26.64], R59 ;  /* 0x0000003b1a006986 */ /* 0x0101e2000c101120 */
[----:B------:R-:W-:Y:S01]  /*d5980*/  ISETP.LT.AND P6, PT, R11, UR4, !P5 ;  /* 0x000000040b007c0c */ /* 0x000fe2000efc1270 */
[----:B------:R-:W-:Y:S01]  /*d5990*/  ULDC UR4, c[0x0][0x228] ;  /* 0x00008a0000047ab9 */ /* 0x000fe20000000800 */
[----:B0-----:R-:W-:Y:S01]  /*d59a0*/  PRMT R59, R54, 0x7770, RZ ;  /* 0x00007770363b7816 */ /* 0x001fe200000000ff */
[----:B------:R-:W4:Y:S10]  /*d59b0*/  LDL.LU.64 R26, [R1+0xf80] ;  /* 0x000f8000011a7983 */ /* 0x000f340000300a00 */
[----:B------:R0:W-:Y:S01]  /*d59c0*/  @P6 STG.E.U8 desc[UR32][R6.64], R59 ;  /* 0x0000003b06006986 */ /* 0x0001e2000c101120 */
[----:B------:R-:W-:Y:S01]  /*d59d0*/  ISETP.LT.AND P6, PT, R48, UR4, !P5 ;  /* 0x0000000430007c0c */ /* 0x000fe2000efc1270 */
[----:B------:R-:W-:Y:S01]  /*d59e0*/  ULDC UR4, c[0x0][0x228] ;  /* 0x00008a0000047ab9 */ /* 0x000fe20000000800 */
[C---:B0-----:R-:W-:Y:S01]  /*d59f0*/  PRMT R59, R54.reuse, 0x7771, RZ ;  /* 0x00007771363b7816 */ /* 0x041fe200000000ff */
[----:B------:R-:W4:Y:S10]  /*d5a00*/  LDL.LU R7, [R1+0x120] ;  /* 0x0001200001077983 */ /* 0x000f340000300800 */
        /* <DEDUP_REMOVED lines=15> */
[----:B--2---:R0:W-:Y:S01]  /*d5b00*/  @P6 STG.E.U8 desc[UR32][R4.64], R59 ;  /* 0x0000003b04006986 */ /* 0x0041e2000c101120 */
[----:B------:R-:W-:Y:S01]  /*d5b10*/  ISETP.LT.AND P6, PT, R61, UR4, !P5 ;  /* 0x000000043d007c0c */ /* 0x000fe2000efc1270 */
[----:B------:R-:W-:Y:S02]  /*d5b20*/  ULDC UR4, c[0x0][0x228] ;  /* 0x00008a0000047ab9 */ /* 0x000fe40000000800 */
[----:B0-----:R-:W2:Y:S01]  /*d5b30*/  LDL.LU.64 R4, [R1+0x968] ;  /* 0x0009680001047983 */ /* 0x001ea20000300a00 */
[----:B------:R-:W-:-:S09]  /*d5b40*/  PRMT R59, R55, 0x7771, RZ ;  /* 0x00007771373b7816 */ /* 0x000fd200000000ff */
[----:B------:R0:W-:Y:S01]  /*d5b50*/  @P6 STG.E.U8 desc[UR32][R28.64], R59 ;  /* 0x0000003b1c006986 */ /* 0x0001e2000c101120 */
[----:B------:R-:W-:Y:S01]  /*d5b60*/  ISETP.LT.AND P6, PT, R50, UR4, !P5 ;  /* 0x0000000432007c0c */ /* 0x000fe2000efc1270 */
[----:B------:R-:W-:Y:S02]  /*d5b70*/  ULDC UR4, c[0x0][0x228] ;  /* 0x00008a0000047ab9 */ /* 0x000fe40000000800 */
[----:B0-----:R-:W2:Y:S01]  /*d5b80*/  LDL.LU.64 R28, [R1+0x4ef8] ;  /* 0x004ef800011c7983 */ /* 0x001ea20000300a00 */
[----:B------:R-:W-:-:S03]  /*d5b90*/  PRMT R59, R55, 0x7772, RZ ;  /* 0x00007772373b7816 */ /* 0x000fc600000000ff */
[----:B------:R-:W2:Y:S06]  /*d5ba0*/  LDL.LU R54, [R1+0x110] ;  /* 0x0001100001367983 */ /* 0x000eac0000300800 */
[----:B------:R0:W-:Y:S04]  /*d5bb0*/  @P6 STG.E.U8 desc[UR32][R30.64], R59 ;  /* 0x0000003b1e006986 */ /* 0x0001e8000c101120 */
[----:B0-----:R-:W2:Y:S01]  /*d5bc0*/  LDL.LU.64 R30, [R1+0xf60] ;  /* 0x000f6000011e7983 */ /* 0x001ea20000300a00 */
[----:B------:R-:W-:Y:S01]  /*d5bd0*/  ISETP.LT.AND P6, PT, R52, UR28, !P5 ;  /* 0x0000001c34007c0c */ /* 0x000fe2000efc1270 */
[----:B------:R-:W-:Y:S01]  /*d5be0*/  ULDC.64 UR28, c[0x0][0x228] ;  /* 0x00008a00001c7ab9 */ /* 0x000fe20000000a00 */
[----:B------:R-:W-:-:S11]  /*d5bf0*/  PRMT R59, R55, 0x7773, RZ ;  /* 0x00007773373b7816 */ /* 0x000fd600000000ff */
[----:B----4-:R0:W-:Y:S01]  /*d5c00*/  @P6 STG.E.U8 desc[UR32][R26.64], R59 ;  /* 0x0000003b1a006986 */ /* 0x0101e2000c101120 */
[----:B------:R-:W-:Y:S01]  /*d5c10*/  ISETP.LT.AND P6, PT, R53, UR4, !P5 ;  /* 0x0000000435007c0c */ /* 0x000fe2000efc1270 */
[----:B------:R-:W-:Y:S01]  /*d5c20*/  ULDC UR4, c[0x0][0x228] ;  /* 0x00008a0000047ab9 */ /* 0x000fe20000000800 */
[----:B0-----:R-:W-:-:S11]  /*d5c30*/  PRMT R59, R7, 0x7770, RZ ;  /* 0x00007770073b7816 */ /* 0x001fd600000000ff */
[----:B------:R0:W-:Y:S04]  /*d5c40*/  @P6 STG.E.U8 desc[UR32][R12.64], R59 ;  /* 0x0000003b0c006986 */ /* 0x0001e8000c101120 */
[----:B0-----:R-:W4:Y:S01]  /*d5c50*/  LDL.LU.64 R12, [R1+0xf58] ;  /* 0x000f5800010c7983 */ /* 0x001f220000300a00 */
[----:B------:R-:W-:Y:S01]  /*d5c60*/  ISETP.LT.AND P6, PT, R15, UR4, !P5 ;  /* 0x000000040f007c0c */ /* 0x000fe2000efc1270 */
[----:B------:R-:W-:Y:S02]  /*d5c70*/  ULDC UR4, c[0x0][0x228] ;  /* 0x00008a0000047ab9 */ /* 0x000fe40000000800 */
[----:B------:R-:W4:Y:S01]  /*d5c80*/  LDL.LU.64 R26, [R1+0xf50] ;  /* 0x000f5000011a7983 */ /* 0x000f220000300a00 */
[----:B------:R-:W-:-:S09]  /*d5c90*/  PRMT R59, R7, 0x7771, RZ ;  /* 0x00007771073b7816 */ /* 0x000fd200000000ff */
[----:B---3--:R0:W-:Y:S01]  /*d5ca0*/  @P6 STG.E.U8 desc[UR32][R24.64], R59 ;  /* 0x0000003b18006986 */ /* 0x0081e2000c101120 */
[----:B------:R-:W-:Y:S01]  /*d5cb0*/  ISETP.LT.AND P6, PT, R60, UR4, !P5 ;  /* 0x000000043c007c0c */ /* 0x000fe2000efc1270 */
[----:B------:R-:W-:Y:S02]  /*d5cc0*/  ULDC UR4, c[0x0][0x228] ;  /* 0x00008a0000047ab9 */ /* 0x000fe40000000800 */
[----:B0-----:R-:W3:Y:S01]  /*d5cd0*/  LDL.LU.64 R24, [R1+0xf48] ;  /* 0x000f480001187983 */ /* 0x001ee20000300a00 */
[----:B------:R-:W-:-:S03]  /*d5ce0*/  PRMT R59, R7, 0x7772, RZ ;  /* 0x00007772073b7816 */ /* 0x000fc600000000ff */
[----:B------:R-:W3:Y:S06]  /*d5cf0*/  LDL.LU R55, [R1+0x100] ;  /* 0x0001000001377983 */ /* 0x000eec0000300800 */
[----:B------:R0:W-:Y:S01]  /*d5d00*/  @P6 STG.E.U8 desc[UR32][R20.64], R59 ;  /* 0x0000003b14006986 */ /* 0x0001e2000c101120 */
[----:B------:R-:W-:Y:S01]  /*d5d10*/  ISETP.LT.AND P5, PT, R22, UR4, !P5 ;  /* 0x0000000416007c0c */ /* 0x000fe2000efa1270 */
[----:B------:R-:W-:Y:S02]  /*d5d20*/  ULDC UR4, c[0x0][0x228] ;  /* 0x00008a0000047ab9 */ /* 0x000fe40000000800 */
[----:B0-----:R-:W3:Y:S01]  /*d5d30*/  LDL.LU.64 R20, [R1+0xf40] ;  /* 0x000f400001147983 */ /* 0x001ee20000300a00 */
[----:B------:R-:W-:-:S03]  /*d5d40*/  PRMT R59, R7, 0x7773, RZ ;  /* 0x00007773073b7816 */ /* 0x000fc600000000ff */
[----:B------:R-:W3:Y:S06]  /*d5d50*/  LDL.LU.64 R6, [R1+0xf38] ;  /* 0x000f380001067983 */ /* 0x000eec0000300a00 */
[----:B--2---:R0:W-:Y:S02]  /*d5d60*/  @P5 STG.E.U8 desc[UR32][R4.64], R59 ;  /* 0x0000003b04005986 */ /* 0x0041e4000c101120 */
[----:B0-----:R-:W-:-:S05]  /*d5d70*/  VIADD R59, R51, 0x9 ;  /* 0x00000009333b7836 */ /* 0x001fca0000000000 */
[----:B------:R-:W-:-:S04]  /*d5d80*/  ISETP.GE.AND P5, PT, R59, UR29, PT ;  /* 0x0000001d3b007c0c */ /* 0x000fc8000bfa6270 */
[----:B------:R-:W-:Y:S01]  /*d5d90*/  ISETP.LT.AND P6, PT, R18, UR4, !P5 ;  /* 0x0000000412007c0c */ /* 0x000fe2000efc1270 */
[----:B------:R-:W-:Y:S01]  /*d5da0*/  ULDC UR4, c[0x0][0x228] ;  /* 0x00008a0000047ab9 */ /* 0x000fe20000000800 */
[----:B------:R-:W-:-:S11]  /*d5db0*/  PRMT R4, R54, 0x7770, RZ ;  /* 0x0000777036047816 */ /* 0x000fd600000000ff */
[----:B------:R0:W-:Y:S04]  /*d5dc0*/  @P6 STG.E.U8 desc[UR32][R30.64], R4 ;  /* 0x000000041e006986 */ /* 0x0001e8000c101120 */
[----:B0-----:R-:W2:Y:S04]  /*d5dd0*/  LDL.LU.64 R30, [R1+0xf30] ;  /* 0x000f3000011e7983 */ /* 0x001ea80000300a00 */
[----:B------:R-:W2:Y:S01]  /*d5de0*/  LDL.LU.64 R4, [R1+0xf28] ;  /* 0x000f280001047983 */ /* 0x000ea20000300a00 */
[----:B------:R-:W-:Y:S01]  /*d5df0*/  ISETP.LT.AND P6, PT, R19, UR4, !P5 ;  /* 0x0000000413007c0c */ /* 0x000fe2000efc1270 */
[----:B------:R-:W-:Y:S01]  /*d5e00*/  ULDC UR4, c[0x0][0x228] ;  /* 0x00008a0000047ab9 */ /* 0x000fe20000000800 */
[----:B------:R-:W-:Y:S01]  /*d5e10*/  PRMT R59, R54, 0x7771, RZ ;  /* 0x00007771363b7816 */ /* 0x000fe200000000ff */
[----:B------:R-:W2:Y:S10]  /*d5e20*/  LDL.LU R14, [R1+0xf0] ;  /* 0x0000f000010e7983 */ /* 0x000eb40000300800 */
[----:B----4-:R0:W-:Y:S01]  /*d5e30*/  @P6 STG.E.U8 desc[UR32][R12.64], R59 ;  /* 0x0000003b0c006986 */ /* 0x0101e2000c101120 */
[----:B------:R-:W-:Y:S01]  /*d5e40*/  ISETP.LT.AND P6, PT, R16, UR4, !P5 ;  /* 0x0000000410007c0c */ /* 0x000fe2000efc1270 */
[----:B------:R-:W-:-:S02]  /*d5e50*/  ULDC UR4, c[0x0][0x228] ;  /* 0x00008a0000047ab9 */ /* 0x000fc40000000800 */
[----:B0-----:R-:W4:Y:S01]  /*d5e60*/  LDL.LU.64 R12, [R1+0xf20] ;  /* 0x000f2000010c7983 */ /* 0x001f220000300a00 */
[----:B------:R-:W-:-:S09]  /*d5e70*/  PRMT R59, R54, 0x7772, RZ ;  /* 0x00007772363b7816 */ /* 0x000fd200000000ff */
[----:B------:R0:W-:Y:S01]  /*d5e80*/  @P6 STG.E.U8 desc[UR32][R26.64], R59 ;  /* 0x0000003b1a006986 */ /* 0x0001e2000c101120 */
[----:B------:R-:W-:Y:S01]  /*d5e90*/  ISETP.LT.AND P6, PT, R10, UR4, !P5 ;  /* 0x000000040a007c0c */ /* 0x000fe2000efc1270 */
[----:B------:R-:W-:Y:S02]  /*d5ea0*/  ULDC UR4, c[0x0][0x228] ;  /* 0x00008a0000047ab9 */ /* 0x000fe40000000800 */
[----:B0-----:R-:W4:Y:S01]  /*d5eb0*/  LDL.LU.64 R26, [R1+0xf18] ;  /* 0x000f1800011a7983 */ /* 0x001f220000300a00 */
        /* <DEDUP_REMOVED lines=11> */
[----:B------:R0:W-:Y:S04]  /*d5f70*/  @P6 STG.E.U8 desc[UR32][R6.64], R59 ;  /* 0x0000003b06006986 */ /* 0x0001e8000c101120 */
[----:B0-----:R-:W3:Y:S01]  /*d5f80*/  LDL.LU.64 R6, [R1+0xf00] ;  /* 0x000f000001067983 */ /* 0x001ee20000300a00 */
[----:B------:R-:W-:Y:S01]  /*d5f90*/  ISETP.LT.AND P6, PT, R49, UR4, !P5 ;  /* 0x0000000431007c0c */ /* 0x000fe2000efc1270 */
[----:B------:R-:W-:Y:S01]  /*d5fa0*/  ULDC UR4, c[0x0][0x228] ;  /* 0x00008a0000047ab9 */ /* 0x000fe20000000800 */
[----:B------:R-:W-:-:S11]  /*d5fb0*/  PRMT R59, R55, 0x7772, RZ ;  /* 0x00007772373b7816 */ /* 0x000fd600000000ff */
[----:B--2---:R0:W-:Y:S01]  /*d5fc0*/  @P6 STG.E.U8 desc[UR32][R30.64], R59 ;  /* 0x0000003b1e006986 */ /* 0x0041e2000c101120 */
[----:B------:R-:W-:Y:S01]  /*d5fd0*/  ISETP.LT.AND P6, PT, R8, UR4, !P5 ;  /* 0x0000000408007c0c */ /* 0x000fe2000efc1270 */
[----:B------:R-:W-:Y:S02]  /*d5fe0*/  ULDC UR4, c[0x0][0x228] ;  /* 0x00008a0000047ab9 */ /* 0x000fe40000000800 */
[----:B0-----:R-:W2:Y:S01]  /*d5ff0*/  LDL.LU.64 R30, [R1+0x4ef0] ;  /* 0x004ef000011e7983 */ /* 0x001ea20000300a00 */
[----:B------:R-:W-:-:S03]  /*d6000*/  PRMT R59, R55, 0x7773, RZ ;  /* 0x00007773373b7816 */ /* 0x000fc600000000ff */
[----:B------:R-:W2:Y:S06]  /*d6010*/  LDL.LU.64 R54, [R1+0xef8] ;  /* 0x000ef80001367983 */ /* 0x000eac0000300a00 */
[----:B------:R0:W-:Y:S04]  /*d6020*/  @P6 STG.E.U8 desc[UR32][R4.64], R59 ;  /* 0x0000003b04006986 */ /* 0x0001e8000c101120 */
        /* <DEDUP_REMOVED lines=38> */
[----:B------:R-:W-:Y:S01]  /*d6290*/  ULDC UR4, c[0x0][0x228] ;  /* 0x00008a0000047ab9 */ /* 0x000fe20000000800 */
[----:B------:R-:W-:-:S02]  /*d62a0*/  PRMT R59, R57, 0x7773, RZ ;  /* 0x00007773393b7816 */ /* 0x000fc400000000ff */
[----:B------:R-:W2:Y:S04]  /*d62b0*/  LDL.LU R57, [R1+0x4ee8] ;  /* 0x004ee80001397983 */ /* 0x000ea80000300800 */
[----:B------:R-:W2:Y:S05]  /*d62c0*/  LDL.LU.64 R26, [R1+0xb80] ;  /* 0x000b8000011a7983 */ /* 0x000eaa0000300a00 */
[----:B----4-:R0:W-:Y:S02]  /*d62d0*/  @P5 STG.E.U8 desc[UR32][R12.64], R59 ;  /* 0x0000003b0c005986 */ /* 0x0101e4000c101120 */
[----:B0-----:R-:W-:-:S05]  /*d62e0*/  VIADD R59, R51, 0xa ;  /* 0x0000000a333b7836 */ /* 0x001fca0000000000 */
[----:B------:R-:W-:Y:S01]  /*d62f0*/  ISETP.GE.AND P5, PT, R59, UR45, PT ;  /* 0x0000002d3b007c0c */ /* 0x000fe2000bfa6270 */
[----:B------:R-:W-:-:S03]  /*d6300*/  ULDC.64 UR44, c[0x0][0x228] ;  /* 0x00008a00002c7ab9 */ /* 0x000fc60000000a00 */
        /* <DEDUP_REMOVED lines=8> */
[----:B------:R-:W4:Y:S06]  /*d6390*/  LDL.LU.64 R24, [R1+0xb70] ;  /* 0x000b700001187983 */ /* 0x000f2c0000300a00 */
[----:B------:R0:W-:Y:S01]  /*d63a0*/  @P6 STG.E.U8 desc[UR32][R20.64], R59 ;  /* 0x0000003b14006986 */ /* 0x0001e2000c101120 */
[----:B------:R-:W-:Y:S01]  /*d63b0*/  ISETP.LT.AND P6, PT, R16, UR4, !P5 ;  /* 0x0000000410007c0c */ /* 0x000fe2000efc1270 */
[----:B------:R-:W-:Y:S02]  /*d63c0*/  ULDC UR4, c[0x0][0x228] ;  /* 0x00008a0000047ab9 */ /* 0x000fe40000000800 */
[----:B------:R-:W4:Y:S01]  /*d63d0*/  LDL.LU R51, [R1+0x134] ;  /* 0x0001340001337983 */ /* 0x000f220000300800 */
[----:B0-----:R-:W-:-:S09]  /*d63e0*/  PRMT R59, R17, 0x7772, RZ ;  /* 0x00007772113b7816 */ /* 0x001fd200000000ff */
[----:B------:R0:W-:Y:S04]  /*d63f0*/  @P6 STG.E.U8 desc[UR32][R6.64], R59 ;  /* 0x0000003b06006986 */ /* 0x0001e8000c101120 */
[----:B0-----:R-:W4:Y:S01]  /*d6400*/  LDL.LU.64 R6, [R1+0xb68] ;  /* 0x000b680001067983 */ /* 0x001f220000300a00 */
[----:B------:R-:W-:Y:S01]  /*d6410*/  ISETP.LT.AND P6, PT, R10, UR4, !P5 ;  /* 0x000000040a007c0c */ /* 0x000fe2000efc1270 */
[----:B------:R-:W-:Y:S02]  /*d6420*/  ULDC UR4, c[0x0][0x228] ;  /* 0x00008a0000047ab9 */ /* 0x000fe40000000800 */
[----:B------:R-:W4:Y:S01]  /*d6430*/  LDL.LU.64 R20, [R1+0xb60] ;  /* 0x000b600001147983 */ /* 0x000f220000300a00 */
[----:B------:R-:W-:-:S09]  /*d6440*/  PRMT R59, R17, 0x7773, RZ ;  /* 0x00007773113b7816 */ /* 0x000fd200000000ff */
[----:B--2---:R0:W-:Y:S01]  /*d6450*/  @P6 STG.E.U8 desc[UR32][R54.64], R59 ;  /* 0x0000003b36006986 */ /* 0x0041e2000c101120 */
[----:B------:R-:W-:Y:S01]  /*d6460*/  ISETP.LT.AND P6, PT, R11, UR4, !P5 ;  /* 0x000000040b007c0c */ /* 0x000fe2000efc1270 */
[----:B------:R-:W-:Y:S02]  /*d6470*/  ULDC UR4, c[0x0][0x228] ;  /* 0x00008a0000047ab9 */ /* 0x000fe40000000800 */
[----:B0-----:R-:W2:Y:S01]  /*d6480*/  LDL.LU.64 R54, [R1+0xb58] ;  /* 0x000b580001367983 */ /* 0x001ea20000300a00 */
[----:B------:R-:W-:-:S09]  /*d6490*/  PRMT R59, R14, 0x7770, RZ ;  /* 0x000077700e3b7816 */ /* 0x000fd200000000ff */
[----:B------:R0:W-:Y:S04]  /*d64a0*/  @P6 STG.E.U8 desc[UR32][R4.64], R59 ;  /* 0x0000003b04006986 */ /* 0x0001e8000c101120 */
        /* <DEDUP_REMOVED lines=8> */
[----:B0-----:R-:W-:Y:S01]  /*d6530*/  PRMT R59, R14, 0x7772, RZ ;  /* 0x000077720e3b7816 */ /* 0x001fe200000000ff */
[----:B------:R-:W2:Y:S10]  /*d6540*/  LDL.LU.64 R26, [R1+0xb10] ;  /* 0x000b1000011a7983 */ /* 0x000eb40000300a00 */
[----:B---3--:R0:W-:Y:S01]  /*d6550*/  @P6 STG.E.U8 desc[UR32][R12.64], R59 ;  /* 0x0000003b0c006986 */ /* 0x0081e2000c101120 */
[----:B------:R-:W-:Y:S01]  /*d6560*/  ISETP.LT.AND P6, PT, R8, UR4, !P5 ;  /* 0x0000000408007c0c */ /* 0x000fe2000efc1270 */
[----:B------:R-:W-:Y:S01]  /*d6570*/  ULDC UR4, c[0x0][0x228] ;  /* 0x00008a0000047ab9 */ /* 0x000fe20000000800 */
[----:B0-----:R-:W-:Y:S01]  /*d6580*/  PRMT R59, R14, 0x7773, RZ ;  /* 0x000077730e3b7816 */ /* 0x001fe200000000ff */
[----:B------:R-:W3:Y:S10]  /*d6590*/  LDL.LU.64 R12, [R1+0x4ee0] ;  /* 0x004ee000010c7983 */ /* 0x000ef40000300a00 */
[----:B----4-:R0:W-:Y:S01]  /*d65a0*/  @P6 STG.E.U8 desc[UR32][R24.64], R59 ;  /* 0x0000003b18006986 */ /* 0x0101e2000c101120 */
[----:B------:R-:W-:Y:S01]  /*d65b0*/  ISETP.LT.AND P6, PT, R9, UR4, !P5 ;  /* 0x0000000409007c0c */ /* 0x000fe2000efc1270 */
[----:B------:R-:W-:-:S02]  /*d65c0*/  ULDC UR4, c[0x0][0x228] ;  /* 0x00008a0000047ab9 */ /* 0x000fc40000000800 */
[----:B0-----:R-:W4:Y:S01]  /*d65d0*/  LDL.LU.64 R24, [R1+0xad8] ;  /* 0x000ad80001187983 */ /* 0x001f220000300a00 */
[----:B------:R-:W-:-:S03]  /*d65e0*/  PRMT R59, R51, 0x7770, RZ ;  /* 0x00007770333b7816 */ /* 0x000fc600000000ff */
[----:B------:R-:W3:Y:S06]  /*d65f0*/  LDL.LU.64 R8, [R1+0xac8] ;  /* 0x000ac80001087983 */ /* 0x000eec0000300a00 */
[----:B------:R0:W-:Y:S01]  /*d6600*/  @P6 STG.E.U8 desc[UR32][R6.64], R59 ;  /* 0x0000003b06006986 */ /* 0x0001e2000c101120 */
        /* <DEDUP_REMOVED lines=9> */
[----:B------:R-:W-:-:S09]  /*d66a0*/  PRMT R59, R51, 0x7772, RZ ;  /* 0x00007772333b7816 */ /* 0x000fd200000000ff */
[----:B--2---:R0:W-:Y:S01]  /*d66b0*/  @P6 STG.E.U8 desc[UR32][R54.64], R59 ;  /* 0x0000003b36006986 */ /* 0x0041e2000c101120 */
[----:B------:R-:W-:Y:S01]  /*d66c0*/  ISETP.LT.AND P6, PT, R52, UR28, !P5 ;  /* 0x0000001c34007c0c */ /* 0x000fe2000efc1270 */
[----:B------:R-:W-:Y:S02]  /*d66d0*/  ULDC.64 UR28, c[0x0][0x228] ;  /* 0x00008a00001c7ab9 */ /* 0x000fe40000000a00 */
[----:B0-----:R-:W2:Y:S01]  /*d66e0*/  LDL.LU.64 R54, [R1+0x4ed8] ;  /* 0x004ed80001367983 */ /* 0x001ea20000300a00 */
[----:B------:R-:W-:-:S03]  /*d66f0*/  PRMT R59, R51, 0x7773, RZ ;  /* 0x00007773333b7816 */ /* 0x000fc600000000ff */
[----:B------:R-:W2:Y:S06]  /*d6700*/  LDL.LU.64 R50, [R1+0xab8] ;  /* 0x000ab80001327983 */ /* 0x000eac0000300a00 */
[----:B------:R0:W-:Y:S01]  /*d6710*/  @P6 STG.E.U8 desc[UR32][R4.64], R59 ;  /* 0x0000003b04006986 */ /* 0x0001e2000c101120 */
[----:B------:R-:W-:Y:S01]  /*d6720*/  ISETP.LT.AND P6, PT, R53, UR4, !P5 ;  /* 0x0000000435007c0c */ /* 0x000fe2000efc1270 */
[----:B------:R-:W-:Y:S02]  /*d6730*/  ULDC UR4, c[0x0][0x228] ;  /* 0x00008a0000047ab9 */ /* 0x000fe40000000800 */
[----:B0-----:R-:W2:Y:S04]  /*d6740*/  LDL.LU.64 R4, [R1+0x4ed0] ;  /* 0x004ed00001047983 */ /* 0x001ea80000300a00 */
[----:B------:R-:W2:Y:S01]  /*d6750*/  LDL.LU.64 R52, [R1+0xab0] ;  /* 0x000ab00001347983 */ /* 0x000ea20000300a00 */
[----:B------:R-:W-:-:S05]  /*d6760*/  PRMT R59, R23, 0x7770, RZ ;  /* 0x00007770173b7816 */ /* 0x000fca00000000ff */
[----:B------:R0:W-:Y:S01]  /*d6770*/  @P6 STG.E.U8 desc[UR32][R26.64], R59 ;  /* 0x0000003b1a006986 */ /* 0x0001e2000c101120 */
[----:B------:R-:W-:Y:S01]  /*d6780*/  ISETP.LT.AND P6, PT, R15, UR4, !P5 ;  /* 0x000000040f007c0c */ /* 0x000fe2000efc1270 */
[----:B------:R-:W-:Y:S02]  /*d6790*/  ULDC UR4, c[0x0][0x228] ;  /* 0x00008a0000047ab9 */ /* 0x000fe40000000800 */
[----:B------:R-:W2:Y:S01]  /*d67a0*/  LDL.LU.64 R14, [R1+0xaa8] ;  /* 0x000aa800010e7983 */ /* 0x000ea20000300a00 */
[----:B0-----:R-:W-:-:S03]  /*d67b0*/  PRMT R59, R23, 0x7771, RZ ;  /* 0x00007771173b7816 */ /* 0x001fc600000000ff */
[----:B------:R-:W2:Y:S06]  /*d67c0*/  LDL.LU R27, [R1+0x104] ;  /* 0x00010400011b7983 */ /* 0x000eac0000300800 */
[----:B----4-:R0:W-:Y:S01]  /*d67d0*/  @P6 STG.E.U8 desc[UR32][R24.64], R59 ;  /* 0x0000003b18006986 */ /* 0x0101e2000c101120 */
[----:B------:R-:W-:Y:S01]  /*d67e0*/  ISETP.LT.AND P6, PT, R60, UR4, !P5 ;  /* 0x000000043c007c0c */ /* 0x000fe2000efc1270 */
[----:B------:R-:W-:Y:S02]  /*d67f0*/  ULDC UR4, c[0x0][0x228] ;  /* 0x00008a0000047ab9 */ /* 0x000fe40000000800 */
[----:B------:R-:W-:Y:S01]  /*d6800*/  ISETP.LT.AND P5, PT, R22, UR4, !P5 ;  /* 0x0000000416007c0c */ /* 0x000fe2000efa1270 */
[----:B------:R-:W-:Y:S01]  /*d6810*/  ULDC UR4, c[0x0][0x228] ;  /* 0x00008a0000047ab9 */ /* 0x000fe20000000800 */
[----:B0-----:R-:W-:-:S08]  /*d6820*/  PRMT R59, R23, 0x7772, RZ ;  /* 0x00007772173b7816 */ /* 0x001fd000000000ff */
[----:B---3--:R0:W-:Y:S02]  /*d6830*/  @P6 STG.E.U8 desc[UR32][R8.64], R59 ;  /* 0x0000003b08006986 */ /* 0x0081e4000c101120 */
[----:B0-----:R-:W-:Y:S02]  /*d6840*/  PRMT R59, R23, 0x7773, RZ ;  /* 0x00007773173b7816 */ /* 0x001fe400000000ff */
[----:B------:R-:W3:Y:S04]  /*d6850*/  LDL.LU.64 R8, [R1+0xaa0] ;  /* 0x000aa00001087983 */ /* 0x000ee80000300a00 */
[----:B------:R0:W-:Y:S01]  /*d6860*/  @P5 STG.E.U8 desc[UR32][R6.64], R59 ;  /* 0x0000003b06005986 */ /* 0x0001e2000c101120 */
[----:B------:R-:W-:Y:S01]  /*d6870*/  ISETP.LT.AND P5, PT, R18, UR4, !P4 ;  /* 0x0000000412007c0c */ /* 0x000fe2000e7a1270 */
[----:B------:R-:W-:Y:S01]  /*d6880*/  ULDC UR4, c[0x0][0x228] ;  /* 0x00008a0000047ab9 */ /* 0x000fe20000000800 */
[----:B0-----:R-:W-:Y:S01]  /*d6890*/  PRMT R59, R17, 0x7770, RZ ;  /* 0x00007770113b7816 */ /* 0x001fe200000000ff */
[----:B------:R-:W4:Y:S10]  /*d68a0*/  LDL.LU.64 R6, [R1+0xa98] ;  /* 0x000a980001067983 */ /* 0x000f340000300a00 */
[----:B------:R0:W-:Y:S01]  /*d68b0*/  @P5 STG.E.U8 desc[UR32][R20.64], R59 ;  /* 0x0000003b14005986 */ /* 0x0001e2000c101120 */
[----:B------:R-:W-:Y:S01]  /*d68c0*/  ISETP.LT.AND P5, PT, R19, UR4, !P4 ;  /* 0x0000000413007c0c */ /* 0x000fe2000e7a1270 */
[----:B------:R-:W-:Y:S01]  /*d68d0*/  ULDC UR4, c[0x0][0x228] ;  /* 0x00008a0000047ab9 */ /* 0x000fe20000000800 */
[----:B0-----:R-:W-:-:S11]  /*d68e0*/  PRMT R59, R17, 0x7771, RZ ;  /* 0x00007771113b7816 */ /* 0x001fd600000000ff */
[----:B--2---:R0:W-:Y:S01]  /*d68f0*/  @P5 STG.E.U8 desc[UR32][R50.64], R59 ;  /* 0x0000003b32005986 */ /* 0x0041e2000c101120 */
[----:B------:R-:W-:Y:S01]  /*d6900*/  ISETP.LT.AND P5, PT, R16, UR4, !P4 ;  /* 0x0000000410007c0c */ /* 0x000fe2000e7a1270 */
[----:B------:R-:W-:Y:S02]  /*d6910*/  ULDC UR4, c[0x0][0x228] ;  /* 0x00008a0000047ab9 */ /* 0x000fe40000000800 */
[----:B0-----:R-:W2:Y:S01]  /*d6920*/  LDL.LU.64 R50, [R1+0xa90] ;  /* 0x000a900001327983 */ /* 0x001ea20000300a00 */
[----:B------:R-:W-:-:S09]  /*d6930*/  PRMT R59, R17, 0x7772, RZ ;  /* 0x00007772113b7816 */ /* 0x000fd200000000ff */
[----:B------:R0:W-:Y:S04]  /*d6940*/  @P5 STG.E.U8 desc[UR32][R52.64], R59 ;  /* 0x0000003b34005986 */ /* 0x0001e8000c101120 */
[----:B0-----:R-:W2:Y:S04]  /*d6950*/  LDL.LU.64 R52, [R1+0xa88] ;  /* 0x000a880001347983 */ /* 0x001ea80000300a00 */
[----:B------:R-:W2:Y:S04]  /*d6960*/  LDL.LU.64 R24, [R1+0xa80] ;  /* 0x000a800001187983 */ /* 0x000ea80000300a00 */
[----:B------:R-:W2:Y:S04]  /*d6970*/  LDL.LU.64 R22, [R1+0xa78] ;  /* 0x000a780001167983 */ /* 0x000ea80000300a00 */
[----:B------:R-:W2:Y:S01]  /*d6980*/  LDL.LU.64 R20, [R1+0xa58] ;  /* 0x000a580001147983 */ /* 0x000ea20000300a00 */
[----:B------:R-:W-:Y:S01]  /*d6990*/  ISETP.LT.AND P5, PT, R10, UR4, !P4 ;  /* 0x000000040a007c0c */ /* 0x000fe2000e7a1270 */
[----:B------:R-:W-:Y:S01]  /*d69a0*/  ULDC UR4, c[0x0][0x228] ;  /* 0x00008a0000047ab9 */ /* 0x000fe20000000800 */
[----:B------:R-:W-:Y:S01]  /*d69b0*/  PRMT R59, R17, 0x7773, RZ ;  /* 0x00007773113b7816 */ /* 0x000fe200000000ff */
[----:B------:R-:W2:Y:S01]  /*d69c0*/  LDL.LU.64 R18, [R1+0xa30] ;  /* 0x000a300001127983 */ /* 0x000ea20000300a00 */
[----:B------:R-:W-:-:S02]  /*d69d0*/  LOP3.LUT P0, RZ, R0, 0x400, RZ, 0xc0, !PT ;  /* 0x0000040000ff7812 */ /* 0x000fc4000780c0ff */
[----:B------:R-:W-:Y:S01]  /*d69e0*/  LOP3.LUT R56, R56, 0xffffff7f, RZ, 0xc0, !PT ;  /* 0xffffff7f38387812 */ /* 0x000fe200078ec0ff */
[----:B------:R-:W2:Y:S06]  /*d69f0*/  LDL.LU.64 R16, [R1+0xa20] ;  /* 0x000a200001107983 */ /* 0x000eac0000300a00 */
[----:B------:R0:W-:Y:S01]  /*d6a00*/  @P5 STG.E.U8 desc[UR32][R14.64], R59 ;  /* 0x0000003b0e005986 */ /* 0x0001e2000c101120 */
[----:B------:R-:W-:Y:S01]  /*d6a10*/  ISETP.LT.AND P5, PT, R11, UR4, !P4 ;  /* 0x000000040b007c0c */ /* 0x000fe2000e7a1270 */
[----:B------:R-:W-:Y:S02]  /*d6a20*/  ULDC UR4, c[0x0][0x228] ;  /* 0x00008a0000047ab9 */ /* 0x000fe40000000800 */
[----:B------:R-:W-:-:S02]  /*d6a30*/  @P0 LOP3.LUT R56, R56, 0x80, RZ, 0xfc, !PT ;  /* 0x0000008038380812 */ /* 0x000fc400078efcff */
[----:B0-----:R-:W-:Y:S01]  /*d6a40*/  PRMT R59, R27, 0x7770, RZ ;  /* 0x000077701b3b7816 */ /* 0x001fe200000000ff */
[----:B------:R-:W2:Y:S01]  /*d6a50*/  LDL.LU.64 R14, [R1+0x9f0] ;  /* 0x0009f000010e7983 */ /* 0x000ea20000300a00 */
[----:B------:R-:W-:Y:S02]  /*d6a60*/  LOP3.LUT P0, RZ, R0, 0x8, RZ, 0xc0, !PT ;  /* 0x0000000800ff7812 */ /* 0x000fe4000780c0ff */
[----:B------:R-:W-:Y:S01]  /*d6a70*/  LOP3.LUT R56, R56, 0xfffffeff, RZ, 0xc0, !PT ;  /* 0xfffffeff38387812 */ /* 0x000fe200078ec0ff */
[----:B------:R-:W2:Y:S10]  /*d6a80*/  LDL.LU.64 R10, [R1+0x998] ;  /* 0x00099800010a7983 */ /* 0x000eb40000300a00 */
[----:B------:R-:W-:-:S02]  /*d6a90*/  @P0 LOP3.LUT R56, R56, 0x100, RZ, 0xfc, !PT ;  /* 0x0000010038380812 */ /* 0x000fc400078efcff */
[----:B------:R-:W-:Y:S01]  /*d6aa0*/  LOP3.LUT P0, RZ, R0, 0x4, RZ, 0xc0, !PT ;  /* 0x0000000400ff7812 */ /* 0x000fe2000780c0ff */
[----:B---3--:R0:W-:Y:S01]  /*d6ab0*/  @P5 STG.E.U8 desc[UR32][R8.64], R59 ;  /* 0x0000003b08005986 */ /* 0x0081e2000c101120 */
[----:B------:R-:W-:Y:S01]  /*d6ac0*/  ISETP.LT.AND P5, PT, R48, UR4, !P4 ;  /* 0x0000000430007c0c */ /* 0x000fe2000e7a1270 */
[----:B------:R-:W-:Y:S02]  /*d6ad0*/  ULDC UR4, c[0x0][0x228] ;  /* 0x00008a0000047ab9 */ /* 0x000fe40000000800 */
[----:B------:R-:W-:Y:S01]  /*d6ae0*/  ISETP.LT.AND P4, PT, R49, UR4, !P4 ;  /* 0x0000000431007c0c */ /* 0x000fe2000e781270 */
[----:B------:R-:W-:Y:S01]  /*d6af0*/  ULDC UR4, c[0x0][0x228] ;  /* 0x00008a0000047ab9 */ /* 0x000fe20000000800 */
[----:B0-----:R-:W-:Y:S01]  /*d6b00*/  PRMT R59, R27, 0x7771, RZ ;  /* 0x000077711b3b7816 */ /* 0x001fe200000000ff */
[----:B------:R-:W3:Y:S07]  /*d6b10*/  LDL.LU.64 R8, [R1+0x888] ;  /* 0x0008880001087983 */ /* 0x000eee0000300a00 */
[----:B----4-:R0:W-:Y:S01]  /*d6b20*/  @P5 STG.E.U8 desc[UR32][R6.64], R59 ;  /* 0x0000003b06005986 */ /* 0x0101e2000c101120 */
[----:B------:R-:W-:-:S02]  /*d6b30*/  LOP3.LUT R56, R56, 0xfffffdff, RZ, 0xc0, !PT ;  /* 0xfffffdff38387812 */ /* 0x000fc400078ec0ff */
[C---:B0-----:R-:W-:Y:S01]  /*d6b40*/  PRMT R59, R27.reuse, 0x7772, RZ ;  /* 0x000077721b3b7816 */ /* 0x041fe200000000ff */
[----:B------:R-:W4:Y:S01]  /*d6b50*/  LDL.LU.64 R6, [R1+0x990] ;  /* 0x0009900001067983 */ /* 0x000f220000300a00 */
[----:B------:R-:W-:Y:S02]  /*d6b60*/  @P0 LOP3.LUT R56, R56, 0x200, RZ, 0xfc, !PT ;  /* 0x0000020038380812 */ /* 0x000fe400078efcff */
[----:B------:R-:W-:Y:S01]  /*d6b70*/  LOP3.LUT P0, RZ, R0, 0x2, RZ, 0xc0, !PT ;  /* 0x0000000200ff7812 */ /* 0x000fe2000780c0ff */
[----:B------:R-:W4:Y:S04]  /*d6b80*/  LDL.LU.64 R48, [R1+0x988] ;  /* 0x0009880001307983 */ /* 0x000f280000300a00 */
[----:B--2---:R0:W-:Y:S02]  /*d6b90*/  @P4 STG.E.U8 desc[UR32][R50.64], R59 ;  /* 0x0000003b32004986 */ /* 0x0041e4000c101120 */
[----:B0-----:R-:W-:-:S02]  /*d6ba0*/  PRMT R59, R27, 0x7773, RZ ;  /* 0x000077731b3b7816 */ /* 0x001fc400000000ff */
[----:B------:R-:W2:Y:S04]  /*d6bb0*/  LDL.LU.64 R50, [R1+0x980] ;  /* 0x0009800001327983 */ /* 0x000ea80000300a00 */
[----:B------:R0:W-:Y:S02]  /*d6bc0*/  @P3 STG.E.U8 desc[UR32][R52.64], R59 ;  /* 0x0000003b34003986 */ /* 0x0001e4000c101120 */
[C---:B0-----:R-:W-:Y:S02]  /*d6bd0*/  PRMT R59, R57.reuse, 0x7770, RZ ;  /* 0x00007770393b7816 */ /* 0x041fe400000000ff */
[----:B------:R-:W2:Y:S04]  /*d6be0*/  LDL.LU.64 R52, [R1+0x978] ;  /* 0x0009780001347983 */ /* 0x000ea80000300a00 */
[----:B------:R0:W-:Y:S02]  /*d6bf0*/  @P2 STG.E.U8 desc[UR32][R24.64], R59 ;  /* 0x0000003b18002986 */ /* 0x0001e4000c101120 */
[----:B0-----:R-:W-:-:S05]  /*d6c00*/  PRMT R59, R57, 0x7771, RZ ;  /* 0x00007771393b7816 */ /* 0x001fca00000000ff */
[----:B------:R0:W-:Y:S02]  /*d6c10*/  @P1 STG.E.U8 desc[UR32][R22.64], R59 ;  /* 0x0000003b16001986 */ /* 0x0001e4000c101120 */
[----:B0-----:R-:W-:-:S05]  /*d6c20*/  PRMT R59, R57, 0x7772, RZ ;  /* 0x00007772393b7816 */ /* 0x001fca00000000ff */
[----:B------:R0:W-:Y:S02]  /*d6c30*/  @P0 STG.E.U8 desc[UR32][R20.64], R59 ;  /* 0x0000003b14000986 */ /* 0x0001e4000c101120 */
[----:B0-----:R-:W-:Y:S02]  /*d6c40*/  PRMT R59, R57, 0x7773, RZ ;  /* 0x00007773393b7816 */ /* 0x001fe400000000ff */
[----:B------:R-:W4:Y:S01]  /*d6c50*/  LDL.LU R57, [R1+0x4ecc] ;  /* 0x004ecc0001397983 */ /* 0x000f220000300800 */
[----:B------:R-:W-:Y:S02]  /*d6c60*/  LOP3.LUT P0, RZ, R56, 0x200, RZ, 0xc0, !PT ;  /* 0x0000020038ff7812 */ /* 0x000fe4000780c0ff */
[----:B------:R-:W-:-:S11]  /*d6c70*/  LOP3.LUT P1, RZ, R0, 0x10, RZ, 0xc0, !PT ;  /* 0x0000001000ff7812 */ /* 0x000fd6000782c0ff */
[----:B------:R0:W-:Y:S01]  /*d6c80*/  @P0 STG.E.U8 desc[UR32][R18.64], R59 ;  /* 0x0000003b12000986 */ /* 0x0001e2000c101120 */
[----:B------:R-:W-:Y:S02]  /*d6c90*/  LOP3.LUT P0, RZ, R56, 0x100, RZ, 0xc0, !PT ;  /* 0x0000010038ff7812 */ /* 0x000fe4000780c0ff */
[----:B------:R-:W-:Y:S02]  /*d6ca0*/  LOP3.LUT P2, RZ, R0, 0x20, RZ, 0xc0, !PT ;  /* 0x0000002000ff7812 */ /* 0x000fe4000784c0ff */
[----:B0-----:R-:W-:-:S09]  /*d6cb0*/  PRMT R59, R58, 0x7770, RZ ;  /* 0x000077703a3b7816 */ /* 0x001fd200000000ff */
[----:B------:R0:W-:Y:S01]  /*d6cc0*/  @P0 STG.E.U8 desc[UR32][R16.64], R59 ;  /* 0x0000003b10000986 */ /* 0x0001e2000c101120 */
[----:B------:R-:W-:Y:S02]  /*d6cd0*/  LOP3.LUT P3, RZ, R0, 0x40, RZ, 0xc0, !PT ;  /* 0x0000004000ff7812 */ /* 0x000fe4000786c0ff */
[----:B0-----:R-:W-:-:S05]  /*d6ce0*/  PRMT R59, R58, 0x7771, RZ ;  /* 0x000077713a3b7816 */ /* 0x001fca00000000ff */
[----:B------:R0:W-:Y:S01]  /*d6cf0*/  @P1 STG.E.U8 desc[UR32][R14.64], R59 ;  /* 0x0000003b0e001986 */ /* 0x0001e2000c101120 */
[----:B------:R-:W-:Y:S02]  /*d6d00*/  LOP3.LUT P4, RZ, R0, 0x80, RZ, 0xc0, !PT ;  /* 0x0000008000ff7812 */ /* 0x000fe4000788c0ff */
[----:B0-----:R-:W-:-:S05]  /*d6d10*/  PRMT R59, R58, 0x7772, RZ ;  /* 0x000077723a3b7816 */ /* 0x001fca00000000ff */
[----:B------:R0:W-:Y:S01]  /*d6d20*/  @P2 STG.E.U8 desc[UR32][R10.64], R59 ;  /* 0x0000003b0a002986 */ /* 0x0001e2000c101120 */
[----:B------:R-:W-:Y:S02]  /*d6d30*/  LOP3.LUT P5, RZ, R0, 0x100, RZ, 0xc0, !PT ;  /* 0x0000010000ff7812 */ /* 0x000fe400078ac0ff */
[----:B0-----:R-:W-:Y:S02]  /*d6d40*/  PRMT R59, R58, 0x7773, RZ ;  /* 0x000077733a3b7816 */ /* 0x001fe400000000ff */
[----:B------:R-:W-:Y:S01]  /*d6d50*/  LOP3.LUT P6, RZ, R0, 0x200, RZ, 0xc0, !PT ;  /* 0x0000020000ff7812 */ /* 0x000fe200078cc0ff */
[----:B------:R-:W2:Y:S04]  /*d6d60*/  LDL.LU R58, [R1+0x4ec8] ;  /* 0x004ec800013a7983 */ /* 0x000ea80000300800 */
[----:B---3--:R4:W-:Y:S01]  /*d6d70*/  @P3 STG.E.U8 desc[UR32][R8.64], R59 ;  /* 0x0000003b08003986 */ /* 0x0089e2000c101120 */
[----:B------:R-:W-:-:S02]  /*d6d80*/  LOP3.LUT P0, RZ, R56, 0x80, RZ, 0xc0, !PT ;  /* 0x0000008038ff7812 */ /* 0x000fc4000780c0ff */
[----:B----4-:R-:W-:-:S05]  /*d6d90*/  PRMT R59, R57, 0x7770, RZ ;  /* 0x00007770393b7816 */ /* 0x010fca00000000ff */
[----:B------:R0:W-:Y:S02]  /*d6da0*/  @P4 STG.E.U8 desc[UR32][R6.64], R59 ;  /* 0x0000003b06004986 */ /* 0x0001e4000c101120 */
[----:B0-----:R-:W-:-:S05]  /*d6db0*/  PRMT R59, R57, 0x7771, RZ ;  /* 0x00007771393b7816 */ /* 0x001fca00000000ff */
[----:B------:R0:W-:Y:S02]  /*d6dc0*/  @P5 STG.E.U8 desc[UR32][R48.64], R59 ;  /* 0x0000003b30005986 */ /* 0x0001e4000c101120 */
[----:B0-----:R-:W-:-:S05]  /*d6dd0*/  PRMT R59, R57, 0x7772, RZ ;  /* 0x00007772393b7816 */ /* 0x001fca00000000ff */
[----:B--2---:R0:W-:Y:S02]  /*d6de0*/  @P6 STG.E.U8 desc[UR32][R50.64], R59 ;  /* 0x0000003b32006986 */ /* 0x0041e4000c101120 */
[----:B0-----:R-:W-:Y:S02]  /*d6df0*/  PRMT R59, R57, 0x7773, RZ ;  /* 0x00007773393b7816 */ /* 0x001fe400000000ff */
[----:B------:R-:W2:Y:S04]  /*d6e00*/  LDL.LU R57, [R1+0x4ec4] ;  /* 0x004ec40001397983 */ /* 0x000ea80000300800 */
[----:B------:R0:W-:Y:S04]  /*d6e10*/  @P0 STG.E.U8 desc[UR32][R52.64], R59 ;  /* 0x0000003b34000986 */ /* 0x0001e8000c101120 */
[----:B0-----:R-:W3:Y:S04]  /*d6e20*/  LDL.LU.64 R52, [R1+0x9e8] ;  /* 0x0009e80001347983 */ /* 0x001ee80000300a00 */
[----:B------:R-:W4:Y:S04]  /*d6e30*/  LDL.LU.64 R14, [R1+0x9e0] ;  /* 0x0009e000010e7983 */ /* 0x000f280000300a00 */
[----:B------:R-:W4:Y:S04]  /*d6e40*/  LDL.LU.64 R10, [R1+0x9d8] ;  /* 0x0009d800010a7983 */ /* 0x000f280000300a00 */
[----:B------:R-:W2:Y:S04]  /*d6e50*/  LDL.LU R9, [R1+0x148] ;  /* 0x0001480001097983 */ /* 0x000ea80000300800 */
[----:B------:R-:W4:Y:S04]  /*d6e60*/  LDL.LU.64 R6, [R1+0x9d0] ;  /* 0x0009d00001067983 */ /* 0x000f280000300a00 */
[----:B------:R-:W4:Y:S04]  /*d6e70*/  LDL.LU.64 R48, [R1+0x9c8] ;  /* 0x0009c80001307983 */ /* 0x000f280000300a00 */
[----:B------:R-:W4:Y:S04]  /*d6e80*/  LDL.LU.64 R50, [R1+0x9c0] ;  /* 0x0009c00001327983 */ /* 0x000f280000300a00 */
[----:B------:R-:W4:Y:S01]  /*d6e90*/  LDL.LU R8, [R1+0x138] ;  /* 0x0001380001087983 */ /* 0x000f220000300800 */
[----:B------:R-:W-:-:S02]  /*d6ea0*/  LOP3.LUT P4, RZ, R0, 0x800, RZ, 0xc0, !PT ;  /* 0x0000080000ff7812 */ /* 0x000fc4000788c0ff */
[----:B------:R-:W-:Y:S02]  /*d6eb0*/  LOP3.LUT P1, RZ, R0, 0x2000000, RZ, 0xc0, !PT ;  /* 0x0200000000ff7812 */ /* 0x000fe4000782c0ff */
[----:B------:R-:W-:Y:S02]  /*d6ec0*/  LOP3.LUT R56, R56, 0xfffffffe, RZ, 0xc0, !PT ;  /* 0xfffffffe38387812 */ /* 0x000fe400078ec0ff */
[C---:B------:R-:W-:Y:S02]  /*d6ed0*/  LOP3.LUT P5, RZ, R0.reuse, 0x1000, RZ, 0xc0, !PT ;  /* 0x0000100000ff7812 */ /* 0x040fe400078ac0ff */
[C---:B------:R-:W-:Y:S02]  /*d6ee0*/  LOP3.LUT P6, RZ, R0.reuse, 0x8000, RZ, 0xc0, !PT ;  /* 0x0000800000ff7812 */ /* 0x040fe400078cc0ff */
[----:B------:R-:W-:Y:S02]  /*d6ef0*/  LOP3.LUT P0, RZ, R0, 0x10000, RZ, 0xc0, !PT ;  /* 0x0001000000ff7812 */ /* 0x000fe4000780c0ff */
[----:B--2---:R-:W-:-:S05]  /*d6f00*/  PRMT R59, R9, 0x7770, RZ ;  /* 0x00007770093b7816 */ /* 0x004fca00000000ff */
[----:B---3--:R0:W-:Y:S04]  /*d6f10*/  @P4 STG.E.U8 desc[UR32][R52.64], R59 ;  /* 0x0000003b34004986 */ /* 0x0081e8000c101120 */
[----:B0-----:R-:W2:Y:S01]  /*d6f20*/  LDL.LU.64 R52, [R1+0x9b8] ;  /* 0x0009b80001347983 */ /* 0x001ea20000300a00 */
[----:B------:R-:W-:-:S03]  /*d6f30*/  LOP3.LUT R57, R57, 0x7fffffff, RZ, 0xc0, !PT ;  /* 0x7fffffff39397812 */ /* 0x000fc600078ec0ff */
[----:B------:R-:W3:Y:S01]  /*d6f40*/  LDL.LU.64 R26, [R1+0x9b0] ;  /* 0x0009b000011a7983 */ /* 0x000ee20000300a00 */
[----:B------:R-:W-:Y:S02]  /*d6f50*/  @P1 LOP3.LUT R57, R57, 0x80000000, RZ, 0xfc, !PT ;  /* 0x8000000039391812 */ /* 0x000fe400078efcff */
[----:B------:R-:W-:Y:S01]  /*d6f60*/  LOP3.LUT P1, RZ, R0, 0x1000000, RZ, 0xc0, !PT ;  /* 0x0100000000ff7812 */ /* 0x000fe2000782c0ff */
[----:B------:R-:W3:Y:S04]  /*d6f70*/  LDL.LU.64 R24, [R1+0x9a8] ;  /* 0x0009a80001187983 */ /* 0x000ee80000300a00 */
[----:B------:R-:W3:Y:S01]  /*d6f80*/  LDL.LU.64 R22, [R1+0x948] ;  /* 0x0009480001167983 */ /* 0x000ee20000300a00 */
[----:B------:R-:W-:-:S03]  /*d6f90*/  PRMT R59, R9, 0x7771, RZ ;  /* 0x00007771093b7816 */ /* 0x000fc600000000ff */
[----:B------:R-:W3:Y:S04]  /*d6fa0*/  LDL.LU.64 R20, [R1+0x938] ;  /* 0x0009380001147983 */ /* 0x000ee80000300a00 */
[----:B------:R-:W-:Y:S02]  /*d6fb0*/  @P1 LOP3.LUT R56, R56, 0x1, RZ, 0xfc, !PT ;  /* 0x0000000138381812 */ /* 0x000fe400078efcff */
[----:B------:R-:W-:Y:S02]  /*d6fc0*/  LOP3.LUT P1, RZ, R0, 0x800000, RZ, 0xc0, !PT ;  /* 0x0080000000ff7812 */ /* 0x000fe4000782c0ff */
[----:B------:R-:W-:-:S11]  /*d6fd0*/  LOP3.LUT R56, R56, 0xfffffffd, RZ, 0xc0, !PT ;  /* 0xfffffffd38387812 */ /* 0x000fd600078ec0ff */
        /* <DEDUP_REMOVED lines=11> */
[----:B------:R-:W-:Y:S01]  /*d7090*/  LOP3.LUT R56, R56, 0xffffffdf, RZ, 0xc0, !PT ;  /* 0xffffffdf38387812 */ /* 0x000fe200078ec0ff */
[----:B----4-:R0:W-:Y:S10]  /*d70a0*/  @P5 STG.E.U8 desc[UR32][R14.64], R59 ;  /* 0x0000003b0e005986 */ /* 0x0101f4000c101120 */
[----:B------:R-:W-:-:S02]  /*d70b0*/  @P1 LOP3.LUT R56, R56, 0x20, RZ, 0xfc, !PT ;  /* 0x0000002038381812 */ /* 0x000fc400078efcff */
[----:B0-----:R-:W-:Y:S02]  /*d70c0*/  PRMT R59, R9, 0x7772, RZ ;  /* 0x00007772093b7816 */ /* 0x001fe400000000ff */
[----:B------:R-:W-:-:S03]  /*d70d0*/  LOP3.LUT P1, RZ, R0, 0x40000, RZ, 0xc0, !PT ;  /* 0x0004000000ff7812 */ /* 0x000fc6000782c0ff */
[----:B------:R0:W-:Y:S01]  /*d70e0*/  @P6 STG.E.U8 desc[UR32][R10.64], R59 ;  /* 0x0000003b0a006986 */ /* 0x0001e2000c101120 */
[----:B------:R-:W-:Y:S02]  /*d70f0*/  LOP3.LUT R56, R56, 0xffffffbf, RZ, 0xc0, !PT ;  /* 0xffffffbf38387812 */ /* 0x000fe400078ec0ff */
[----:B0-----:R-:W-:Y:S02]  /*d7100*/  PRMT R59, R9, 0x7773, RZ ;  /* 0x00007773093b7816 */ /* 0x001fe400000000ff */
[----:B------:R-:W4:Y:S04]  /*d7110*/  LDL.LU R9, [R1+0x118] ;  /* 0x0001180001097983 */ /* 0x000f280000300800 */
[----:B------:R-:W4:Y:S01]  /*d7120*/  LDL.LU.64 R18, [R1+0x800] ;  /* 0x0008000001127983 */ /* 0x000f220000300a00 */
[----:B------:R-:W-:-:S02]  /*d7130*/  @P1 LOP3.LUT R56, R56, 0x40, RZ, 0xfc, !PT ;  /* 0x0000004038381812 */ /* 0x000fc400078efcff */
[----:B------:R-:W-:Y:S01]  /*d7140*/  LOP3.LUT P1, RZ, R0, 0x20000, RZ, 0xc0, !PT ;  /* 0x0002000000ff7812 */ /* 0x000fe2000782c0ff */
[----:B------:R-:W4:Y:S04]  /*d7150*/  LDL.LU.64 R16, [R1+0x930] ;  /* 0x0009300001107983 */ /* 0x000f280000300a00 */
[----:B------:R0:W-:Y:S04]  /*d7160*/  @P0 STG.E.U8 desc[UR32][R6.64], R59 ;  /* 0x0000003b06000986 */ /* 0x0001e8000c101120 */
[----:B------:R-:W4:Y:S04]  /*d7170*/  LDL.LU.64 R14, [R1+0x928] ;  /* 0x00092800010e7983 */ /* 0x000f280000300a00 */
[----:B------:R-:W4:Y:S01]  /*d7180*/  LDL.LU.64 R10, [R1+0x920] ;  /* 0x00092000010a7983 */ /* 0x000f220000300a00 */
[----:B0-----:R-:W-:-:S03]  /*d7190*/  PRMT R59, R8, 0x7770, RZ ;  /* 0x00007770083b7816 */ /* 0x001fc600000000ff */
[----:B------:R-:W4:Y:S04]  /*d71a0*/  LDL.LU.64 R6, [R1+0x918] ;  /* 0x0009180001067983 */ /* 0x000f280000300a00 */
[----:B------:R0:W-:Y:S01]  /*d71b0*/  @P1 STG.E.U8 desc[UR32][R48.64], R59 ;  /* 0x0000003b30001986 */ /* 0x0001e2000c101120 */
[----:B------:R-:W-:Y:S02]  /*d71c0*/  LOP3.LUT P1, RZ, R56, 0x40, RZ, 0xc0, !PT ;  /* 0x0000004038ff7812 */ /* 0x000fe4000782c0ff */
[----:B0-----:R-:W-:Y:S01]  /*d71d0*/  PRMT R59, R8, 0x7771, RZ ;  /* 0x00007771083b7816 */ /* 0x001fe200000000ff */
[----:B------:R-:W4:Y:S10]  /*d71e0*/  LDL.LU.64 R48, [R1+0x910] ;  /* 0x0009100001307983 */ /* 0x000f340000300a00 */
[----:B------:R0:W-:Y:S01]  /*d71f0*/  @P1 STG.E.U8 desc[UR32][R50.64], R59 ;  /* 0x0000003b32001986 */ /* 0x0001e2000c101120 */
[----:B------:R-:W-:-:S03]  /*d7200*/  LOP3.LUT P1, RZ, R56, 0x20, RZ, 0xc0, !PT ;  /* 0x0000002038ff7812 */ /* 0x000fc6000782c0ff */
[----:B0-----:R-:W4:Y:S01]  /*d7210*/  LDL.LU.64 R50, [R1+0x908] ;  /* 0x0009080001327983 */ /* 0x001f220000300a00 */
[----:B------:R-:W-:-:S09]  /*d7220*/  PRMT R59, R8, 0x7772, RZ ;  /* 0x00007772083b7816 */ /* 0x000fd200000000ff */
[----:B--2---:R0:W-:Y:S04]  /*d7230*/  @P1 STG.E.U8 desc[UR32][R52.64], R59 ;  /* 0x0000003b34001986 */ /* 0x0041e8000c101120 */
[----:B0-----:R-:W2:Y:S01]  /*d7240*/  LDL.LU.64 R52, [R1+0x900] ;  /* 0x0009000001347983 */ /* 0x001ea20000300a00 */
[----:B------:R-:W-:Y:S02]  /*d7250*/  LOP3.LUT P1, RZ, R56, 0x10, RZ, 0xc0, !PT ;  /* 0x0000001038ff7812 */ /* 0x000fe4000782c0ff */
[----:B------:R-:W-:-:S11]  /*d7260*/  PRMT R59, R8, 0x7773, RZ ;  /* 0x00007773083b7816 */ /* 0x000fd600000000ff */
[----:B---3--:R0:W-:Y:S01]  /*d7270*/  @P1 STG.E.U8 desc[UR32][R26.64], R59 ;  /* 0x0000003b1a001986 */ /* 0x0081e2000c101120 */
[----:B------:R-:W-:Y:S02]  /*d7280*/  LOP3.LUT P1, RZ, R56, 0x8, RZ, 0xc0, !PT ;  /* 0x0000000838ff7812 */ /* 0x000fe4000782c0ff */
[----:B0-----:R-:W-:-:S11]  /*d7290*/  PRMT R59, R58, 0x7770, RZ ;  /* 0x000077703a3b7816 */ /* 0x001fd600000000ff */
[----:B------:R0:W-:Y:S01]  /*d72a0*/  @P1 STG.E.U8 desc[UR32][R24.64], R59 ;  /* 0x0000003b18001986 */ /* 0x0001e2000c101120 */
[----:B------:R-:W-:Y:S02]  /*d72b0*/  LOP3.LUT P1, RZ, R56, 0x4, RZ, 0xc0, !PT ;  /* 0x0000000438ff7812 */ /* 0x000fe4000782c0ff */
[----:B0-----:R-:W-:-:S11]  /*d72c0*/  PRMT R59, R58, 0x7771, RZ ;  /* 0x000077713a3b7816 */ /* 0x001fd600000000ff */
[----:B------:R0:W-:Y:S01]  /*d72d0*/  @P1 STG.E.U8 desc[UR32][R22.64], R59 ;  /* 0x0000003b16001986 */ /* 0x0001e2000c101120 */
[----:B------:R-:W-:Y:S02]  /*d72e0*/  LOP3.LUT P1, RZ, R56, 0x2, RZ, 0xc0, !PT ;  /* 0x0000000238ff7812 */ /* 0x000fe4000782c0ff */
[----:B0-----:R-:W-:-:S11]  /*d72f0*/  PRMT R59, R58, 0x7772, RZ ;  /* 0x000077723a3b7816 */ /* 0x001fd600000000ff */
[----:B------:R-:W-:Y:S01]  /*d7300*/  @P1 STG.E.U8 desc[UR32][R20.64], R59 ;  /* 0x0000003b14001986 */ /* 0x000fe2000c101120 */
[----:B------:R-:W-:Y:S02]  /*d7310*/  LOP3.LUT P1, RZ, R56, 0x1, RZ, 0xc0, !PT ;  /* 0x0000000138ff7812 */ /* 0x000fe4000782c0ff */
[----:B------:R-:W-:Y:S02]  /*d7320*/  PRMT R56, R58, 0x7773, RZ ;  /* 0x000077733a387816 */ /* 0x000fe400000000ff */
[C---:B------:R-:W-:Y:S01]  /*d7330*/  LOP3.LUT P2, RZ, R0.reuse, 0x4000000, RZ, 0xc0, !PT ;  /* 0x0400000000ff7812 */ /* 0x040fe2000784c0ff */
[----:B------:R-:W3:Y:S01]  /*d7340*/  LDL.LU R58, [R1+0x4ec0] ;  /* 0x004ec000013a7983 */ /* 0x000ee20000300800 */
[C---:B------:R-:W-:Y:S02]  /*d7350*/  LOP3.LUT P3, RZ, R0.reuse, 0x8000000, RZ, 0xc0, !PT ;  /* 0x0800000000ff7812 */ /* 0x040fe4000786c0ff */
[C---:B------:R-:W-:Y:S02]  /*d7360*/  LOP3.LUT P4, RZ, R0.reuse, 0x10000000, RZ, 0xc0, !PT ;  /* 0x1000000000ff7812 */ /* 0x040fe4000788c0ff */
[----:B------:R-:W-:-:S03]  /*d7370*/  LOP3.LUT P5, RZ, R0, 0x20000000, RZ, 0xc0, !PT ;  /* 0x2000000000ff7812 */ /* 0x000fc600078ac0ff */
[----:B----4-:R0:W-:Y:S01]  /*d7380*/  @P1 STG.E.U8 desc[UR32][R18.64], R56 ;  /* 0x0000003812001986 */ /* 0x0101e2000c101120 */
[----:B------:R-:W-:Y:S02]  /*d7390*/  LOP3.LUT P1, RZ, R57, 0x80000000, RZ, 0xc0, !PT ;  /* 0x8000000039ff7812 */ /* 0x000fe4000782c0ff */
[----:B0-----:R-:W-:-:S11]  /*d73a0*/  PRMT R56, R9, 0x7770, RZ ;  /* 0x0000777009387816 */ /* 0x001fd600000000ff */
[----:B------:R0:W-:Y:S02]  /*d73b0*/  @P1 STG.E.U8 desc[UR32][R16.64], R56 ;  /* 0x0000003810001986 */ /* 0x0001e4000c101120 */
[----:B0-----:R-:W-:-:S05]  /*d73c0*/  PRMT R56, R9, 0x7771, RZ ;  /* 0x0000777109387816 */ /* 0x001fca00000000ff */
[----:B------:R0:W-:Y:S01]  /*d73d0*/  @P2 STG.E.U8 desc[UR32][R14.64], R56 ;  /* 0x000000380e002986 */ /* 0x0001e2000c101120 */
[----:B------:R-:W-:Y:S02]  /*d73e0*/  LOP3.LUT P6, RZ, R0, 0x40000000, RZ, 0xc0, !PT ;  /* 0x4000000000ff7812 */ /* 0x000fe400078cc0ff */
[----:B0-----:R-:W-:-:S05]  /*d73f0*/  PRMT R56, R9, 0x7772, RZ ;  /* 0x0000777209387816 */ /* 0x001fca00000000ff */
[----:B------:R0:W-:Y:S01]  /*d7400*/  @P3 STG.E.U8 desc[UR32][R10.64], R56 ;  /* 0x000000380a003986 */ /* 0x0001e2000c101120 */
[----:B------:R-:W-:Y:S02]  /*d7410*/  LOP3.LUT P0, RZ, R0, 0x80000000, RZ, 0xc0, !PT ;  /* 0x8000000000ff7812 */ /* 0x000fe4000780c0ff */
[----:B0-----:R-:W-:-:S05]  /*d7420*/  PRMT R56, R9, 0x7773, RZ ;  /* 0x0000777309387816 */ /* 0x001fca00000000ff */
[----:B------:R0:W-:Y:S02]  /*d7430*/  @P4 STG.E.U8 desc[UR32][R6.64], R56 ;  /* 0x0000003806004986 */ /* 0x0001e4000c101120 */
[----:B0-----:R-:W-:-:S05]  /*d7440*/  PRMT R56, R4, 0x7770, RZ ;  /* 0x0000777004387816 */ /* 0x001fca00000000ff */
[----:B------:R0:W-:Y:S02]  /*d7450*/  @P5 STG.E.U8 desc[UR32][R48.64], R56 ;  /* 0x0000003830005986 */ /* 0x0001e4000c101120 */
[----:B0-----:R-:W-:-:S05]  /*d7460*/  PRMT R56, R4, 0x7771, RZ ;  /* 0x0000777104387816 */ /* 0x001fca00000000ff */
[----:B------:R0:W-:Y:S02]  /*d7470*/  @P6 STG.E.U8 desc[UR32][R50.64], R56 ;  /* 0x0000003832006986 */ /* 0x0001e4000c101120 */
[----:B0-----:R-:W-:-:S05]  /*d7480*/  PRMT R56, R4, 0x7772, RZ ;  /* 0x0000777204387816 */ /* 0x001fca00000000ff */
[----:B--2---:R0:W-:Y:S04]  /*d7490*/  @P0 STG.E.U8 desc[UR32][R52.64], R56 ;  /* 0x0000003834000986 */ /* 0x0041e8000c101120 */
[----:B0-----:R-:W2:Y:S04]  /*d74a0*/  LDL.LU.64 R52, [R1+0x8f8] ;  /* 0x0008f80001347983 */ /* 0x001ea80000300a00 */
[----:B------:R-:W4:Y:S04]  /*d74b0*/  LDL.LU.64 R10, [R1+0x8f0] ;  /* 0x0008f000010a7983 */ /* 0x000f280000300a00 */
[----:B------:R-:W4:Y:S04]  /*d74c0*/  LDL.LU.64 R8, [R1+0x8e8] ;  /* 0x0008e80001087983 */ /* 0x000f280000300a00 */
[----:B------:R-:W4:Y:S04]  /*d74d0*/  LDL.LU.64 R6, [R1+0x8e0] ;  /* 0x0008e00001067983 */ /* 0x000f280000300a00 */
[----:B------:R-:W4:Y:S04]  /*d74e0*/  LDL.LU.64 R48, [R1+0x8d8] ;  /* 0x0008d80001307983 */ /* 0x000f280000300a00 */
[----:B------:R-:W4:Y:S01]  /*d74f0*/  LDL.LU.64 R50, [R1+0x8c8] ;  /* 0x0008c80001327983 */ /* 0x000f220000300a00 */
[----:B------:R-:W-:-:S03]  /*d7500*/  PRMT R56, R4, 0x7773, RZ ;  /* 0x0000777304387816 */ /* 0x000fc600000000ff */
[----:B------:R-:W4:Y:S01]  /*d7510*/  LDL.LU R4, [R1+0x4ebc] ;  /* 0x004ebc0001047983 */ /* 0x000f220000300800 */
[C---:B---3--:R-:W-:Y:S02]  /*d7520*/  LOP3.LUT P4, RZ, R58.reuse, 0x1, RZ, 0xc0, !PT ;  /* 0x000000013aff7812 */ /* 0x048fe4000788c0ff */
        /* <DEDUP_REMOVED lines=9> */
[----:B------:R-:W-:Y:S01]  /*d75c0*/  LOP3.LUT P1, RZ, R58, 0x200, RZ, 0xc0, !PT ;  /* 0x000002003aff7812 */ /* 0x000fe2000782c0ff */
[----:B--2---:R0:W-:Y:S04]  /*d75d0*/  @P4 STG.E.U8 desc[UR32][R52.64], R56 ;  /* 0x0000003834004986 */ /* 0x0041e8000c101120 */
[----:B0-----:R-:W2:Y:S04]  /*d75e0*/  LDL.LU.64 R52, [R1+0x8a0] ;  /* 0x0008a00001347983 */ /* 0x001ea80000300a00 */
[----:B------:R-:W3:Y:S01]  /*d75f0*/  LDL.LU.64 R24, [R1+0x880] ;  /* 0x0008800001187983 */ /* 0x000ee20000300a00 */
[----:B------:R-:W-:-:S02]  /*d7600*/  LOP3.LUT R57, R57, 0xfbffffff, RZ, 0xc0, !PT ;  /* 0xfbffffff39397812 */ /* 0x000fc400078ec0ff */
[C---:B------:R-:W-:Y:S01]  /*d7610*/  LOP3.LUT P5, RZ, R58.reuse, 0x2, RZ, 0xc0, !PT ;  /* 0x000000023aff7812 */ /* 0x040fe200078ac0ff */
[----:B------:R-:W3:Y:S01]  /*d7620*/  LDL.LU.64 R22, [R1+0x7e0] ;  /* 0x0007e00001167983 */ /* 0x000ee20000300a00 */
[----:B------:R-:W-:Y:S02]  /*d7630*/  @P1 LOP3.LUT R57, R57, 0x4000000, RZ, 0xfc, !PT ;  /* 0x0400000039391812 */ /* 0x000fe400078efcff */
[C---:B------:R-:W-:Y:S01]  /*d7640*/  LOP3.LUT P1, RZ, R58.reuse, 0x100, RZ, 0xc0, !PT ;  /* 0x000001003aff7812 */ /* 0x040fe2000782c0ff */
[----:B------:R-:W3:Y:S01]  /*d7650*/  LDL.LU.64 R20, [R1+0x878] ;  /* 0x0008780001147983 */ /* 0x000ee20000300a00 */
[----:B------:R-:W-:Y:S02]  /*d7660*/  LOP3.LUT R57, R57, 0xf7ffffff, RZ, 0xc0, !PT ;  /* 0xf7ffffff39397812 */ /* 0x000fe400078ec0ff */
[----:B------:R-:W-:Y:S01]  /*d7670*/  LOP3.LUT P6, RZ, R58, 0x4, RZ, 0xc0, !PT ;  /* 0x000000043aff7812 */ /* 0x000fe200078cc0ff */
[----:B------:R-:W3:Y:S01]  /*d7680*/  LDL.LU.64 R18, [R1+0x870] ;  /* 0x0008700001127983 */ /* 0x000ee20000300a00 */
[----:B------:R-:W-:-:S02]  /*d7690*/  PRMT R56, R55, 0x7770, RZ ;  /* 0x0000777037387816 */ /* 0x000fc400000000ff */
[C---:B------:R-:W-:Y:S01]  /*d76a0*/  LOP3.LUT P0, RZ, R58.reuse, 0x8, RZ, 0xc0, !PT ;  /* 0x000000083aff7812 */ /* 0x040fe2000780c0ff */
[----:B------:R-:W3:Y:S04]  /*d76b0*/  LDL.LU.64 R16, [R1+0x868] ;  /* 0x0008680001107983 */ /* 0x000ee80000300a00 */
        /* <DEDUP_REMOVED lines=8> */
[----:B------:R-:W-:Y:S02]  /*d7740*/  LOP3.LUT P1, RZ, R58, 0x20, RZ, 0xc0, !PT ;  /* 0x000000203aff7812 */ /* 0x000fe4000782c0ff */
[----:B------:R-:W-:Y:S02]  /*d7750*/  LOP3.LUT R57, R57, 0xbfffffff, RZ, 0xc0, !PT ;  /* 0xbfffffff39397812 */ /* 0x000fe400078ec0ff */
[----:B0-----:R-:W-:-:S05]  /*d7760*/  PRMT R56, R55, 0x7771, RZ ;  /* 0x0000777137387816 */ /* 0x001fca00000000ff */
[----:B------:R0:W-:Y:S04]  /*d7770*/  @P6 STG.E.U8 desc[UR32][R8.64], R56 ;  /* 0x0000003808006986 */ /* 0x0001e8000c101120 */
[----:B------:R-:W-:Y:S02]  /*d7780*/  @P1 LOP3.LUT R57, R57, 0x40000000, RZ, 0xfc, !PT ;  /* 0x4000000039391812 */ /* 0x000fe400078efcff */
[----:B------:R-:W-:Y:S02]  /*d7790*/  LOP3.LUT P1, RZ, R58, 0x10, RZ, 0xc0, !PT ;  /* 0x000000103aff7812 */ /* 0x000fe4000782c0ff */
[----:B0-----:R-:W-:-:S05]  /*d77a0*/  PRMT R56, R55, 0x7772, RZ ;  /* 0x0000777237387816 */ /* 0x001fca00000000ff */
[----:B------:R0:W-:Y:S02]  /*d77b0*/  @P0 STG.E.U8 desc[UR32][R6.64], R56 ;  /* 0x0000003806000986 */ /* 0x0001e4000c101120 */
[----:B0-----:R-:W-:Y:S02]  /*d77c0*/  PRMT R56, R55, 0x7773, RZ ;  /* 0x0000777337387816 */ /* 0x001fe400000000ff */
[----:B------:R-:W4:Y:S04]  /*d77d0*/  LDL.LU R55, [R1+0x4eb8] ;  /* 0x004eb80001377983 */ /* 0x000f280000300800 */
[----:B------:R0:W-:Y:S01]  /*d77e0*/  @P1 STG.E.U8 desc[UR32][R48.64], R56 ;  /* 0x0000003830001986 */ /* 0x0001e2000c101120 */
[----:B------:R-:W-:-:S03]  /*d77f0*/  LOP3.LUT P1, RZ, R57, 0x40000000, RZ, 0xc0, !PT ;  /* 0x4000000039ff7812 */ /* 0x000fc6000782c0ff */
[----:B------:R-:W4:Y:S04]  /*d7800*/  LDL.LU.64 R14, [R1+0x860] ;  /* 0x00086000010e7983 */ /* 0x000f280000300a00 */
[----:B------:R-:W4:Y:S01]  /*d7810*/  LDL.LU.64 R10, [R1+0x858] ;  /* 0x00085800010a7983 */ /* 0x000f220000300a00 */
[----:B0-----:R-:W-:-:S03]  /*d7820*/  PRMT R56, R5, 0x7770, RZ ;  /* 0x0000777005387816 */ /* 0x001fc600000000ff */
[----:B------:R-:W4:Y:S04]  /*d7830*/  LDL.LU.64 R8, [R1+0x850] ;  /* 0x0008500001087983 */ /* 0x000f280000300a00 */
[----:B------:R0:W-:Y:S01]  /*d7840*/  @P1 STG.E.U8 desc[UR32][R50.64], R56 ;  /* 0x0000003832001986 */ /* 0x0001e2000c101120 */
[----:B------:R-:W-:-:S03]  /*d7850*/  LOP3.LUT P1, RZ, R57, 0x20000000, RZ, 0xc0, !PT ;  /* 0x2000000039ff7812 */ /* 0x000fc6000782c0ff */
[----:B------:R-:W4:Y:S04]  /*d7860*/  LDL.LU.64 R6, [R1+0x848] ;  /* 0x0008480001067983 */ /* 0x000f280000300a00 */
[----:B------:R-:W4:Y:S01]  /*d7870*/  LDL.LU.64 R48, [R1+0x840] ;  /* 0x0008400001307983 */ /* 0x000f220000300a00 */
[----:B0-----:R-:W-:-:S03]  /*d7880*/  PRMT R56, R5, 0x7771, RZ ;  /* 0x0000777105387816 */ /* 0x001fc600000000ff */
[----:B------:R-:W4:Y:S04]  /*d7890*/  LDL.LU.64 R50, [R1+0x838] ;  /* 0x0008380001327983 */ /* 0x000f280000300a00 */
[----:B--2---:R0:W-:Y:S01]  /*d78a0*/  @P1 STG.E.U8 desc[UR32][R52.64], R56 ;  /* 0x0000003834001986 */ /* 0x0041e2000c101120 */
[----:B------:R-:W-:Y:S02]  /*d78b0*/  LOP3.LUT P1, RZ, R57, 0x10000000, RZ, 0xc0, !PT ;  /* 0x1000000039ff7812 */ /* 0x000fe4000782c0ff */
[C---:B0-----:R-:W-:Y:S01]  /*d78c0*/  PRMT R56, R5.reuse, 0x7772, RZ ;  /* 0x0000777205387816 */ /* 0x041fe200000000ff */
[----:B------:R-:W2:Y:S10]  /*d78d0*/  LDL.LU.64 R52, [R1+0x830] ;  /* 0x0008300001347983 */ /* 0x000eb40000300a00 */
[----:B---3--:R0:W-:Y:S02]  /*d78e0*/  @P1 STG.E.U8 desc[UR32][R24.64], R56 ;  /* 0x0000003818001986 */ /* 0x0081e4000c101120 */
[----:B0-----:R-:W-:-:S02]  /*d78f0*/  PRMT R56, R5, 0x7773, RZ ;  /* 0x0000777305387816 */ /* 0x001fc400000000ff */
[----:B------:R-:W3:Y:S01]  /*d7900*/  LDL.LU R5, [R1+0x4eb4] ;  /* 0x004eb40001057983 */ /* 0x000ee20000300800 */
[----:B------:R-:W-:-:S13]  /*d7910*/  LOP3.LUT P1, RZ, R57, 0x8000000, RZ, 0xc0, !PT ;  /* 0x0800000039ff7812 */ /* 0x000fda000782c0ff */
[----:B------:R4:W-:Y:S01]  /*d7920*/  @P1 STG.E.U8 desc[UR32][R22.64], R56 ;  /* 0x0000003816001986 */ /* 0x0009e2000c101120 */
[----:B------:R-:W-:Y:S02]  /*d7930*/  LOP3.LUT P1, RZ, R57, 0x4000000, RZ, 0xc0, !PT ;  /* 0x0400000039ff7812 */ /* 0x000fe4000782c0ff */
[----:B------:R-:W-:Y:S02]  /*d7940*/  LOP3.LUT P2, RZ, R58, 0x2000, RZ, 0xc0, !PT ;  /* 0x000020003aff7812 */ /* 0x000fe4000784c0ff */
[----:B----4-:R-:W-:-:S09]  /*d7950*/  PRMT R56, R55, 0x7770, RZ ;  /* 0x0000777037387816 */ /* 0x010fd200000000ff */
[----:B------:R0:W-:Y:S01]  /*d7960*/  @P1 STG.E.U8 desc[UR32][R20.64], R56 ;  /* 0x0000003814001986 */ /* 0x0001e2000c101120 */
[----:B------:R-:W-:Y:S02]  /*d7970*/  LOP3.LUT P1, RZ, R57, 0x2000000, RZ, 0xc0, !PT ;  /* 0x0200000039ff7812 */ /* 0x000fe4000782c0ff */
[----:B0-----:R-:W-:-:S11]  /*d7980*/  PRMT R56, R55, 0x7771, RZ ;  /* 0x0000777137387816 */ /* 0x001fd600000000ff */
[----:B------:R0:W-:Y:S01]  /*d7990*/  @P1 STG.E.U8 desc[UR32][R18.64], R56 ;  /* 0x0000003812001986 */ /* 0x0001e2000c101120 */
[----:B------:R-:W-:Y:S02]  /*d79a0*/  LOP3.LUT P1, RZ, R57, 0x1000000, RZ, 0xc0, !PT ;  /* 0x0100000039ff7812 */ /* 0x000fe4000782c0ff */
[----:B0-----:R-:W-:-:S11]  /*d79b0*/  PRMT R56, R55, 0x7772, RZ ;  /* 0x0000777237387816 */ /* 0x001fd600000000ff */
[----:B------:R0:W-:Y:S01]  /*d79c0*/  @P1 STG.E.U8 desc[UR32][R16.64], R56 ;  /* 0x0000003810001986 */ /* 0x0001e2000c101120 */
[----:B------:R-:W-:Y:S02]  /*d79d0*/  LOP3.LUT P1, RZ, R57, 0x800000, RZ, 0xc0, !PT ;  /* 0x0080000039ff7812 */ /* 0x000fe4000782c0ff */
[----:B0-----:R-:W-:Y:S02]  /*d79e0*/  PRMT R56, R55, 0x7773, RZ ;  /* 0x0000777337387816 */ /* 0x001fe400000000ff */
[----:B------:R-:W4:Y:S09]  /*d79f0*/  LDL.LU R55, [R1+0x4eb0] ;  /* 0x004eb00001377983 */ /* 0x000f320000300800 */
[----:B------:R3:W-:Y:S01]  /*d7a00*/  @P1 STG.E.U8 desc[UR32][R14.64], R56 ;  /* 0x000000380e001986 */ /* 0x0007e2000c101120 */
[----:B------:R-:W-:-:S02]  /*d7a10*/  LOP3.LUT P3, RZ, R58, 0x4000, RZ, 0xc0, !PT ;  /* 0x000040003aff7812 */ /* 0x000fc4000786c0ff */
[----:B------:R-:W-:Y:S02]  /*d7a20*/  LOP3.LUT P4, RZ, R58, 0x8000, RZ, 0xc0, !PT ;  /* 0x000080003aff7812 */ /* 0x000fe4000788c0ff */
[----:B---3--:R-:W-:-:S05]  /*d7a30*/  PRMT R56, R5, 0x7770, RZ ;  /* 0x0000777005387816 */ /* 0x008fca00000000ff */
[----:B------:R0:W-:Y:S04]  /*d7a40*/  @P2 STG.E.U8 desc[UR32][R10.64], R56 ;  /* 0x000000380a002986 */ /* 0x0001e8000c101120 */
[----:B0-----:R-:W3:Y:S01]  /*d7a50*/  LDL.LU.64 R10, [R1+0x828] ;  /* 0x00082800010a7983 */ /* 0x001ee20000300a00 */
[----:B------:R-:W-:Y:S02]  /*d7a60*/  PRMT R56, R5, 0x7771, RZ ;  /* 0x0000777105387816 */ /* 0x000fe400000000ff */
[----:B------:R-:W-:-:S03]  /*d7a70*/  LOP3.LUT P5, RZ, R58, 0x10000, RZ, 0xc0, !PT ;  /* 0x000100003aff7812 */ /* 0x000fc600078ac0ff */
        /* <DEDUP_REMOVED lines=15> */
[----:B------:R-:W4:Y:S01]  /*d7b70*/  LDL.LU R7, [R1+0x12c] ;  /* 0x00012c0001077983 */ /* 0x000f220000300800 */
[----:B------:R-:W-:-:S03]  /*d7b80*/  LOP3.LUT P4, RZ, R58, 0x80000, RZ, 0xc0, !PT ;  /* 0x000800003aff7812 */ /* 0x000fc6000788c0ff */
[----:B------:R-:W4:Y:S01]  /*d7b90*/  LDL.LU.64 R50, [R1+0x7c0] ;  /* 0x0007c00001327983 */ /* 0x000f220000300a00 */
[----:B------:R-:W-:Y:S02]  /*d7ba0*/  PRMT R56, R4, 0x7772, RZ ;  /* 0x0000777204387816 */ /* 0x000fe400000000ff */
[----:B------:R-:W-:Y:S02]  /*d7bb0*/  LOP3.LUT P1, RZ, R58, 0x80000000, RZ, 0xc0, !PT ;  /* 0x800000003aff7812 */ /* 0x000fe4000782c0ff */
[----:B------:R-:W-:-:S11]  /*d7bc0*/  LOP3.LUT R57, R57, 0xffff7fff, RZ, 0xc0, !PT ;  /* 0xffff7fff39397812 */ /* 0x000fd600078ec0ff */
[----:B------:R-:W-:Y:S02]  /*d7bd0*/  @P1 LOP3.LUT R57, R57, 0x8000, RZ, 0xfc, !PT ;  /* 0x0000800039391812 */ /* 0x000fe400078efcff */
[----:B------:R-:W-:Y:S01]  /*d7be0*/  LOP3.LUT P1, RZ, R58, 0x40000000, RZ, 0xc0, !PT ;  /* 0x400000003aff7812 */ /* 0x000fe2000782c0ff */
[----:B---3--:R0:W-:Y:S04]  /*d7bf0*/  @P4 STG.E.U8 desc[UR32][R10.64], R56 ;  /* 0x000000380a004986 */ /* 0x0081e8000c101120 */
[----:B0-----:R-:W3:Y:S01]  /*d7c00*/  LDL.LU R10, [R1+0x11c] ;  /* 0x00011c00010a7983 */ /* 0x001ee20000300800 */
[----:B------:R-:W-:-:S03]  /*d7c10*/  PRMT R56, R4, 0x7773, RZ ;  /* 0x0000777304387816 */ /* 0x000fc600000000ff */
[----:B------:R-:W3:Y:S01]  /*d7c20*/  LDL.LU.64 R4, [R1+0x7b8] ;  /* 0x0007b80001047983 */ /* 0x000ee20000300a00 */
[----:B------:R-:W-:-:S04]  /*d7c30*/  LOP3.LUT R57, R57, 0xfffeffff, RZ, 0xc0, !PT ;  /* 0xfffeffff39397812 */ /* 0x000fc800078ec0ff */
[----:B------:R-:W-:Y:S02]  /*d7c40*/  @P1 LOP3.LUT R57, R57, 0x10000, RZ, 0xfc, !PT ;  /* 0x0001000039391812 */ /* 0x000fe400078efcff */
[C---:B------:R-:W-:Y:S02]  /*d7c50*/  LOP3.LUT P1, RZ, R58.reuse, 0x20000000, RZ, 0xc0, !PT ;  /* 0x200000003aff7812 */ /* 0x040fe4000782c0ff */
[----:B------:R-:W-:Y:S02]  /*d7c60*/  LOP3.LUT P5, RZ, R58, 0x100000, RZ, 0xc0, !PT ;  /* 0x001000003aff7812 */ /* 0x000fe400078ac0ff */
[----:B------:R-:W-:-:S09]  /*d7c70*/  LOP3.LUT R57, R57, 0xfffdffff, RZ, 0xc0, !PT ;  /* 0xfffdffff39397812 */ /* 0x000fd200078ec0ff */
[----:B------:R-:W-:Y:S02]  /*d7c80*/  @P1 LOP3.LUT R57, R57, 0x20000, RZ, 0xfc, !PT ;  /* 0x0002000039391812 */ /* 0x000fe400078efcff */
[----:B------:R-:W-:Y:S02]  /*d7c90*/  LOP3.LUT P1, RZ, R58, 0x10000000, RZ, 0xc0, !PT ;  /* 0x100000003aff7812 */ /* 0x000fe4000782c0ff */
[----:B------:R-:W-:-:S11]  /*d7ca0*/  LOP3.LUT R57, R57, 0xfffbffff, RZ, 0xc0, !PT ;  /* 0xfffbffff39397812 */ /* 0x000fd600078ec0ff */
[----:B------:R-:W-:Y:S02]  /*d7cb0*/  @P1 LOP3.LUT R57, R57, 0x40000, RZ, 0xfc, !PT ;  /* 0x0004000039391812 */ /* 0x000fe400078efcff */
[C---:B------:R-:W-:Y:S02]  /*d7cc0*/  LOP3.LUT P1, RZ, R58.reuse, 0x8000000, RZ, 0xc0, !PT ;  /* 0x080000003aff7812 */ /* 0x040fe4000782c0ff */
[----:B------:R-:W-:Y:S02]  /*d7cd0*/  LOP3.LUT R57, R57, 0xfff7ffff, RZ, 0xc0, !PT ;  /* 0xfff7ffff39397812 */ /* 0x000fe400078ec0ff */
[----:B------:R-:W-:Y:S01]  /*d7ce0*/  LOP3.LUT P6, RZ, R58, 0x200000, RZ, 0xc0, !PT ;  /* 0x002000003aff7812 */ /* 0x000fe200078cc0ff */
[----:B--2---:R0:W-:Y:S04]  /*d7cf0*/  @P5 STG.E.U8 desc[UR32][R52.64], R56 ;  /* 0x0000003834005986 */ /* 0x0041e8000c101120 */
[----:B0-----:R-:W2:Y:S04]  /*d7d00*/  LDL.LU.64 R52, [R1+0x7b0] ;  /* 0x0007b00001347983 */ /* 0x001ea80000300a00 */
[----:B------:R-:W2:Y:S01]  /*d7d10*/  LDL.LU.64 R26, [R1+0x7a0] ;  /* 0x0007a000011a7983 */ /* 0x000ea20000300a00 */
[----:B------:R-:W-:-:S02]  /*d7d20*/  @P1 LOP3.LUT R57, R57, 0x80000, RZ, 0xfc, !PT ;  /* 0x0008000039391812 */ /* 0x000fc400078efcff */
[----:B------:R-:W-:Y:S01]  /*d7d30*/  LOP3.LUT P1, RZ, R58, 0x4000000, RZ, 0xc0, !PT ;  /* 0x040000003aff7812 */ /* 0x000fe2000782c0ff */
[----:B------:R-:W2:Y:S01]  /*d7d40*/  LDL.LU.64 R24, [R1+0x798] ;  /* 0x0007980001187983 */ /* 0x000ea20000300a00 */
[----:B------:R-:W-:Y:S02]  /*d7d50*/  LOP3.LUT R57, R57, 0xffefffff, RZ, 0xc0, !PT ;  /* 0xffefffff39397812 */ /* 0x000fe400078ec0ff */
[----:B----4-:R-:W-:-:S05]  /*d7d60*/  PRMT R56, R7, 0x7770, RZ ;  /* 0x0000777007387816 */ /* 0x010fca00000000ff */
[----:B------:R0:W-:Y:S04]  /*d7d70*/  @P6 STG.E.U8 desc[UR32][R48.64], R56 ;  /* 0x0000003830006986 */ /* 0x0001e8000c101120 */
[----:B------:R-:W-:Y:S02]  /*d7d80*/  @P1 LOP3.LUT R57, R57, 0x100000, RZ, 0xfc, !PT ;  /* 0x0010000039391812 */ /* 0x000fe400078efcff */
[----:B------:R-:W-:Y:S01]  /*d7d90*/  LOP3.LUT P1, RZ, R58, 0x2000000, RZ, 0xc0, !PT ;  /* 0x020000003aff7812 */ /* 0x000fe2000782c0ff */
[----:B0-----:R-:W4:Y:S01]  /*d7da0*/  LDL.LU R48, [R1+0x10c] ;  /* 0x00010c0001307983 */ /* 0x001f220000300800 */
[----:B------:R-:W-:-:S03]  /*d7db0*/  LOP3.LUT R57, R57, 0xffdfffff, RZ, 0xc0, !PT ;  /* 0xffdfffff39397812 */ /* 0x000fc600078ec0ff */
[----:B------:R-:W4:Y:S08]  /*d7dc0*/  LDL.LU.64 R22, [R1+0x790] ;  /* 0x0007900001167983 */ /* 0x000f300000300a00 */
[----:B------:R-:W-:Y:S01]  /*d7dd0*/  @P1 LOP3.LUT R57, R57, 0x200000, RZ, 0xfc, !PT ;  /* 0x0020000039391812 */ /* 0x000fe200078efcff */
[----:B------:R-:W4:Y:S01]  /*d7de0*/  LDL.LU.64 R20, [R1+0x788] ;  /* 0x0007880001147983 */ /* 0x000f220000300a00 */
[----:B------:R-:W-:-:S02]  /*d7df0*/  LOP3.LUT P1, RZ, R58, 0x1000000, RZ, 0xc0, !PT ;  /* 0x010000003aff7812 */ /* 0x000fc4000782c0ff */
[----:B------:R-:W-:Y:S01]  /*d7e00*/  LOP3.LUT P0, RZ, R58, 0x400000, RZ, 0xc0, !PT ;  /* 0x004000003aff7812 */ /* 0x000fe2000780c0ff */
[----:B------:R-:W4:Y:S01]  /*d7e10*/  LDL.LU R49, [R1+0xfc] ;  /* 0x0000fc0001317983 */ /* 0x000f220000300800 */
[----:B------:R-:W-:Y:S02]  /*d7e20*/  LOP3.LUT R57, R57, 0xffbfffff, RZ, 0xc0, !PT ;  /* 0xffbfffff39397812 */ /* 0x000fe400078ec0ff */
[----:B------:R-:W-:Y:S01]  /*d7e30*/  PRMT R56, R7, 0x7771, RZ ;  /* 0x0000777107387816 */ /* 0x000fe200000000ff */
[----:B------:R-:W4:Y:S04]  /*d7e40*/  LDL.LU.64 R18, [R1+0x780] ;  /* 0x0007800001127983 */ /* 0x000f280000300a00 */
[----:B------:R-:W4:Y:S02]  /*d7e50*/  LDL.LU.64 R16, [R1+0x778] ;  /* 0x0007780001107983 */ /* 0x000f240000300a00 */
[----:B------:R-:W-:-:S02]  /*d7e60*/  @P1 LOP3.LUT R57, R57, 0x400000, RZ, 0xfc, !PT ;  /* 0x0040000039391812 */ /* 0x000fc400078efcff */
[----:B------:R-:W-:Y:S01]  /*d7e70*/  LOP3.LUT P1, RZ, R58, 0x800000, RZ, 0xc0, !PT ;  /* 0x008000003aff7812 */ /* 0x000fe2000782c0ff */
[----:B------:R0:W-:Y:S02]  /*d7e80*/  @P0 STG.E.U8 desc[UR32][R14.64], R56 ;  /* 0x000000380e000986 */ /* 0x0001e4000c101120 */
[----:B0-----:R-:W-:Y:S02]  /*d7e90*/  PRMT R56, R7, 0x7772, RZ ;  /* 0x0000777207387816 */ /* 0x001fe400000000ff */
[----:B------:R-:W4:Y:S08]  /*d7ea0*/  LDL.LU.64 R14, [R1+0x770] ;  /* 0x00077000010e7983 */ /* 0x000f300000300a00 */
[----:B------:R0:W-:Y:S01]  /*d7eb0*/  @P1 STG.E.U8 desc[UR32][R8.64], R56 ;  /* 0x0000003808001986 */ /* 0x0001e2000c101120 */
[----:B------:R-:W-:-:S02]  /*d7ec0*/  LOP3.LUT P1, RZ, R57, 0x400000, RZ, 0xc0, !PT ;  /* 0x0040000039ff7812 */ /* 0x000fc4000782c0ff */
[----:B0-----:R-:W-:Y:S01]  /*d7ed0*/  PRMT R56, R7, 0x7773, RZ ;  /* 0x0000777307387816 */ /* 0x001fe200000000ff */
[----:B------:R-:W4:Y:S10]  /*d7ee0*/  LDL.LU.64 R8, [R1+0x768] ;  /* 0x0007680001087983 */ /* 0x000f340000300a00 */
[----:B------:R0:W-:Y:S01]  /*d7ef0*/  @P1 STG.E.U8 desc[UR32][R50.64], R56 ;  /* 0x0000003832001986 */ /* 0x0001e2000c101120 */
[----:B------:R-:W-:-:S03]  /*d7f00*/  LOP3.LUT P1, RZ, R57, 0x200000, RZ, 0xc0, !PT ;  /* 0x0020000039ff7812 */ /* 0x000fc6000782c0ff */
[----:B------:R-:W4:Y:S04]  /*d7f10*/  LDL.LU.64 R6, [R1+0x760] ;  /* 0x0007600001067983 */ /* 0x000f280000300a00 */
[----:B0-----:R-:W4:Y:S04]  /*d7f20*/  LDL.LU.64 R50, [R1+0x758] ;  /* 0x0007580001327983 */ /* 0x001f280000300a00 */
[----:B------:R-:W4:Y:S01]  /*d7f30*/  LDL.LU R11, [R1+0xec] ;  /* 0x0000ec00010b7983 */ /* 0x000f220000300800 */
[----:B---3--:R-:W-:-:S05]  /*d7f40*/  PRMT R56, R10, 0x7770, RZ ;  /* 0x000077700a387816 */ /* 0x008fca00000000ff */
[----:B------:R0:W-:Y:S04]  /*d7f50*/  @P1 STG.E.U8 desc[UR32][R4.64], R56 ;  /* 0x0000003804001986 */ /* 0x0001e8000c101120 */
[----:B0-----:R-:W3:Y:S01]  /*d7f60*/  LDL.LU.64 R4, [R1+0x750] ;  /* 0x0007500001047983 */ /* 0x001ee20000300a00 */
[----:B------:R-:W-:Y:S02]  /*d7f70*/  LOP3.LUT P1, RZ, R57, 0x100000, RZ, 0xc0, !PT ;  /* 0x0010000039ff7812 */ /* 0x000fe4000782c0ff */
[----:B------:R-:W-:Y:S02]  /*d7f80*/  PRMT R56, R10, 0x7771, RZ ;  /* 0x000077710a387816 */ /* 0x000fe400000000ff */
[----:B------:R-:W-:-:S09]  /*d7f90*/  LOP3.LUT P2, RZ, R55, 0x1, RZ, 0xc0, !PT ;  /* 0x0000000137ff7812 */ /* 0x000fd2000784c0ff */
[----:B--2---:R0:W-:Y:S01]  /*d7fa0*/  @P1 STG.E.U8 desc[UR32][R52.64], R56 ;  /* 0x0000003834001986 */ /* 0x0041e2000c101120 */
[C---:B------:R-:W-:Y:S02]  /*d7fb0*/  LOP3.LUT P1, RZ, R57.reuse, 0x80000, RZ, 0xc0, !PT ;  /* 0x0008000039ff7812 */ /* 0x040fe4000782c0ff */
[----:B0-----:R-:W-:Y:S01]  /*d7fc0*/  PRMT R56, R10, 0x7772, RZ ;  /* 0x000077720a387816 */ /* 0x001fe200000000ff */
[----:B------:R-:W2:Y:S10]  /*d7fd0*/  LDL.LU.64 R52, [R1+0x4ea8] ;  /* 0x004ea80001347983 */ /* 0x000eb40000300a00 */
[----:B------:R0:W-:Y:S01]  /*d7fe0*/  @P1 STG.E.U8 desc[UR32][R26.64], R56 ;  /* 0x000000381a001986 */ /* 0x0001e2000c101120 */
[----:B------:R-:W-:-:S02]  /*d7ff0*/  LOP3.LUT P1, RZ, R57, 0x40000, RZ, 0xc0, !PT ;  /* 0x0004000039ff7812 */ /* 0x000fc4000782c0ff */
[----:B0-----:R-:W-:-:S11]  /*d8000*/  PRMT R56, R10, 0x7773, RZ ;  /* 0x000077730a387816 */ /* 0x001fd600000000ff */
[----:B------:R4:W-:Y:S01]  /*d8010*/  @P1 STG.E.U8 desc[UR32][R24.64], R56 ;  /* 0x0000003818001986 */ /* 0x0009e2000c101120 */
[----:B------:R-:W-:Y:S02]  /*d8020*/  LOP3.LUT P1, RZ, R57, 0x20000, RZ, 0xc0, !PT ;  /* 0x0002000039ff7812 */ /* 0x000fe4000782c0ff */
[----:B----4-:R-:W-:-:S11]  /*d8030*/  PRMT R56, R48, 0x7770, RZ ;  /* 0x0000777030387816 */ /* 0x010fd600000000ff */
[----:B------:R0:W-:Y:S01]  /*d8040*/  @P1 STG.E.U8 desc[UR32][R22.64], R56 ;  /* 0x0000003816001986 */ /* 0x0001e2000c101120 */
[----:B------:R-:W-:Y:S02]  /*d8050*/  LOP3.LUT P1, RZ, R57, 0x10000, RZ, 0xc0, !PT ;  /* 0x0001000039ff7812 */ /* 0x000fe4000782c0ff */
[----:B0-----:R-:W-:-:S11]  /*d8060*/  PRMT R56, R48, 0x7771, RZ ;  /* 0x0000777130387816 */ /* 0x001fd600000000ff */
        /* <DEDUP_REMOVED lines=20> */
[----:B---3--:R0:W-:Y:S04]  /*d81b0*/  @P0 STG.E.U8 desc[UR32][R4.64], R56 ;  /* 0x0000003804000986 */ /* 0x0081e8000c101120 */
[----:B0-----:R-:W3:Y:S04]  /*d81c0*/  LDL.LU.64 R4, [R1+0x748] ;  /* 0x0007480001047983 */ /* 0x001ee80000300a00 */
[----:B------:R-:W4:Y:S04]  /*d81d0*/  LDL.LU.64 R14, [R1+0x740] ;  /* 0x00074000010e7983 */ /* 0x000f280000300a00 */
[----:B------:R-:W2:Y:S04]  /*d81e0*/  LDL.LU.64 R8, [R1+0x730] ;  /* 0x0007300001087983 */ /* 0x000ea80000300a00 */
[----:B------:R-:W2:Y:S04]  /*d81f0*/  LDL.LU.64 R6, [R1+0x728] ;  /* 0x0007280001067983 */ /* 0x000ea80000300a00 */
[----:B------:R-:W2:Y:S04]  /*d8200*/  LDL.LU.64 R48, [R1+0x720] ;  /* 0x0007200001307983 */ /* 0x000ea80000300a00 */
[----:B------:R-:W2:Y:S04]  /*d8210*/  LDL.LU.64 R50, [R1+0x710] ;  /* 0x0007100001327983 */ /* 0x000ea80000300a00 */
[----:B------:R-:W2:Y:S01]  /*d8220*/  LDL.LU R59, [R1+0xd0] ;  /* 0x0000d000013b7983 */ /* 0x000ea20000300800 */
[----:B------:R-:W-:-:S02]  /*d8230*/  LOP3.LUT P4, RZ, R55, 0x40, RZ, 0xc0, !PT ;  /* 0x0000004037ff7812 */ /* 0x000fc4000788c0ff */
[----:B------:R-:W-:Y:S02]  /*d8240*/  PRMT R56, R11, 0x7771, RZ ;  /* 0x000077710b387816 */ /* 0x000fe400000000ff */
        /* <DEDUP_REMOVED lines=13> */
[----:B------:R-:W-:Y:S02]  /*d8320*/  LOP3.LUT R57, R57, 0xfffff7ff, RZ, 0xc0, !PT ;  /* 0xfffff7ff39397812 */ /* 0x000fe400078ec0ff */
[----:B------:R-:W-:-:S09]  /*d8330*/  LOP3.LUT P5, RZ, R55, 0x80, RZ, 0xc0, !PT ;  /* 0x0000008037ff7812 */ /* 0x000fd200078ac0ff */
        /* <DEDUP_REMOVED lines=8> */
[C---:B------:R-:W-:Y:S02]  /*d83c0*/  LOP3.LUT P1, RZ, R55.reuse, 0x800, RZ, 0xc0, !PT ;  /* 0x0000080037ff7812 */ /* 0x040fe4000782c0ff */
[----:B------:R-:W-:Y:S02]  /*d83d0*/  LOP3.LUT P0, RZ, R55, 0x200, RZ, 0xc0, !PT ;  /* 0x0000020037ff7812 */ /* 0x000fe4000780c0ff */
[----:B------:R-:W-:Y:S01]  /*d83e0*/  LOP3.LUT R57, R57, 0xffffbfff, RZ, 0xc0, !PT ;  /* 0xffffbfff39397812 */ /* 0x000fe200078ec0ff */
[----:B---3--:R0:W-:Y:S04]  /*d83f0*/  @P4 STG.E.U8 desc[UR32][R4.64], R56 ;  /* 0x0000003804004986 */ /* 0x0081e8000c101120 */
[----:B0-----:R-:W3:Y:S04]  /*d8400*/  LDL.LU.64 R4, [R1+0x708] ;  /* 0x0007080001047983 */ /* 0x001ee80000300a00 */
[----:B------:R-:W3:Y:S04]  /*d8410*/  LDL.LU R10, [R1+0xc0] ;  /* 0x0000c000010a7983 */ /* 0x000ee80000300800 */
[----:B------:R-:W3:Y:S04]  /*d8420*/  LDL.LU.64 R26, [R1+0x700] ;  /* 0x00070000011a7983 */ /* 0x000ee80000300a00 */
[----:B------:R-:W3:Y:S04]  /*d8430*/  LDL.LU.64 R24, [R1+0x6f8] ;  /* 0x0006f80001187983 */ /* 0x000ee80000300a00 */
[----:B------:R-:W3:Y:S01]  /*d8440*/  LDL.LU.64 R22, [R1+0x6f0] ;  /* 0x0006f00001167983 */ /* 0x000ee20000300a00 */
[----:B------:R-:W-:-:S03]  /*d8450*/  PRMT R56, R11, 0x7772, RZ ;  /* 0x000077720b387816 */ /* 0x000fc600000000ff */
[----:B------:R-:W3:Y:S04]  /*d8460*/  LDL.LU.64 R20, [R1+0x6e8] ;  /* 0x0006e80001147983 */ /* 0x000ee80000300a00 */
[----:B----4-:R0:W-:Y:S02]  /*d8470*/  @P5 STG.E.U8 desc[UR32][R14.64], R56 ;  /* 0x000000380e005986 */ /* 0x0101e4000c101120 */
[----:B0-----:R-:W-:Y:S02]  /*d8480*/  PRMT R56, R11, 0x7773, RZ ;  /* 0x000077730b387816 */ /* 0x001fe400000000ff */
[----:B------:R-:W4:Y:S04]  /*d8490*/  LDL.LU R11, [R1+0xb0] ;  /* 0x0000b000010b7983 */ /* 0x000f280000300800 */
[----:B------:R-:W4:Y:S01]  /*d84a0*/  LDL.LU.64 R18, [R1+0x6e0] ;  /* 0x0006e00001127983 */ /* 0x000f220000300a00 */
[----:B------:R-:W-:-:S03]  /*d84b0*/  @P1 LOP3.LUT R57, R57, 0x4000, RZ, 0xfc, !PT ;  /* 0x0000400039391812 */ /* 0x000fc600078efcff */
[----:B------:R-:W4:Y:S01]  /*d84c0*/  LDL.LU.64 R16, [R1+0x6d8] ;  /* 0x0006d80001107983 */ /* 0x000f220000300a00 */
[----:B------:R-:W-:-:S03]  /*d84d0*/  LOP3.LUT P1, RZ, R55, 0x400, RZ, 0xc0, !PT ;  /* 0x0000040037ff7812 */ /* 0x000fc6000782c0ff */
[----:B--2---:R0:W-:Y:S04]  /*d84e0*/  @P6 STG.E.U8 desc[UR32][R8.64], R56 ;  /* 0x0000003808006986 */ /* 0x0041e8000c101120 */
[----:B------:R-:W2:Y:S01]  /*d84f0*/  LDL.LU.64 R14, [R1+0x6d0] ;  /* 0x0006d000010e7983 */ /* 0x000ea20000300a00 */
[----:B0-----:R-:W-:-:S03]  /*d8500*/  PRMT R56, R59, 0x7770, RZ ;  /* 0x000077703b387816 */ /* 0x001fc600000000ff */
[----:B------:R-:W2:Y:S04]  /*d8510*/  LDL.LU.64 R8, [R1+0x6c8] ;  /* 0x0006c80001087983 */ /* 0x000ea80000300a00 */
[----:B------:R0:W-:Y:S02]  /*d8520*/  @P0 STG.E.U8 desc[UR32][R6.64], R56 ;  /* 0x0000003806000986 */ /* 0x0001e4000c101120 */
[----:B0-----:R-:W-:Y:S02]  /*d8530*/  PRMT R56, R59, 0x7771, RZ ;  /* 0x000077713b387816 */ /* 0x001fe400000000ff */
[----:B------:R-:W2:Y:S04]  /*d8540*/  LDL.LU.64 R6, [R1+0x6c0] ;  /* 0x0006c00001067983 */ /* 0x000ea80000300a00 */
[----:B------:R0:W-:Y:S01]  /*d8550*/  @P1 STG.E.U8 desc[UR32][R48.64], R56 ;  /* 0x0000003830001986 */ /* 0x0001e2000c101120 */
[----:B------:R-:W-:-:S02]  /*d8560*/  LOP3.LUT P1, RZ, R57, 0x4000, RZ, 0xc0, !PT ;  /* 0x0000400039ff7812 */ /* 0x000fc4000782c0ff */
[----:B0-----:R-:W-:Y:S01]  /*d8570*/  PRMT R56, R59, 0x7772, RZ ;  /* 0x000077723b387816 */ /* 0x001fe200000000ff */
[----:B------:R-:W2:Y:S10]  /*d8580*/  LDL.LU.64 R48, [R1+0x6b8] ;  /* 0x0006b80001307983 */ /* 0x000eb40000300a00 */
[----:B------:R0:W-:Y:S04]  /*d8590*/  @P1 STG.E.U8 desc[UR32][R50.64], R56 ;  /* 0x0000003832001986 */ /* 0x0001e8000c101120 */
[----:B0-----:R-:W2:Y:S01]  /*d85a0*/  LDL.LU.64 R50, [R1+0x6b0] ;  /* 0x0006b00001327983 */ /* 0x001ea20000300a00 */
[----:B------:R-:W-:-:S02]  /*d85b0*/  LOP3.LUT P1, RZ, R57, 0x2000, RZ, 0xc0, !PT ;  /* 0x0000200039ff7812 */ /* 0x000fc4000782c0ff */
[----:B------:R-:W-:Y:S02]  /*d85c0*/  PRMT R56, R59, 0x7773, RZ ;  /* 0x000077733b387816 */ /* 0x000fe400000000ff */
[C---:B------:R-:W-:Y:S02]  /*d85d0*/  LOP3.LUT P2, RZ, R55.reuse, 0x80000, RZ, 0xc0, !PT ;  /* 0x0008000037ff7812 */ /* 0x040fe4000784c0ff */
[C---:B------:R-:W-:Y:S02]  /*d85e0*/  LOP3.LUT P3, RZ, R55.reuse, 0x100000, RZ, 0xc0, !PT ;  /* 0x0010000037ff7812 */ /* 0x040fe4000786c0ff */
[C---:B------:R-:W-:Y:S02]  /*d85f0*/  LOP3.LUT P4, RZ, R55.reuse, 0x200000, RZ, 0xc0, !PT ;  /* 0x0020000037ff7812 */ /* 0x040fe4000788c0ff */
[----:B------:R-:W-:-:S03]  /*d8600*/  LOP3.LUT P5, RZ, R55, 0x400000, RZ, 0xc0, !PT ;  /* 0x0040000037ff7812 */ /* 0x000fc600078ac0ff */
[----:B---3--:R0:W-:Y:S04]  /*d8610*/  @P1 STG.E.U8 desc[UR32][R4.64], R56 ;  /* 0x0000003804001986 */ /* 0x0081e8000c101120 */
[----:B0-----:R-:W3:Y:S01]  /*d8620*/  LDL.LU.64 R4, [R1+0x690] ;  /* 0x0006900001047983 */ /* 0x001ee20000300a00 */
[----:B------:R-:W-:Y:S02]  /*d8630*/  LOP3.LUT P1, RZ, R57, 0x1000, RZ, 0xc0, !PT ;  /* 0x0000100039ff7812 */ /* 0x000fe4000782c0ff */
[----:B------:R-:W-:-:S11]  /*d8640*/  PRMT R56, R10, 0x7770, RZ ;  /* 0x000077700a387816 */ /* 0x000fd600000000ff */
        /* <DEDUP_REMOVED lines=11> */
[----:B----4-:R-:W-:-:S11]  /*d8700*/  PRMT R56, R11, 0x7770, RZ ;  /* 0x000077700b387816 */ /* 0x010fd600000000ff */
[----:B------:R0:W-:Y:S01]  /*d8710*/  @P1 STG.E.U8 desc[UR32][R18.64], R56 ;  /* 0x0000003812001986 */ /* 0x0001e2000c101120 */
[----:B------:R-:W-:Y:S02]  /*d8720*/  LOP3.LUT P1, RZ, R57, 0x80, RZ, 0xc0, !PT ;  /* 0x0000008039ff7812 */ /* 0x000fe4000782c0ff */
[----:B0-----:R-:W-:-:S11]  /*d8730*/  PRMT R56, R11, 0x7771, RZ ;  /* 0x000077710b387816 */ /* 0x001fd600000000ff */
[----:B------:R0:W-:Y:S02]  /*d8740*/  @P1 STG.E.U8 desc[UR32][R16.64], R56 ;  /* 0x0000003810001986 */ /* 0x0001e4000c101120 */
[----:B0-----:R-:W-:-:S05]  /*d8750*/  PRMT R56, R11, 0x7772, RZ ;  /* 0x000077720b387816 */ /* 0x001fca00000000ff */
[----:B--2---:R0:W-:Y:S01]  /*d8760*/  @P2 STG.E.U8 desc[UR32][R14.64], R56 ;  /* 0x000000380e002986 */ /* 0x0041e2000c101120 */
        /* <DEDUP_REMOVED lines=8> */
[----:B------:R0:W-:Y:S02]  /*d87f0*/  @P6 STG.E.U8 desc[UR32][R50.64], R56 ;  /* 0x0000003832006986 */ /* 0x0001e4000c101120 */
[----:B0-----:R-:W-:Y:S02]  /*d8800*/  PRMT R56, R54, 0x7773, RZ ;  /* 0x0000777336387816 */ /* 0x001fe400000000ff */
[----:B------:R-:W2:Y:S01]  /*d8810*/  LDL.LU R54, [R1+0x4ea0] ;  /* 0x004ea00001367983 */ /* 0x000ea20000300800 */
[----:B------:R-:W-:-:S13]  /*d8820*/  LOP3.LUT P0, RZ, R55, 0x1000000, RZ, 0xc0, !PT ;  /* 0x0100000037ff7812 */ /* 0x000fda000780c0ff */
[----:B---3--:R0:W-:Y:S04]  /*d8830*/  @P0 STG.E.U8 desc[UR32][R4.64], R56 ;  /* 0x0000003804000986 */ /* 0x0081e8000c101120 */
[----:B0-----:R-:W3:Y:S04]  /*d8840*/  LDL.LU.64 R4, [R1+0x6a8] ;  /* 0x0006a80001047983 */ /* 0x001ee80000300a00 */
[----:B------:R-:W4:Y:S04]  /*d8850*/  LDL.LU.64 R14, [R1+0x6a0] ;  /* 0x0006a000010e7983 */ /* 0x000f280000300a00 */
[----:B------:R-:W4:Y:S04]  /*d8860*/  LDL.LU.64 R10, [R1+0x688] ;  /* 0x00068800010a7983 */ /* 0x000f280000300a00 */
[----:B------:R-:W3:Y:S01]  /*d8870*/  LDL.LU R49, [R1+0x90] ;  /* 0x0000900001317983 */ /* 0x000ee20000300800 */
[----:B------:R-:W-:-:S02]  /*d8880*/  LOP3.LUT R58, R58, 0x7fffffff, RZ, 0xc0, !PT ;  /* 0x7fffffff3a3a7812 */ /* 0x000fc400078ec0ff */
[----:B------:R-:W-:Y:S01]  /*d8890*/  LOP3.LUT R57, R57, 0xfffffffe, RZ, 0xc0, !PT ;  /* 0xfffffffe39397812 */ /* 0x000fe200078ec0ff */
[----:B------:R-:W4:Y:S04]  /*d88a0*/  LDL.LU.64 R8, [R1+0x680] ;  /* 0x0006800001087983 */ /* 0x000f280000300a00 */
[----:B------:R-:W4:Y:S04]  /*d88b0*/  LDL.LU.64 R6, [R1+0x678] ;  /* 0x0006780001067983 */ /* 0x000f280000300a00 */
[----:B------:R-:W4:Y:S04]  /*d88c0*/  LDL.LU.64 R50, [R1+0x670] ;  /* 0x0006700001327983 */ /* 0x000f280000300a00 */
[----:B------:R-:W4:Y:S01]  /*d88d0*/  LDL.LU R59, [R1+0x80] ;  /* 0x00008000013b7983 */ /* 0x000f220000300800 */
[----:B------:R-:W-:-:S02]  /*d88e0*/  LOP3.LUT P4, RZ, R55, 0x2000000, RZ, 0xc0, !PT ;  /* 0x0200000037ff7812 */ /* 0x000fc4000788c0ff */
[C---:B------:R-:W-:Y:S02]  /*d88f0*/  LOP3.LUT P5, RZ, R55.reuse, 0x4000000, RZ, 0xc0, !PT ;  /* 0x0400000037ff7812 */ /* 0x040fe400078ac0ff */
[C---:B------:R-:W-:Y:S02]  /*d8900*/  LOP3.LUT P6, RZ, R55.reuse, 0x8000000, RZ, 0xc0, !PT ;  /* 0x0800000037ff7812 */ /* 0x040fe400078cc0ff */
[----:B------:R-:W-:Y:S02]  /*d8910*/  LOP3.LUT P0, RZ, R55, 0x10000000, RZ, 0xc0, !PT ;  /* 0x1000000037ff7812 */ /* 0x000fe4000780c0ff */
[----:B--2---:R-:W-:-:S13]  /*d8920*/  LOP3.LUT P1, RZ, R54, 0x20, RZ, 0xc0, !PT ;  /* 0x0000002036ff7812 */ /* 0x004fda000782c0ff */
[----:B------:R-:W-:Y:S02]  /*d8930*/  @P1 LOP3.LUT R58, R58, 0x80000000, RZ, 0xfc, !PT ;  /* 0x800000003a3a1812 */ /* 0x000fe400078efcff */
[----:B------:R-:W-:-:S13]  /*d8940*/  LOP3.LUT P1, RZ, R54, 0x10, RZ, 0xc0, !PT ;  /* 0x0000001036ff7812 */ /* 0x000fda000782c0ff */
        /* <DEDUP_REMOVED lines=20> */
[----:B---3--:R-:W-:-:S05]  /*d8a90*/  PRMT R55, R49, 0x7770, RZ ;  /* 0x0000777031377816 */ /* 0x008fca00000000ff */
[----:B------:R0:W-:Y:S04]  /*d8aa0*/  @P4 STG.E.U8 desc[UR32][R4.64], R55 ;  /* 0x0000003704004986 */ /* 0x0001e8000c101120 */
[----:B0-----:R-:W2:Y:S04]  /*d8ab0*/  LDL.LU.64 R4, [R1+0x668] ;  /* 0x0006680001047983 */ /* 0x001ea80000300a00 */
[----:B------:R-:W3:Y:S04]  /*d8ac0*/  LDL.LU R48, [R1+0x70] ;  /* 0x0000700001307983 */ /* 0x000ee80000300800 */
[----:B------:R-:W3:Y:S04]  /*d8ad0*/  LDL.LU.64 R26, [R1+0x660] ;  /* 0x00066000011a7983 */ /* 0x000ee80000300a00 */
[----:B------:R-:W3:Y:S04]  /*d8ae0*/  LDL.LU.64 R24, [R1+0x658] ;  /* 0x0006580001187983 */ /* 0x000ee80000300a00 */
[----:B------:R-:W3:Y:S04]  /*d8af0*/  LDL.LU.64 R22, [R1+0x650] ;  /* 0x0006500001167983 */ /* 0x000ee80000300a00 */
[----:B------:R-:W3:Y:S01]  /*d8b00*/  LDL.LU.64 R20, [R1+0x648] ;  /* 0x0006480001147983 */ /* 0x000ee20000300a00 */
[----:B------:R-:W-:-:S03]  /*d8b10*/  PRMT R55, R49, 0x7771, RZ ;  /* 0x0000777131377816 */ /* 0x000fc600000000ff */
[----:B------:R-:W3:Y:S04]  /*d8b20*/  LDL.LU.64 R18, [R1+0x640] ;  /* 0x0006400001127983 */ /* 0x000ee80000300a00 */
[----:B----4-:R0:W-:Y:S04]  /*d8b30*/  @P5 STG.E.U8 desc[UR32][R14.64], R55 ;  /* 0x000000370e005986 */ /* 0x0101e8000c101120 */
[----:B------:R-:W4:Y:S01]  /*d8b40*/  LDL.LU.64 R16, [R1+0x638] ;  /* 0x0006380001107983 */ /* 0x000f220000300a00 */
[----:B0-----:R-:W-:-:S03]  /*d8b50*/  PRMT R55, R49, 0x7772, RZ ;  /* 0x0000777231377816 */ /* 0x001fc600000000ff */
[----:B------:R-:W4:Y:S04]  /*d8b60*/  LDL.LU.64 R14, [R1+0x630] ;  /* 0x00063000010e7983 */ /* 0x000f280000300a00 */
[----:B------:R0:W-:Y:S02]  /*d8b70*/  @P6 STG.E.U8 desc[UR32][R10.64], R55 ;  /* 0x000000370a006986 */ /* 0x0001e4000c101120 */
[----:B0-----:R-:W-:Y:S02]  /*d8b80*/  PRMT R55, R49, 0x7773, RZ ;  /* 0x0000777331377816 */ /* 0x001fe400000000ff */
[----:B------:R-:W4:Y:S04]  /*d8b90*/  LDL.LU.64 R10, [R1+0x628] ;  /* 0x00062800010a7983 */ /* 0x000f280000300a00 */
[----:B------:R0:W-:Y:S02]  /*d8ba0*/  @P0 STG.E.U8 desc[UR32][R8.64], R55 ;  /* 0x0000003708000986 */ /* 0x0001e4000c101120 */
[----:B0-----:R-:W-:-:S02]  /*d8bb0*/  PRMT R55, R59, 0x7770, RZ ;  /* 0x000077703b377816 */ /* 0x001fc400000000ff */
[----:B------:R-:W4:Y:S04]  /*d8bc0*/  LDL.LU.64 R8, [R1+0x618] ;  /* 0x0006180001087983 */ /* 0x000f280000300a00 */
[----:B------:R0:W-:Y:S01]  /*d8bd0*/  @P1 STG.E.U8 desc[UR32][R6.64], R55 ;  /* 0x0000003706001986 */ /* 0x0001e2000c101120 */
[----:B------:R-:W-:-:S03]  /*d8be0*/  LOP3.LUT P1, RZ, R57, 0x40, RZ, 0xc0, !PT ;  /* 0x0000004039ff7812 */ /* 0x000fc6000782c0ff */
[----:B------:R-:W4:Y:S01]  /*d8bf0*/  LDL.LU R49, [R1+0xd4] ;  /* 0x0000d40001317983 */ /* 0x000f220000300800 */
[----:B0-----:R-:W-:-:S03]  /*d8c00*/  PRMT R55, R59, 0x7771, RZ ;  /* 0x000077713b377816 */ /* 0x001fc600000000ff */
[----:B------:R-:W4:Y:S06]  /*d8c10*/  LDL.LU.64 R6, [R1+0x610] ;  /* 0x0006100001067983 */ /* 0x000f2c0000300a00 */
        /* <DEDUP_REMOVED lines=22> */
[C---:B------:R-:W-:Y:S02]  /*d8d80*/  LOP3.LUT P2, RZ, R54.reuse, 0x40, RZ, 0xc0, !PT ;  /* 0x0000004036ff7812 */ /* 0x040fe4000784c0ff */
[----:B------:R-:W-:Y:S02]  /*d8d90*/  LOP3.LUT P3, RZ, R54, 0x80, RZ, 0xc0, !PT ;  /* 0x0000008036ff7812 */ /* 0x000fe4000786c0ff */
[----:B0-----:R-:W-:-:S07]  /*d8da0*/  PRMT R55, R53, 0x7770, RZ ;  /* 0x0000777035377816 */ /* 0x001fce00000000ff */
[----:B----4-:R0:W-:Y:S01]  /*d8db0*/  @P1 STG.E.U8 desc[UR32][R16.64], R55 ;  /* 0x0000003710001986 */ /* 0x0101e2000c101120 */
[----:B------:R-:W-:Y:S02]  /*d8dc0*/  LOP3.LUT P4, RZ, R54, 0x100, RZ, 0xc0, !PT ;  /* 0x0000010036ff7812 */ /* 0x000fe4000788c0ff */
[----:B0-----:R-:W-:-:S05]  /*d8dd0*/  PRMT R55, R53, 0x7771, RZ ;  /* 0x0000777135377816 */ /* 0x001fca00000000ff */
[----:B------:R0:W-:Y:S01]  /*d8de0*/  @P2 STG.E.U8 desc[UR32][R14.64], R55 ;  /* 0x000000370e002986 */ /* 0x0001e2000c101120 */
[----:B------:R-:W-:Y:S02]  /*d8df0*/  LOP3.LUT P5, RZ, R54, 0x200, RZ, 0xc0, !PT ;  /* 0x0000020036ff7812 */ /* 0x000fe400078ac0ff */
[----:B0-----:R-:W-:-:S05]  /*d8e00*/  PRMT R55, R53, 0x7772, RZ ;  /* 0x0000777235377816 */ /* 0x001fca00000000ff */
[----:B------:R0:W-:Y:S01]  /*d8e10*/  @P3 STG.E.U8 desc[UR32][R10.64], R55 ;  /* 0x000000370a003986 */ /* 0x0001e2000c101120 */
[C---:B------:R-:W-:Y:S02]  /*d8e20*/  LOP3.LUT P6, RZ, R54.reuse, 0x400, RZ, 0xc0, !PT ;  /* 0x0000040036ff7812 */ /* 0x040fe400078cc0ff */
[----:B0-----:R-:W-:Y:S02]  /*d8e30*/  PRMT R55, R53, 0x7773, RZ ;  /* 0x0000777335377816 */ /* 0x001fe400000000ff */
[----:B------:R-:W-:Y:S01]  /*d8e40*/  LOP3.LUT P0, RZ, R54, 0x800, RZ, 0xc0, !PT ;  /* 0x0000080036ff7812 */ /* 0x000fe2000780c0ff */
[----:B------:R-:W3:Y:S04]  /*d8e50*/  LDL.LU R53, [R1+0x4e9c] ;  /* 0x004e9c0001357983 */ /* 0x000ee80000300800 */
        /* <DEDUP_REMOVED lines=9> */
[----:B------:R-:W3:Y:S04]  /*d8ef0*/  LDL.LU.64 R10, [R1+0x5d8] ;  /* 0x0005d800010a7983 */ /* 0x000ee80000300a00 */
[----:B------:R-:W3:Y:S04]  /*d8f00*/  LDL.LU.64 R8, [R1+0x5d0] ;  /* 0x0005d00001087983 */ /* 0x000ee80000300a00 */
[----:B------:R-:W4:Y:S04]  /*d8f10*/  LDL.LU R48, [R1+0xc4] ;  /* 0x0000c40001307983 */ /* 0x000f280000300800 */
[----:B------:R-:W3:Y:S04]  /*d8f20*/  LDL.LU.64 R6, [R1+0x5c8] ;  /* 0x0005c80001067983 */ /* 0x000ee80000300a00 */
[----:B------:R-:W3:Y:S04]  /*d8f30*/  LDL.LU.64 R50, [R1+0x5c0] ;  /* 0x0005c00001327983 */ /* 0x000ee80000300a00 */
[----:B------:R-:W3:Y:S01]  /*d8f40*/  LDL.LU R27, [R1+0xb4] ;  /* 0x0000b400011b7983 */ /* 0x000ee20000300800 */
        /* <DEDUP_REMOVED lines=17> */
[----:B------:R-:W2:Y:S01]  /*d9060*/  LDL.LU.64 R56, [R1+0x5b0] ;  /* 0x0005b00001387983 */ /* 0x000ea20000300a00 */
[----:B------:R-:W-:-:S03]  /*d9070*/  LOP3.LUT R58, R58, 0xf7ffffff, RZ, 0xc0, !PT ;  /* 0xf7ffffff3a3a7812 */ /* 0x000fc600078ec0ff */
[----:B------:R-:W2:Y:S01]  /*d9080*/  LDL.LU.64 R24, [R1+0x5a8] ;  /* 0x0005a80001187983 */ /* 0x000ea20000300a00 */
[----:B------:R-:W-:Y:S02]  /*d9090*/  @P1 LOP3.LUT R58, R58, 0x8000000, RZ, 0xfc, !PT ;  /* 0x080000003a3a1812 */ /* 0x000fe400078efcff */
[----:B------:R-:W-:Y:S01]  /*d90a0*/  LOP3.LUT P1, RZ, R54, 0x80000, RZ, 0xc0, !PT ;  /* 0x0008000036ff7812 */ /* 0x000fe2000782c0ff */
[----:B------:R-:W2:Y:S01]  /*d90b0*/  LDL.LU R49, [R1+0xa4] ;  /* 0x0000a40001317983 */ /* 0x000ea20000300800 */
[----:B------:R-:W-:-:S03]  /*d90c0*/  LOP3.LUT R58, R58, 0xefffffff, RZ, 0xc0, !PT ;  /* 0xefffffff3a3a7812 */ /* 0x000fc600078ec0ff */
[----:B------:R-:W2:Y:S01]  /*d90d0*/  LDL.LU.64 R22, [R1+0x5a0] ;  /* 0x0005a00001167983 */ /* 0x000ea20000300a00 */
[----:B------:R-:W-:-:S03]  /*d90e0*/  LOP3.LUT P5, RZ, R54, 0x2000, RZ, 0xc0, !PT ;  /* 0x0000200036ff7812 */ /* 0x000fc600078ac0ff */
[----:B------:R-:W2:Y:S04]  /*d90f0*/  LDL.LU.64 R20, [R1+0x598] ;  /* 0x0005980001147983 */ /* 0x000ea80000300a00 */
[----:B------:R-:W-:Y:S01]  /*d9100*/  @P1 LOP3.LUT R58, R58, 0x10000000, RZ, 0xfc, !PT ;  /* 0x100000003a3a1812 */ /* 0x000fe200078efcff */
[----:B------:R-:W2:Y:S01]  /*d9110*/  LDL.LU.64 R18, [R1+0x590] ;  /* 0x0005900001127983 */ /* 0x000ea20000300a00 */
[----:B------:R-:W-:Y:S02]  /*d9120*/  LOP3.LUT P1, RZ, R54, 0x40000, RZ, 0xc0, !PT ;  /* 0x0004000036ff7812 */ /* 0x000fe4000782c0ff */
[----:B------:R-:W-:Y:S01]  /*d9130*/  LOP3.LUT R58, R58, 0xdfffffff, RZ, 0xc0, !PT ;  /* 0xdfffffff3a3a7812 */ /* 0x000fe200078ec0ff */
[----:B------:R-:W2:Y:S01]  /*d9140*/  LDL.LU.64 R16, [R1+0x578] ;  /* 0x0005780001107983 */ /* 0x000ea20000300a00 */
[----:B------:R-:W-:-:S02]  /*d9150*/  LOP3.LUT P6, RZ, R54, 0x4000, RZ, 0xc0, !PT ;  /* 0x0000400036ff7812 */ /* 0x000fc400078cc0ff */
[----:B----4-:R-:W-:-:S07]  /*d9160*/  PRMT R55, R48, 0x7770, RZ ;  /* 0x0000777030377816 */ /* 0x010fce00000000ff */
[----:B------:R-:W-:Y:S02]  /*d9170*/  @P1 LOP3.LUT R58, R58, 0x20000000, RZ, 0xfc, !PT ;  /* 0x200000003a3a1812 */ /* 0x000fe400078efcff */
[C---:B------:R-:W-:Y:S01]  /*d9180*/  LOP3.LUT P1, RZ, R54.reuse, 0x20000, RZ, 0xc0, !PT ;  /* 0x0002000036ff7812 */ /* 0x040fe2000782c0ff */
[----:B------:R0:W-:Y:S01]  /*d9190*/  @P5 STG.E.U8 desc[UR32][R14.64], R55 ;  /* 0x000000370e005986 */ /* 0x0001e2000c101120 */
[----:B------:R-:W-:Y:S02]  /*d91a0*/  LOP3.LUT P0, RZ, R54, 0x8000, RZ, 0xc0, !PT ;  /* 0x0000800036ff7812 */ /* 0x000fe4000780c0ff */
[----:B------:R-:W-:Y:S02]  /*d91b0*/  LOP3.LUT R58, R58, 0xbfffffff, RZ, 0xc0, !PT ;  /* 0xbfffffff3a3a7812 */ /* 0x000fe400078ec0ff */
[----:B0-----:R-:W-:Y:S01]  /*d91c0*/  PRMT R55, R48, 0x7771, RZ ;  /* 0x0000777130377816 */ /* 0x001fe200000000ff */
[----:B------:R-:W4:Y:S06]  /*d91d0*/  LDL.LU.64 R14, [R1+0x570] ;  /* 0x00057000010e7983 */ /* 0x000f2c0000300a00 */
[----:B------:R-:W-:-:S02]  /*d91e0*/  @P1 LOP3.LUT R58, R58, 0x40000000, RZ, 0xfc, !PT ;  /* 0x400000003a3a1812 */ /* 0x000fc400078efcff */
[----:B------:R-:W-:Y:S01]  /*d91f0*/  LOP3.LUT P1, RZ, R54, 0x10000, RZ, 0xc0, !PT ;  /* 0x0001000036ff7812 */ /* 0x000fe2000782c0ff */
[----:B---3--:R0:W-:Y:S02]  /*d9200*/  @P6 STG.E.U8 desc[UR32][R10.64], R55 ;  /* 0x000000370a006986 */ /* 0x0081e4000c101120 */
[C---:B0-----:R-:W-:Y:S02]  /*d9210*/  PRMT R55, R48.reuse, 0x7772, RZ ;  /* 0x0000777230377816 */ /* 0x041fe400000000ff */
[----:B------:R-:W3:Y:S04]  /*d9220*/  LDL.LU.64 R10, [R1+0x568] ;  /* 0x00056800010a7983 */ /* 0x000ee80000300a00 */
[----:B------:R0:W-:Y:S02]  /*d9230*/  @P0 STG.E.U8 desc[UR32][R8.64], R55 ;  /* 0x0000003708000986 */ /* 0x0001e4000c101120 */
[----:B0-----:R-:W-:-:S02]  /*d9240*/  PRMT R55, R48, 0x7773, RZ ;  /* 0x0000777330377816 */ /* 0x001fc400000000ff */
[----:B------:R-:W3:Y:S04]  /*d9250*/  LDL.LU.64 R8, [R1+0x558] ;  /* 0x0005580001087983 */ /* 0x000ee80000300a00 */
[----:B------:R0:W-:Y:S01]  /*d9260*/  @P1 STG.E.U8 desc[UR32][R6.64], R55 ;  /* 0x0000003706001986 */ /* 0x0001e2000c101120 */
[----:B------:R-:W-:-:S03]  /*d9270*/  LOP3.LUT P1, RZ, R58, 0x40000000, RZ, 0xc0, !PT ;  /* 0x400000003aff7812 */ /* 0x000fc6000782c0ff */
[----:B------:R-:W3:Y:S01]  /*d9280*/  LDL.LU R48, [R1+0x84] ;  /* 0x0000840001307983 */ /* 0x000ee20000300800 */
[----:B0-----:R-:W-:-:S03]  /*d9290*/  PRMT R55, R27, 0x7770, RZ ;  /* 0x000077701b377816 */ /* 0x001fc600000000ff */
[----:B------:R-:W3:Y:S06]  /*d92a0*/  LDL.LU.64 R6, [R1+0x550] ;  /* 0x0005500001067983 */ /* 0x000eec0000300a00 */
[----:B------:R0:W-:Y:S01]  /*d92b0*/  @P1 STG.E.U8 desc[UR32][R50.64], R55 ;  /* 0x0000003732001986 */ /* 0x0001e2000c101120 */
[C---:B------:R-:W-:Y:S02]  /*d92c0*/  LOP3.LUT P1, RZ, R58.reuse, 0x20000000, RZ, 0xc0, !PT ;  /* 0x200000003aff7812 */ /* 0x040fe4000782c0ff */
[----:B0-----:R-:W-:Y:S01]  /*d92d0*/  PRMT R55, R27, 0x7771, RZ ;  /* 0x000077711b377816 */ /* 0x001fe200000000ff */
[----:B------:R-:W3:Y:S10]  /*d92e0*/  LDL.LU.64 R50, [R1+0x548] ;  /* 0x0005480001327983 */ /* 0x000ef40000300a00 */
[----:B--2---:R0:W-:Y:S04]  /*d92f0*/  @P1 STG.E.U8 desc[UR32][R4.64], R55 ;  /* 0x0000003704001986 */ /* 0x0041e8000c101120 */
[----:B0-----:R-:W2:Y:S01]  /*d9300*/  LDL.LU.64 R4, [R1+0x540] ;  /* 0x0005400001047983 */ /* 0x001ea20000300a00 */
[----:B------:R-:W-:-:S02]  /*d9310*/  LOP3.LUT P1, RZ, R58, 0x10000000, RZ, 0xc0, !PT ;  /* 0x100000003aff7812 */ /* 0x000fc4000782c0ff */
        /* <DEDUP_REMOVED lines=18> */
[----:B------:R0:W-:Y:S01]  /*d9440*/  @P1 STG.E.U8 desc[UR32][R16.64], R55 ;  /* 0x0000003710001986 */ /* 0x0001e2000c101120 */
[----:B------:R-:W-:Y:S02]  /*d9450*/  LOP3.LUT P4, RZ, R54, 0x8000000, RZ, 0xc0, !PT ;  /* 0x0800000036ff7812 */ /* 0x000fe4000788c0ff */
[----:B0-----:R-:W-:-:S05]  /*d9460*/  PRMT R55, R53, 0x7770, RZ ;  /* 0x0000777035377816 */ /* 0x001fca00000000ff */
[----:B----4-:R0:W-:Y:S01]  /*d9470*/  @P2 STG.E.U8 desc[UR32][R14.64], R55 ;  /* 0x000000370e002986 */ /* 0x0101e2000c101120 */
[----:B------:R-:W-:Y:S02]  /*d9480*/  LOP3.LUT P5, RZ, R54, 0x10000000, RZ, 0xc0, !PT ;  /* 0x1000000036ff7812 */ /* 0x000fe400078ac0ff */
[----:B0-----:R-:W-:-:S05]  /*d9490*/  PRMT R55, R53, 0x7771, RZ ;  /* 0x0000777135377816 */ /* 0x001fca00000000ff */
[----:B---3--:R0:W-:Y:S01]  /*d94a0*/  @P3 STG.E.U8 desc[UR32][R10.64], R55 ;  /* 0x000000370a003986 */ /* 0x0081e2000c101120 */
[C---:B------:R-:W-:Y:S02]  /*d94b0*/  LOP3.LUT P6, RZ, R54.reuse, 0x20000000, RZ, 0xc0, !PT ;  /* 0x2000000036ff7812 */ /* 0x040fe400078cc0ff */
[----:B------:R-:W-:Y:S02]  /*d94c0*/  LOP3.LUT P0, RZ, R54, 0x40000000, RZ, 0xc0, !PT ;  /* 0x4000000036ff7812 */ /* 0x000fe4000780c0ff */
[----:B0-----:R-:W-:-:S05]  /*d94d0*/  PRMT R55, R53, 0x7772, RZ ;  /* 0x0000777235377816 */ /* 0x001fca00000000ff */
[----:B------:R0:W-:Y:S01]  /*d94e0*/  @P4 STG.E.U8 desc[UR32][R8.64], R55 ;  /* 0x0000003708004986 */ /* 0x0001e2000c101120 */
[----:B------:R-:W-:Y:S02]  /*d94f0*/  LOP3.LUT P4, RZ, R54, 0x80000000, RZ, 0xc0, !PT ;  /* 0x8000000036ff7812 */ /* 0x000fe4000788c0ff */
[C---:B------:R-:W-:Y:S02]  /*d9500*/  PRMT R54, R48.reuse, 0x7771, RZ ;  /* 0x0000777130367816 */ /* 0x040fe400000000ff */
[----:B0-----:R-:W-:Y:S02]  /*d9510*/  PRMT R55, R53, 0x7773, RZ ;  /* 0x0000777335377816 */ /* 0x001fe400000000ff */
[----:B------:R-:W3:Y:S04]  /*d9520*/  LDL.LU R53, [R1+0x4e98] ;  /* 0x004e980001357983 */ /* 0x000ee80000300800 */
[----:B------:R0:W-:Y:S02]  /*d9530*/  @P5 STG.E.U8 desc[UR32][R6.64], R55 ;  /* 0x0000003706005986 */ /* 0x0001e4000c101120 */
[----:B0-----:R-:W-:-:S05]  /*d9540*/  PRMT R55, R48, 0x7770, RZ ;  /* 0x0000777030377816 */ /* 0x001fca00000000ff */
[----:B------:R-:W-:Y:S04]  /*d9550*/  @P6 STG.E.U8 desc[UR32][R50.64], R55 ;  /* 0x0000003732006986 */ /* 0x000fe8000c101120 */
[----:B--2---:R0:W-:Y:S04]  /*d9560*/  @P0 STG.E.U8 desc[UR32][R4.64], R54 ;  /* 0x0000003604000986 */ /* 0x0041e8000c101120 */
[----:B0-----:R-:W2:Y:S04]  /*d9570*/  LDL.LU.64 R4, [R1+0x538] ;  /* 0x0005380001047983 */ /* 0x001ea80000300a00 */
[----:B------:R-:W4:Y:S04]  /*d9580*/  LDL.LU.64 R10, [R1+0x530] ;  /* 0x00053000010a7983 */ /* 0x000f280000300a00 */
[----:B------:R-:W4:Y:S04]  /*d9590*/  LDL.LU.64 R14, [R1+0x528] ;  /* 0x00052800010e7983 */ /* 0x000f280000300a00 */
[----:B------:R-:W4:Y:S04]  /*d95a0*/  LDL.LU.64 R8, [R1+0x520] ;  /* 0x0005200001087983 */ /* 0x000f280000300a00 */
[----:B------:R-:W4:Y:S04]  /*d95b0*/  LDL.LU.64 R6, [R1+0x518] ;  /* 0x0005180001067983 */ /* 0x000f280000300a00 */
[----:B------:R-:W4:Y:S04]  /*d95c0*/  LDL.LU R49, [R1+0x74] ;  /* 0x0000740001317983 */ /* 0x000f280000300800 */
[----:B------:R-:W4:Y:S01]  /*d95d0*/  LDL.LU.64 R50, [R1+0x510] ;  /* 0x0005100001327983 */ /* 0x000f220000300a00 */
[----:B------:R-:W-:-:S02]  /*d95e0*/  PRMT R54, R48, 0x7772, RZ ;  /* 0x0000777230367816 */ /* 0x000fc400000000ff */
[----:B------:R-:W-:Y:S02]  /*d95f0*/  LOP3.LUT R58, R58, 0xffff7fff, RZ, 0xc0, !PT ;  /* 0xffff7fff3a3a7812 */ /* 0x000fe400078ec0ff */
[----:B---3--:R-:W-:Y:S01]  /*d9600*/  LOP3.LUT P1, RZ, R53, 0x800, RZ, 0xc0, !PT ;  /* 0x0000080035ff7812 */ /* 0x008fe2000782c0ff */
[----:B--2---:R0:W-:Y:S04]  /*d9610*/  @P4 STG.E.U8 desc[UR32][R4.64], R54 ;  /* 0x0000003604004986 */ /* 0x0041e8000c101120 */
[----:B0-----:R-:W2:Y:S04]  /*d9620*/  LDL.LU.64 R4, [R1+0x508] ;  /* 0x0005080001047983 */ /* 0x001ea80000300a00 */
[----:B------:R-:W3:Y:S04]  /*d9630*/  LDL.LU.64 R26, [R1+0x500] ;  /* 0x00050000011a7983 */ /* 0x000ee80000300a00 */
[----:B------:R-:W3:Y:S01]  /*d9640*/  LDL.LU.64 R24, [R1+0x4f8] ;  /* 0x0004f80001187983 */ /* 0x000ee20000300a00 */
[----:B------:R-:W-:-:S02]  /*d9650*/  @P1 LOP3.LUT R58, R58, 0x8000, RZ, 0xfc, !PT ;  /* 0x000080003a3a1812 */ /* 0x000fc400078efcff */
        /* <DEDUP_REMOVED lines=15> */
[C---:B------:R-:W-:Y:S02]  /*d9750*/  LOP3.LUT P1, RZ, R53.reuse, 0x20, RZ, 0xc0, !PT ;  /* 0x0000002035ff7812 */ /* 0x040fe4000782c0ff */
[----:B------:R-:W-:Y:S02]  /*d9760*/  LOP3.LUT R58, R58, 0xffdfffff, RZ, 0xc0, !PT ;  /* 0xffdfffff3a3a7812 */ /* 0x000fe400078ec0ff */
[C---:B------:R-:W-:Y:S02]  /*d9770*/  LOP3.LUT P5, RZ, R53.reuse, 0x1, RZ, 0xc0, !PT ;  /* 0x0000000135ff7812 */ /* 0x040fe400078ac0ff */
[----:B------:R-:W-:Y:S02]  /*d9780*/  LOP3.LUT P6, RZ, R53, 0x2, RZ, 0xc0, !PT ;  /* 0x0000000235ff7812 */ /* 0x000fe400078cc0ff */
[----:B------:R-:W-:-:S05]  /*d9790*/  PRMT R54, R48, 0x7773, RZ ;  /* 0x0000777330367816 */ /* 0x000fca00000000ff */
[----:B------:R-:W-:Y:S02]  /*d97a0*/  @P1 LOP3.LUT R58, R58, 0x200000, RZ, 0xfc, !PT ;  /* 0x002000003a3a1812 */ /* 0x000fe400078efcff */
[C---:B------:R-:W-:Y:S02]  /*d97b0*/  LOP3.LUT P1, RZ, R53.reuse, 0x10, RZ, 0xc0, !PT ;  /* 0x0000001035ff7812 */ /* 0x040fe4000782c0ff */
[----:B------:R-:W-:Y:S01]  /*d97c0*/  LOP3.LUT P0, RZ, R53, 0x4, RZ, 0xc0, !PT ;  /* 0x0000000435ff7812 */ /* 0x000fe2000780c0ff */
[----:B----4-:R0:W-:Y:S01]  /*d97d0*/  @P5 STG.E.U8 desc[UR32][R10.64], R54 ;  /* 0x000000360a005986 */ /* 0x0101e2000c101120 */
[----:B------:R-:W-:Y:S02]  /*d97e0*/  LOP3.LUT R58, R58, 0xffbfffff, RZ, 0xc0, !PT ;  /* 0xffbfffff3a3a7812 */ /* 0x000fe400078ec0ff */
[----:B0-----:R-:W-:Y:S01]  /*d97f0*/  PRMT R54, R49, 0x7770, RZ ;  /* 0x0000777031367816 */ /* 0x001fe200000000ff */
[----:B------:R-:W4:Y:S06]  /*d9800*/  LDL.LU R10, [R1+0xd8] ;  /* 0x0000d800010a7983 */ /* 0x000f2c0000300800 */
[----:B------:R-:W-:-:S02]  /*d9810*/  @P1 LOP3.LUT R58, R58, 0x400000, RZ, 0xfc, !PT ;  /* 0x004000003a3a1812 */ /* 0x000fc400078efcff */
[----:B------:R-:W-:Y:S01]  /*d9820*/  LOP3.LUT P1, RZ, R53, 0x8, RZ, 0xc0, !PT ;  /* 0x0000000835ff7812 */ /* 0x000fe2000782c0ff */
[----:B------:R0:W-:Y:S04]  /*d9830*/  @P6 STG.E.U8 desc[UR32][R14.64], R54 ;  /* 0x000000360e006986 */ /* 0x0001e8000c101120 */
[----:B------:R-:W4:Y:S04]  /*d9840*/  LDL.LU.64 R22, [R1+0x4e0] ;  /* 0x0004e00001167983 */ /* 0x000f280000300a00 */
[----:B------:R-:W4:Y:S01]  /*d9850*/  LDL.LU.64 R20, [R1+0x4d8] ;  /* 0x0004d80001147983 */ /* 0x000f220000300a00 */
[----:B0-----:R-:W-:-:S03]  /*d9860*/  PRMT R54, R49, 0x7771, RZ ;  /* 0x0000777131367816 */ /* 0x001fc600000000ff */
[----:B------:R-:W4:Y:S04]  /*d9870*/  LDL.LU.64 R18, [R1+0x4d0] ;  /* 0x0004d00001127983 */ /* 0x000f280000300a00 */
[----:B------:R0:W-:Y:S04]  /*d9880*/  @P0 STG.E.U8 desc[UR32][R8.64], R54 ;  /* 0x0000003608000986 */ /* 0x0001e8000c101120 */
[----:B------:R-:W4:Y:S04]  /*d9890*/  LDL.LU.64 R16, [R1+0x4c0] ;  /* 0x0004c00001107983 */ /* 0x000f280000300a00 */
[----:B------:R-:W4:Y:S01]  /*d98a0*/  LDL.LU.64 R14, [R1+0x4b8] ;  /* 0x0004b800010e7983 */ /* 0x000f220000300a00 */
[----:B0-----:R-:W-:-:S03]  /*d98b0*/  PRMT R54, R49, 0x7772, RZ ;  /* 0x0000777231367816 */ /* 0x001fc600000000ff */
[----:B------:R-:W4:Y:S04]  /*d98c0*/  LDL.LU.64 R8, [R1+0x4b0] ;  /* 0x0004b00001087983 */ /* 0x000f280000300a00 */
[----:B------:R0:W-:Y:S01]  /*d98d0*/  @P1 STG.E.U8 desc[UR32][R6.64], R54 ;  /* 0x0000003606001986 */ /* 0x0001e2000c101120 */
[C---:B------:R-:W-:Y:S02]  /*d98e0*/  LOP3.LUT P1, RZ, R58.reuse, 0x400000, RZ, 0xc0, !PT ;  /* 0x004000003aff7812 */ /* 0x040fe4000782c0ff */
[----:B0-----:R-:W-:Y:S01]  /*d98f0*/  PRMT R54, R49, 0x7773, RZ ;  /* 0x0000777331367816 */ /* 0x001fe200000000ff */
[----:B------:R-:W4:Y:S10]  /*d9900*/  LDL.LU.64 R6, [R1+0x4a8] ;  /* 0x0004a80001067983 */ /* 0x000f340000300a00 */
[----:B------:R0:W-:Y:S01]  /*d9910*/  @P1 STG.E.U8 desc[UR32][R50.64], R54 ;  /* 0x0000003632001986 */ /* 0x0001e2000c101120 */
[----:B------:R-:W-:-:S03]  /*d9920*/  LOP3.LUT P1, RZ, R58, 0x200000, RZ, 0xc0, !PT ;  /* 0x002000003aff7812 */ /* 0x000fc6000782c0ff */
[----:B------:R-:W4:Y:S01]  /*d9930*/  LDL.LU.64 R48, [R1+0x4a0] ;  /* 0x0004a00001307983 */ /* 0x000f220000300a00 */
[----:B0-----:R-:W-:-:S03]  /*d9940*/  PRMT R54, R52, 0x7770, RZ ;  /* 0x0000777034367816 */ /* 0x001fc600000000ff */
[----:B------:R-:W4:Y:S04]  /*d9950*/  LDL.LU.64 R50, [R1+0x498] ;  /* 0x0004980001327983 */ /* 0x000f280000300a00 */
[----:B------:R-:W4:Y:S04]  /*d9960*/  LDL.LU R11, [R1+0xb8] ;  /* 0x0000b800010b7983 */ /* 0x000f280000300800 */
[----:B--2---:R0:W-:Y:S01]  /*d9970*/  @P1 STG.E.U8 desc[UR32][R4.64], R54 ;  /* 0x0000003604001986 */ /* 0x0041e2000c101120 */
[----:B------:R-:W-:Y:S02]  /*d9980*/  LOP3.LUT P1, RZ, R58, 0x100000, RZ, 0xc0, !PT ;  /* 0x001000003aff7812 */ /* 0x000fe4000782c0ff */
[----:B0-----:R-:W-:Y:S01]  /*d9990*/  PRMT R54, R52, 0x7771, RZ ;  /* 0x0000777134367816 */ /* 0x001fe200000000ff */
[----:B------:R-:W2:Y:S10]  /*d99a0*/  LDL.LU.64 R4, [R1+0x490] ;  /* 0x0004900001047983 */ /* 0x000eb40000300a00 */
[----:B---3--:R0:W-:Y:S01]  /*d99b0*/  @P1 STG.E.U8 desc[UR32][R26.64], R54 ;  /* 0x000000361a001986 */ /* 0x0081e2000c101120 */
[----:B------:R-:W-:-:S02]  /*d99c0*/  LOP3.LUT P1, RZ, R58, 0x80000, RZ, 0xc0, !PT ;  /* 0x000800003aff7812 */ /* 0x000fc4000782c0ff */
[----:B0-----:R-:W-:-:S11]  /*d99d0*/  PRMT R54, R52, 0x7772, RZ ;  /* 0x0000777234367816 */ /* 0x001fd600000000ff */
[----:B------:R0:W-:Y:S02]  /*d99e0*/  @P1 STG.E.U8 desc[UR32][R24.64], R54 ;  /* 0x0000003618001986 */ /* 0x0001e4000c101120 */
[----:B0-----:R-:W-:Y:S02]  /*d99f0*/  PRMT R54, R52, 0x7773, RZ ;  /* 0x0000777334367816 */ /* 0x001fe400000000ff */
[----:B------:R-:W3:Y:S01]  /*d9a00*/  LDL.LU R52, [R1+0x4e94] ;  /* 0x004e940001347983 */ /* 0x000ee20000300800 */
[----:B------:R-:W-:Y:S02]  /*d9a10*/  LOP3.LUT P1, RZ, R58, 0x40000, RZ, 0xc0, !PT ;  /* 0x000400003aff7812 */ /* 0x000fe4000782c0ff */
[C---:B------:R-:W-:Y:S02]  /*d9a20*/  LOP3.LUT P2, RZ, R53.reuse, 0x1000, RZ, 0xc0, !PT ;  /* 0x0000100035ff7812 */ /* 0x040fe4000784c0ff */
[C---:B------:R-:W-:Y:S02]  /*d9a30*/  LOP3.LUT P3, RZ, R53.reuse, 0x2000, RZ, 0xc0, !PT ;  /* 0x0000200035ff7812 */ /* 0x040fe4000786c0ff */
[----:B------:R-:W-:-:S02]  /*d9a40*/  LOP3.LUT P4, RZ, R53, 0x4000, RZ, 0xc0, !PT ;  /* 0x0000400035ff7812 */ /* 0x000fc4000788c0ff */
[C---:B------:R-:W-:Y:S02]  /*d9a50*/  LOP3.LUT P5, RZ, R53.reuse, 0x8000, RZ, 0xc0, !PT ;  /* 0x0000800035ff7812 */ /* 0x040fe400078ac0ff */
[----:B------:R-:W-:-:S03]  /*d9a60*/  LOP3.LUT P6, RZ, R53, 0x10000, RZ, 0xc0, !PT ;  /* 0x0001000035ff7812 */ /* 0x000fc600078cc0ff */
[----:B----4-:R0:W-:Y:S01]  /*d9a70*/  @P1 STG.E.U8 desc[UR32][R22.64], R54 ;  /* 0x0000003616001986 */ /* 0x0101e2000c101120 */
        /* <DEDUP_REMOVED lines=8> */
[----:B------:R0:W-:Y:S02]  /*d9b00*/  @P1 STG.E.U8 desc[UR32][R16.64], R54 ;  /* 0x0000003610001986 */ /* 0x0001e4000c101120 */
[----:B0-----:R-:W-:-:S05]  /*d9b10*/  PRMT R54, R10, 0x7773, RZ ;  /* 0x000077730a367816 */ /* 0x001fca00000000ff */
[----:B------:R3:W-:Y:S01]  /*d9b20*/  @P2 STG.E.U8 desc[UR32][R14.64], R54 ;  /* 0x000000360e002986 */ /* 0x0007e2000c101120 */
[----:B------:R-:W-:Y:S02]  /*d9b30*/  LOP3.LUT P0, RZ, R53, 0x20000, RZ, 0xc0, !PT ;  /* 0x0002000035ff7812 */ /* 0x000fe4000780c0ff */
[----:B---3--:R-:W-:-:S05]  /*d9b40*/  PRMT R54, R52, 0x7770, RZ ;  /* 0x0000777034367816 */ /* 0x008fca00000000ff */
[----:B------:R0:W-:Y:S02]  /*d9b50*/  @P3 STG.E.U8 desc[UR32][R8.64], R54 ;  /* 0x0000003608003986 */ /* 0x0001e4000c101120 */
[----:B0-----:R-:W-:-:S05]  /*d9b60*/  PRMT R54, R52, 0x7771, RZ ;  /* 0x0000777134367816 */ /* 0x001fca00000000ff */
[----:B------:R0:W-:Y:S02]  /*d9b70*/  @P4 STG.E.U8 desc[UR32][R6.64], R54 ;  /* 0x0000003606004986 */ /* 0x0001e4000c101120 */
[----:B0-----:R-:W-:-:S05]  /*d9b80*/  PRMT R54, R52, 0x7772, RZ ;  /* 0x0000777234367816 */ /* 0x001fca00000000ff */
[----:B------:R0:W-:Y:S02]  /*d9b90*/  @P5 STG.E.U8 desc[UR32][R48.64], R54 ;  /* 0x0000003630005986 */ /* 0x0001e4000c101120 */
[----:B0-----:R-:W-:Y:S02]  /*d9ba0*/  PRMT R54, R52, 0x7773, RZ ;  /* 0x0000777334367816 */ /* 0x001fe400000000ff */
[----:B------:R-:W3:Y:S04]  /*d9bb0*/  LDL.LU R52, [R1+0x4e90] ;  /* 0x004e900001347983 */ /* 0x000ee80000300800 */
[----:B------:R0:W-:Y:S02]  /*d9bc0*/  @P6 STG.E.U8 desc[UR32][R50.64], R54 ;  /* 0x0000003632006986 */ /* 0x0001e4000c101120 */
[----:B0-----:R-:W-:-:S05]  /*d9bd0*/  PRMT R54, R11, 0x7770, RZ ;  /* 0x000077700b367816 */ /* 0x001fca00000000ff */
[----:B--2---:R0:W-:Y:S04]  /*d9be0*/  @P0 STG.E.U8 desc[UR32][R4.64], R54 ;  /* 0x0000003604000986 */ /* 0x0041e8000c101120 */
[----:B0-----:R-:W2:Y:S04]  /*d9bf0*/  LDL.LU.64 R4, [R1+0x488] ;  /* 0x0004880001047983 */ /* 0x001ea80000300a00 */
[----:B------:R-:W4:Y:S04]  /*d9c00*/  LDL.LU.64 R14, [R1+0x480] ;  /* 0x00048000010e7983 */ /* 0x000f280000300a00 */
[----:B------:R-:W3:Y:S04]  /*d9c10*/  LDL.LU.64 R50, [R1+0x478] ;  /* 0x0004780001327983 */ /* 0x000ee80000300a00 */
[----:B------:R-:W3:Y:S04]  /*d9c20*/  LDL.LU.64 R8, [R1+0x470] ;  /* 0x0004700001087983 */ /* 0x000ee80000300a00 */
        /* <DEDUP_REMOVED lines=8> */
[C---:B------:R-:W-:Y:S02]  /*d9cb0*/  LOP3.LUT P1, RZ, R53.reuse, 0x20000000, RZ, 0xc0, !PT ;  /* 0x2000000035ff7812 */ /* 0x040fe4000782c0ff */
[----:B------:R-:W-:Y:S02]  /*d9cc0*/  LOP3.LUT R58, R58, 0xfffffeff, RZ, 0xc0, !PT ;  /* 0xfffffeff3a3a7812 */ /* 0x000fe400078ec0ff */
[----:B------:R-:W-:-:S09]  /*d9cd0*/  LOP3.LUT P5, RZ, R53, 0x80000, RZ, 0xc0, !PT ;  /* 0x0008000035ff7812 */ /* 0x000fd200078ac0ff */
        /* <DEDUP_REMOVED lines=9> */
[----:B0-----:R-:W2:Y:S01]  /*d9d70*/  LDL.LU.64 R4, [R1+0x450] ;  /* 0x0004500001047983 */ /* 0x001ea20000300a00 */
[----:B------:R-:W-:-:S03]  /*d9d80*/  PRMT R54, R11, 0x7772, RZ ;  /* 0x000077720b367816 */ /* 0x000fc600000000ff */
[----:B------:R-:W2:Y:S04]  /*d9d90*/  LDL.LU R25, [R1+0x98] ;  /* 0x0000980001197983 */ /* 0x000ea80000300800 */
[----:B----4-:R0:W-:Y:S04]  /*d9da0*/  @P5 STG.E.U8 desc[UR32][R14.64], R54 ;  /* 0x000000360e005986 */ /* 0x0101e8000c101120 */
[----:B0-----:R-:W4:Y:S01]  /*d9db0*/  LDL.LU.64 R14, [R1+0x448] ;  /* 0x00044800010e7983 */ /* 0x001f220000300a00 */
[----:B------:R-:W-:-:S03]  /*d9dc0*/  LOP3.LUT R58, R58, 0xfffff7ff, RZ, 0xc0, !PT ;  /* 0xfffff7ff3a3a7812 */ /* 0x000fc600078ec0ff */
[----:B------:R-:W4:Y:S01]  /*d9dd0*/  LDL.LU.64 R56, [R1+0x440] ;  /* 0x0004400001387983 */ /* 0x000f220000300a00 */
[----:B------:R-:W-:Y:S02]  /*d9de0*/  @P1 LOP3.LUT R58, R58, 0x800, RZ, 0xfc, !PT ;  /* 0x000008003a3a1812 */ /* 0x000fe400078efcff */
[C---:B------:R-:W-:Y:S01]  /*d9df0*/  LOP3.LUT P1, RZ, R53.reuse, 0x2000000, RZ, 0xc0, !PT ;  /* 0x0200000035ff7812 */ /* 0x040fe2000782c0ff */
[----:B------:R-:W4:Y:S01]  /*d9e00*/  LDL.LU.64 R26, [R1+0x418] ;  /* 0x00041800011a7983 */ /* 0x000f220000300a00 */
[----:B------:R-:W-:Y:S02]  /*d9e10*/  LOP3.LUT R58, R58, 0xffffefff, RZ, 0xc0, !PT ;  /* 0xffffefff3a3a7812 */ /* 0x000fe400078ec0ff */
[----:B------:R-:W-:Y:S01]  /*d9e20*/  LOP3.LUT P6, RZ, R53, 0x100000, RZ, 0xc0, !PT ;  /* 0x0010000035ff7812 */ /* 0x000fe200078cc0ff */
[----:B------:R-:W4:Y:S08]  /*d9e30*/  LDL.LU.64 R22, [R1+0x410] ;  /* 0x0004100001167983 */ /* 0x000f300000300a00 */
[----:B------:R-:W-:-:S02]  /*d9e40*/  @P1 LOP3.LUT R58, R58, 0x1000, RZ, 0xfc, !PT ;  /* 0x000010003a3a1812 */ /* 0x000fc400078efcff */
[----:B------:R-:W-:Y:S02]  /*d9e50*/  LOP3.LUT P1, RZ, R53, 0x1000000, RZ, 0xc0, !PT ;  /* 0x0100000035ff7812 */ /* 0x000fe4000782c0ff */
[----:B------:R-:W-:Y:S02]  /*d9e60*/  LOP3.LUT R58, R58, 0xffffdfff, RZ, 0xc0, !PT ;  /* 0xffffdfff3a3a7812 */ /* 0x000fe400078ec0ff */
[----:B------:R-:W-:-:S05]  /*d9e70*/  PRMT R54, R11, 0x7773, RZ ;  /* 0x000077730b367816 */ /* 0x000fca00000000ff */
[----:B---3--:R0:W-:Y:S04]  /*d9e80*/  @P6 STG.E.U8 desc[UR32][R50.64], R54 ;  /* 0x0000003632006986 */ /* 0x0081e8000c101120 */
[----:B------:R-:W-:Y:S02]  /*d9e90*/  @P1 LOP3.LUT R58, R58, 0x2000, RZ, 0xfc, !PT ;  /* 0x000020003a3a1812 */ /* 0x000fe400078efcff */
[C---:B------:R-:W-:Y:S01]  /*d9ea0*/  LOP3.LUT P1, RZ, R53.reuse, 0x800000, RZ, 0xc0, !PT ;  /* 0x0080000035ff7812 */ /* 0x040fe2000782c0ff */
[----:B0-----:R-:W3:Y:S01]  /*d9eb0*/  LDL.LU R50, [R1+0x88] ;  /* 0x0000880001327983 */ /* 0x001ee20000300800 */
[----:B------:R-:W-:-:S03]  /*d9ec0*/  LOP3.LUT P0, RZ, R53, 0x200000, RZ, 0xc0, !PT ;  /* 0x0020000035ff7812 */ /* 0x000fc6000780c0ff */
[----:B------:R-:W3:Y:S01]  /*d9ed0*/  LDL.LU.64 R20, [R1+0x408] ;  /* 0x0004080001147983 */ /* 0x000ee20000300a00 */
[----:B------:R-:W-:Y:S02]  /*d9ee0*/  LOP3.LUT R58, R58, 0xffffbfff, RZ, 0xc0, !PT ;  /* 0xffffbfff3a3a7812 */ /* 0x000fe400078ec0ff */
[----:B------:R-:W-:Y:S01]  /*d9ef0*/  PRMT R54, R24, 0x7770, RZ ;  /* 0x0000777018367816 */ /* 0x000fe200000000ff */
[----:B------:R-:W3:Y:S04]  /*d9f00*/  LDL.LU.64 R18, [R1+0x400] ;  /* 0x0004000001127983 */ /* 0x000ee80000300a00 */
[----:B------:R-:W-:Y:S02]  /*d9f10*/  @P1 LOP3.LUT R58, R58, 0x4000, RZ, 0xfc, !PT ;  /* 0x000040003a3a1812 */ /* 0x000fe400078efcff */
[----:B------:R-:W-:Y:S01]  /*d9f20*/  LOP3.LUT P1, RZ, R53, 0x400000, RZ, 0xc0, !PT ;  /* 0x0040000035ff7812 */ /* 0x000fe2000782c0ff */
[----:B------:R-:W3:Y:S04]  /*d9f30*/  LDL.LU R51, [R1+0x78] ;  /* 0x0000780001337983 */ /* 0x000ee80000300800 */
[----:B------:R0:W-:Y:S04]  /*d9f40*/  @P0 STG.E.U8 desc[UR32][R8.64], R54 ;  /* 0x0000003608000986 */ /* 0x0001e8000c101120 */
[----:B------:R-:W3:Y:S04]  /*d9f50*/  LDL.LU.64 R16, [R1+0x3f8] ;  /* 0x0003f80001107983 */ /* 0x000ee80000300a00 */
[----:B------:R-:W3:Y:S01]  /*d9f60*/  LDL.LU.64 R10, [R1+0x3f0] ;  /* 0x0003f000010a7983 */ /* 0x000ee20000300a00 */
[----:B0-----:R-:W-:-:S03]  /*d9f70*/  PRMT R54, R24, 0x7771, RZ ;  /* 0x0000777118367816 */ /* 0x001fc600000000ff */
[----:B------:R-:W3:Y:S04]  /*d9f80*/  LDL.LU.64 R8, [R1+0x3e8] ;  /* 0x0003e80001087983 */ /* 0x000ee80000300a00 */
[----:B------:R0:W-:Y:S01]  /*d9f90*/  @P1 STG.E.U8 desc[UR32][R6.64], R54 ;  /* 0x0000003606001986 */ /* 0x0001e2000c101120 */
[----:B------:R-:W-:Y:S02]  /*d9fa0*/  LOP3.LUT P1, RZ, R58, 0x4000, RZ, 0xc0, !PT ;  /* 0x000040003aff7812 */ /* 0x000fe4000782c0ff */
[----:B0-----:R-:W-:Y:S01]  /*d9fb0*/  PRMT R54, R24, 0x7772, RZ ;  /* 0x0000777218367816 */ /* 0x001fe200000000ff */
[----:B------:R-:W3:Y:S10]  /*d9fc0*/  LDL.LU.64 R6, [R1+0x3e0] ;  /* 0x0003e00001067983 */ /* 0x000ef40000300a00 */
[----:B------:R0:W-:Y:S01]  /*d9fd0*/  @P1 STG.E.U8 desc[UR32][R48.64], R54 ;  /* 0x0000003630001986 */ /* 0x0001e2000c101120 */
[----:B------:R-:W-:-:S03]  /*d9fe0*/  LOP3.LUT P1, RZ, R58, 0x2000, RZ, 0xc0, !PT ;  /* 0x000020003aff7812 */ /* 0x000fc6000782c0ff */
[----:B0-----:R-:W3:Y:S01]  /*d9ff0*/  LDL.LU.64 R48, [R1+0x3d8] ;  /* 0x0003d80001307983 */ /* 0x001ee20000300a00 */
[----:B------:R-:W-:-:S09]  /*da000*/  PRMT R54, R24, 0x7773, RZ ;  /* 0x0000777318367816 */ /* 0x000fd200000000ff */
[----:B--2---:R0:W-:Y:S04]  /*da010*/  @P1 STG.E.U8 desc[UR32][R4.64], R54 ;  /* 0x0000003604001986 */ /* 0x0041e8000c101120 */
[----:B0-----:R-:W2:Y:S01]  /*da020*/  LDL.LU.64 R4, [R1+0x3d0] ;  /* 0x0003d00001047983 */ /* 0x001ea20000300a00 */
[----:B------:R-:W-:Y:S02]  /*da030*/  LOP3.LUT P1, RZ, R58, 0x1000, RZ, 0xc0, !PT ;  /* 0x000010003aff7812 */ /* 0x000fe4000782c0ff */
[----:B------:R-:W-:-:S11]  /*da040*/  PRMT R54, R25, 0x7770, RZ ;  /* 0x0000777019367816 */ /* 0x000fd600000000ff */
[----:B----4-:R0:W-:Y:S01]  /*da050*/  @P1 STG.E.U8 desc[UR32][R14.64], R54 ;  /* 0x000000360e001986 */ /* 0x0101e2000c101120 */
[C---:B------:R-:W-:Y:S02]  /*da060*/  LOP3.LUT P1, RZ, R58.reuse, 0x800, RZ, 0xc0, !PT ;  /* 0x000008003aff7812 */ /* 0x040fe4000782c0ff */
[----:B0-----:R-:W-:Y:S01]  /*da070*/  PRMT R54, R25, 0x7771, RZ ;  /* 0x0000777119367816 */ /* 0x001fe200000000ff */
[----:B------:R-:W4:Y:S10]  /*da080*/  LDL.LU.64 R14, [R1+0x4e88] ;  /* 0x004e8800010e7983 */ /* 0x000f340000300a00 */
[----:B------:R0:W-:Y:S01]  /*da090*/  @P1 STG.E.U8 desc[UR32][R56.64], R54 ;  /* 0x0000003638001986 */ /* 0x0001e2000c101120 */
[----:B------:R-:W-:-:S02]  /*da0a0*/  LOP3.LUT P1, RZ, R58, 0x400, RZ, 0xc0, !PT ;  /* 0x000004003aff7812 */ /* 0x000fc4000782c0ff */
[----:B0-----:R-:W-:-:S11]  /*da0b0*/  PRMT R54, R25, 0x7772, RZ ;  /* 0x0000777219367816 */ /* 0x001fd600000000ff */
[----:B------:R0:W-:Y:S01]  /*da0c0*/  @P1 STG.E.U8 desc[UR32][R26.64], R54 ;  /* 0x000000361a001986 */ /* 0x0001e2000c101120 */
[----:B------:R-:W-:Y:S02]  /*da0d0*/  LOP3.LUT P1, RZ, R58, 0x200, RZ, 0xc0, !PT ;  /* 0x000002003aff7812 */ /* 0x000fe4000782c0ff */
[----:B0-----:R-:W-:-:S11]  /*da0e0*/  PRMT R54, R25, 0x7773, RZ ;  /* 0x0000777319367816 */ /* 0x001fd600000000ff */
[----:B------:R3:W-:Y:S01]  /*da0f0*/  @P1 STG.E.U8 desc[UR32][R22.64], R54 ;  /* 0x0000003616001986 */ /* 0x0007e2000c101120 */
[----:B------:R-:W-:Y:S02]  /*da100*/  LOP3.LUT P1, RZ, R58, 0x100, RZ, 0xc0, !PT ;  /* 0x000001003aff7812 */ /* 0x000fe4000782c0ff */
[----:B---3--:R-:W-:-:S11]  /*da110*/  PRMT R54, R50, 0x7770, RZ ;  /* 0x0000777032367816 */ /* 0x008fd600000000ff */
[----:B------:R0:W-:Y:S01]  /*da120*/  @P1 STG.E.U8 desc[UR32][R20.64], R54 ;  /* 0x0000003614001986 */ /* 0x0001e2000c101120 */
[----:B------:R-:W-:Y:S02]  /*da130*/  LOP3.LUT P1, RZ, R58, 0x80, RZ, 0xc0, !PT ;  /* 0x000000803aff7812 */ /* 0x000fe4000782c0ff */
[----:B------:R-:W-:Y:S02]  /*da140*/  LOP3.LUT P2, RZ, R53, 0x80000000, RZ, 0xc0, !PT ;  /* 0x8000000035ff7812 */ /* 0x000fe4000784c0ff */
[----:B------:R-:W-:Y:S02]  /*da150*/  LOP3.LUT P3, RZ, R52, 0x1, RZ, 0xc0, !PT ;  /* 0x0000000134ff7812 */ /* 0x000fe4000786c0ff */
[----:B0-----:R-:W-:-:S07]  /*da160*/  PRMT R54, R50, 0x7771, RZ ;  /* 0x0000777132367816 */ /* 0x001fce00000000ff */
        /* <DEDUP_REMOVED lines=18> */
[----:B------:R-:W3:Y:S04]  /*da290*/  LDL.LU.64 R50, [R1+0x430] ;  /* 0x0004300001327983 */ /* 0x000ee80000300a00 */
[----:B------:R-:W4:Y:S04]  /*da2a0*/  LDL.LU.64 R16, [R1+0x428] ;  /* 0x0004280001107983 */ /* 0x000f280000300a00 */
[----:B------:R-:W2:Y:S04]  /*da2b0*/  LDL.LU R49, [R1+0x68] ;  /* 0x0000680001317983 */ /* 0x000ea80000300800 */
[----:B------:R-:W4:Y:S04]  /*da2c0*/  LDL.LU.64 R10, [R1+0x3c8] ;  /* 0x0003c800010a7983 */ /* 0x000f280000300a00 */
[----:B------:R-:W4:Y:S04]  /*da2d0*/  LDL.LU.64 R8, [R1+0x3c0] ;  /* 0x0003c00001087983 */ /* 0x000f280000300a00 */
[----:B------:R-:W4:Y:S04]  /*da2e0*/  LDL.LU.64 R6, [R1+0x3b8] ;  /* 0x0003b80001067983 */ /* 0x000f280000300a00 */
[----:B------:R-:W4:Y:S01]  /*da2f0*/  LDL.LU R59, [R1+0xdc] ;  /* 0x0000dc00013b7983 */ /* 0x000f220000300800 */
[----:B------:R-:W-:-:S02]  /*da300*/  LOP3.LUT P4, RZ, R52, 0x20, RZ, 0xc0, !PT ;  /* 0x0000002034ff7812 */ /* 0x000fc4000788c0ff */
[C---:B------:R-:W-:Y:S02]  /*da310*/  LOP3.LUT P5, RZ, R52.reuse, 0x40, RZ, 0xc0, !PT ;  /* 0x0000004034ff7812 */ /* 0x040fe400078ac0ff */
        /* <DEDUP_REMOVED lines=13> */
[----:B--2---:R-:W-:-:S05]  /*da3f0*/  PRMT R54, R49, 0x7770, RZ ;  /* 0x0000777031367816 */ /* 0x004fca00000000ff */
[----:B------:R0:W-:Y:S04]  /*da400*/  @P4 STG.E.U8 desc[UR32][R4.64], R54 ;  /* 0x0000003604004986 */ /* 0x0001e8000c101120 */
[----:B0-----:R-:W2:Y:S01]  /*da410*/  LDL.LU.64 R4, [R1+0x3a8] ;  /* 0x0003a80001047983 */ /* 0x001ea20000300a00 */
[----:B------:R-:W-:-:S03]  /*da420*/  PRMT R54, R49, 0x7771, RZ ;  /* 0x0000777131367816 */ /* 0x000fc600000000ff */
[----:B------:R-:W2:Y:S04]  /*da430*/  LDL.LU R48, [R1+0xcc] ;  /* 0x0000cc0001307983 */ /* 0x000ea80000300800 */
[----:B---3--:R0:W-:Y:S04]  /*da440*/  @P5 STG.E.U8 desc[UR32][R50.64], R54 ;  /* 0x0000003632005986 */ /* 0x0081e8000c101120 */
[----:B0-----:R-:W3:Y:S01]  /*da450*/  LDL.LU.64 R50, [R1+0x3a0] ;  /* 0x0003a00001327983 */ /* 0x001ee20000300a00 */
[----:B------:R-:W-:Y:S02]  /*da460*/  LOP3.LUT R58, R58, 0xfffffff7, RZ, 0xc0, !PT ;  /* 0xfffffff73a3a7812 */ /* 0x000fe400078ec0ff */
[----:B------:R-:W-:Y:S01]  /*da470*/  LOP3.LUT P6, RZ, R52, 0x80, RZ, 0xc0, !PT ;  /* 0x0000008034ff7812 */ /* 0x000fe200078cc0ff */
[----:B------:R-:W3:Y:S01]  /*da480*/  LDL.LU.64 R56, [R1+0x398] ;  /* 0x0003980001387983 */ /* 0x000ee20000300a00 */
[----:B------:R-:W-:-:S02]  /*da490*/  @P1 LOP3.LUT R58, R58, 0x8, RZ, 0xfc, !PT ;  /* 0x000000083a3a1812 */ /* 0x000fc400078efcff */
[----:B------:R-:W-:Y:S01]  /*da4a0*/  LOP3.LUT P1, RZ, R52, 0x1000, RZ, 0xc0, !PT ;  /* 0x0000100034ff7812 */ /* 0x000fe2000782c0ff */
[----:B------:R-:W3:Y:S01]  /*da4b0*/  LDL.LU.64 R26, [R1+0x390] ;  /* 0x00039000011a7983 */ /* 0x000ee20000300a00 */
[----:B------:R-:W-:Y:S02]  /*da4c0*/  LOP3.LUT R58, R58, 0xffffffef, RZ, 0xc0, !PT ;  /* 0xffffffef3a3a7812 */ /* 0x000fe400078ec0ff */
[----:B------:R-:W-:Y:S01]  /*da4d0*/  LOP3.LUT P0, RZ, R52, 0x100, RZ, 0xc0, !PT ;  /* 0x0000010034ff7812 */ /* 0x000fe2000780c0ff */
[----:B------:R-:W3:Y:S01]  /*da4e0*/  LDL.LU.64 R24, [R1+0x388] ;  /* 0x0003880001187983 */ /* 0x000ee20000300a00 */
[----:B------:R-:W-:-:S03]  /*da4f0*/  PRMT R54, R49, 0x7772, RZ ;  /* 0x0000777231367816 */ /* 0x000fc600000000ff */
[----:B------:R-:W3:Y:S04]  /*da500*/  LDL.LU.64 R22, [R1+0x380] ;  /* 0x0003800001167983 */ /* 0x000ee80000300a00 */
[----:B------:R-:W-:Y:S01]  /*da510*/  @P1 LOP3.LUT R58, R58, 0x10, RZ, 0xfc, !PT ;  /* 0x000000103a3a1812 */ /* 0x000fe200078efcff */
[----:B----4-:R0:W-:Y:S01]  /*da520*/  @P6 STG.E.U8 desc[UR32][R16.64], R54 ;  /* 0x0000003610006986 */ /* 0x0101e2000c101120 */
[----:B------:R-:W-:Y:S02]  /*da530*/  LOP3.LUT P1, RZ, R52, 0x800, RZ, 0xc0, !PT ;  /* 0x0000080034ff7812 */ /* 0x000fe4000782c0ff */
[----:B------:R-:W-:Y:S01]  /*da540*/  LOP3.LUT R58, R58, 0xffffffdf, RZ, 0xc0, !PT ;  /* 0xffffffdf3a3a7812 */ /* 0x000fe200078ec0ff */
[----:B------:R-:W4:Y:S04]  /*da550*/  LDL.LU.64 R20, [R1+0x378] ;  /* 0x0003780001147983 */ /* 0x000f280000300a00 */
[----:B------:R-:W4:Y:S01]  /*da560*/  LDL.LU.64 R18, [R1+0x370] ;  /* 0x0003700001127983 */ /* 0x000f220000300a00 */
[----:B0-----:R-:W-:-:S03]  /*da570*/  PRMT R54, R49, 0x7773, RZ ;  /* 0x0000777331367816 */ /* 0x001fc600000000ff */
[----:B------:R-:W4:Y:S02]  /*da580*/  LDL.LU.64 R16, [R1+0x3b0] ;  /* 0x0003b00001107983 */ /* 0x000f240000300a00 */
[----:B------:R-:W-:Y:S02]  /*da590*/  @P1 LOP3.LUT R58, R58, 0x20, RZ, 0xfc, !PT ;  /* 0x000000203a3a1812 */ /* 0x000fe400078efcff */
[----:B------:R-:W-:Y:S02]  /*da5a0*/  LOP3.LUT P1, RZ, R52, 0x400, RZ, 0xc0, !PT ;  /* 0x0000040034ff7812 */ /* 0x000fe4000782c0ff */
[----:B------:R-:W-:Y:S01]  /*da5b0*/  LOP3.LUT R58, R58, 0xffffffbf, RZ, 0xc0, !PT ;  /* 0xffffffbf3a3a7812 */ /* 0x000fe200078ec0ff */
[----:B------:R0:W-:Y:S10]  /*da5c0*/  @P0 STG.E.U8 desc[UR32][R10.64], R54 ;  /* 0x000000360a000986 */ /* 0x0001f4000c101120 */
[----:B------:R-:W-:-:S02]  /*da5d0*/  @P1 LOP3.LUT R58, R58, 0x40, RZ, 0xfc, !PT ;  /* 0x000000403a3a1812 */ /* 0x000fc400078efcff */
[----:B------:R-:W-:Y:S01]  /*da5e0*/  LOP3.LUT P1, RZ, R52, 0x200, RZ, 0xc0, !PT ;  /* 0x0000020034ff7812 */ /* 0x000fe2000782c0ff */
[----:B0-----:R-:W4:Y:S01]  /*da5f0*/  LDL.LU.64 R10, [R1+0x420] ;  /* 0x00042000010a7983 */ /* 0x001f220000300a00 */
[----:B------:R-:W-:-:S03]  /*da600*/  PRMT R54, R59, 0x7770, RZ ;  /* 0x000077703b367816 */ /* 0x000fc600000000ff */
[----:B------:R-:W4:Y:S08]  /*da610*/  LDL.LU R49, [R1+0xac] ;  /* 0x0000ac0001317983 */ /* 0x000f300000300800 */
[----:B------:R0:W-:Y:S01]  /*da620*/  @P1 STG.E.U8 desc[UR32][R8.64], R54 ;  /* 0x0000003608001986 */ /* 0x0001e2000c101120 */
[C---:B------:R-:W-:Y:S02]  /*da630*/  LOP3.LUT P1, RZ, R58.reuse, 0x40, RZ, 0xc0, !PT ;  /* 0x000000403aff7812 */ /* 0x040fe4000782c0ff */
[----:B0-----:R-:W-:Y:S01]  /*da640*/  PRMT R54, R59, 0x7771, RZ ;  /* 0x000077713b367816 */ /* 0x001fe200000000ff */
[----:B------:R-:W4:Y:S10]  /*da650*/  LDL.LU.64 R8, [R1+0x458] ;  /* 0x0004580001087983 */ /* 0x000f340000300a00 */
[----:B------:R0:W-:Y:S01]  /*da660*/  @P1 STG.E.U8 desc[UR32][R6.64], R54 ;  /* 0x0000003606001986 */ /* 0x0001e2000c101120 */
[----:B------:R-:W-:-:S02]  /*da670*/  LOP3.LUT P1, RZ, R58, 0x20, RZ, 0xc0, !PT ;  /* 0x000000203aff7812 */ /* 0x000fc4000782c0ff */
[----:B0-----:R-:W-:Y:S01]  /*da680*/  PRMT R54, R59, 0x7772, RZ ;  /* 0x000077723b367816 */ /* 0x001fe200000000ff */
[----:B------:R-:W4:Y:S10]  /*da690*/  LDL.LU.64 R6, [R1+0x4c8] ;  /* 0x0004c80001067983 */ /* 0x000f340000300a00 */
[----:B--2---:R0:W-:Y:S01]  /*da6a0*/  @P1 STG.E.U8 desc[UR32][R4.64], R54 ;  /* 0x0000003604001986 */ /* 0x0041e2000c101120 */
[----:B------:R-:W-:-:S02]  /*da6b0*/  LOP3.LUT P1, RZ, R58, 0x10, RZ, 0xc0, !PT ;  /* 0x000000103aff7812 */ /* 0x000fc4000782c0ff */
[----:B0-----:R-:W-:Y:S01]  /*da6c0*/  PRMT R54, R59, 0x7773, RZ ;  /* 0x000077733b367816 */ /* 0x001fe200000000ff */
[----:B------:R-:W2:Y:S10]  /*da6d0*/  LDL.LU.64 R4, [R1+0x4f0] ;  /* 0x0004f00001047983 */ /* 0x000eb40000300a00 */
[----:B---3--:R0:W-:Y:S04]  /*da6e0*/  @P1 STG.E.U8 desc[UR32][R50.64], R54 ;  /* 0x0000003632001986 */ /* 0x0081e8000c101120 */
[----:B0-----:R-:W3:Y:S01]  /*da6f0*/  LDL.LU.64 R50, [R1+0x4e80] ;  /* 0x004e800001327983 */ /* 0x001ee20000300a00 */
        /* <DEDUP_REMOVED lines=14> */
[C---:B------:R-:W-:Y:S02]  /*da7e0*/  LOP3.LUT P3, RZ, R52.reuse, 0x80000, RZ, 0xc0, !PT ;  /* 0x0008000034ff7812 */ /* 0x040fe4000786c0ff */
[C---:B------:R-:W-:Y:S02]  /*da7f0*/  LOP3.LUT P4, RZ, R52.reuse, 0x100000, RZ, 0xc0, !PT ;  /* 0x0010000034ff7812 */ /* 0x040fe4000788c0ff */
[C---:B------:R-:W-:Y:S02]  /*da800*/  LOP3.LUT P5, RZ, R52.reuse, 0x200000, RZ, 0xc0, !PT ;  /* 0x0020000034ff7812 */ /* 0x040fe400078ac0ff */
[----:B------:R-:W-:-:S02]  /*da810*/  LOP3.LUT P6, RZ, R52, 0x400000, RZ, 0xc0, !PT ;  /* 0x0040000034ff7812 */ /* 0x000fc400078cc0ff */
[----:B------:R-:W-:Y:S02]  /*da820*/  LOP3.LUT P0, RZ, R52, 0x800000, RZ, 0xc0, !PT ;  /* 0x0080000034ff7812 */ /* 0x000fe4000780c0ff */
[----:B---3--:R-:W-:-:S05]  /*da830*/  PRMT R54, R51, 0x7770, RZ ;  /* 0x0000777033367816 */ /* 0x008fca00000000ff */
[----:B----4-:R0:W-:Y:S02]  /*da840*/  @P1 STG.E.U8 desc[UR32][R20.64], R54 ;  /* 0x0000003614001986 */ /* 0x0101e4000c101120 */
        /* <DEDUP_REMOVED lines=13> */
[----:B0-----:R-:W2:Y:S01]  /*da920*/  LDL.LU.64 R4, [R1+0x4e8] ;  /* 0x0004e80001047983 */ /* 0x001ea20000300a00 */
[----:B------:R-:W-:-:S03]  /*da930*/  LOP3.LUT R53, R53, 0xff7fffff, RZ, 0xc0, !PT ;  /* 0xff7fffff35357812 */ /* 0x000fc600078ec0ff */
[----:B------:R-:W4:Y:S04]  /*da940*/  LDL.LU.64 R18, [R1+0x560] ;  /* 0x0005600001127983 */ /* 0x000f280000300a00 */
[----:B------:R-:W4:Y:S04]  /*da950*/  LDL.LU.64 R16, [R1+0x588] ;  /* 0x0005880001107983 */ /* 0x000f280000300a00 */
[----:B------:R-:W4:Y:S04]  /*da960*/  LDL.LU.64 R10, [R1+0x580] ;  /* 0x00058000010a7983 */ /* 0x000f280000300a00 */
[----:B------:R-:W4:Y:S04]  /*da970*/  LDL.LU R6, [R1+0x9c] ;  /* 0x00009c0001067983 */ /* 0x000f280000300800 */
[----:B------:R-:W4:Y:S01]  /*da980*/  LDL.LU.64 R8, [R1+0x600] ;  /* 0x0006000001087983 */ /* 0x000f220000300a00 */
[----:B------:R-:W-:-:S03]  /*da990*/  LOP3.LUT P4, RZ, R52, 0x1000000, RZ, 0xc0, !PT ;  /* 0x0100000034ff7812 */ /* 0x000fc6000788c0ff */
[----:B------:R-:W4:Y:S01]  /*da9a0*/  LDL.LU R22, [R1+0x8c] ;  /* 0x00008c0001167983 */ /* 0x000f220000300800 */
[C---:B------:R-:W-:Y:S02]  /*da9b0*/  LOP3.LUT P5, RZ, R52.reuse, 0x2000000, RZ, 0xc0, !PT ;  /* 0x0200000034ff7812 */ /* 0x040fe400078ac0ff */
[C---:B------:R-:W-:Y:S02]  /*da9c0*/  LOP3.LUT P6, RZ, R52.reuse, 0x4000000, RZ, 0xc0, !PT ;  /* 0x0400000034ff7812 */ /* 0x040fe400078cc0ff */
[----:B------:R-:W-:Y:S02]  /*da9d0*/  LOP3.LUT P0, RZ, R52, 0x8000000, RZ, 0xc0, !PT ;  /* 0x0800000034ff7812 */ /* 0x000fe4000780c0ff */
[----:B---3--:R-:W-:-:S13]  /*da9e0*/  LOP3.LUT P1, RZ, R51, 0x10, RZ, 0xc0, !PT ;  /* 0x0000001033ff7812 */ /* 0x008fda000782c0ff */
        /* <DEDUP_REMOVED lines=23> */
[----:B------:R-:W-:Y:S02]  /*dab60*/  PRMT R52, R49, 0x7773, RZ ;  /* 0x0000777331347816 */ /* 0x000fe400000000ff */
[----:B------:R-:W3:Y:S04]  /*dab70*/  LDL.LU.64 R48, [R1+0x620] ;  /* 0x0006200001307983 */ /* 0x000ee80000300a00 */
[----:B--2---:R0:W-:Y:S04]  /*dab80*/  @P4 STG.E.U8 desc[UR32][R4.64], R52 ;  /* 0x0000003404004986 */ /* 0x0041e8000c101120 */
[----:B0-----:R-:W2:Y:S04]  /*dab90*/  LDL.LU.64 R4, [R1+0x698] ;  /* 0x0006980001047983 */ /* 0x001ea80000300a00 */
[----:B------:R-:W2:Y:S04]  /*daba0*/  LDL.LU.64 R54, [R1+0x718] ;  /* 0x0007180001367983 */ /* 0x000ea80000300a00 */
[----:B------:R-:W2:Y:S04]  /*dabb0*/  LDL.LU.64 R58, [R1+0x738] ;  /* 0x00073800013a7983 */ /* 0x000ea80000300a00 */
[----:B------:R-:W2:Y:S04]  /*dabc0*/  LDL.LU R23, [R1+0x7c] ;  /* 0x00007c0001177983 */ /* 0x000ea80000300800 */
[----:B------:R-:W2:Y:S04]  /*dabd0*/  LDL.LU.64 R56, [R1+0x7a8] ;  /* 0x0007a80001387983 */ /* 0x000ea80000300a00 */
[----:B------:R-:W2:Y:S01]  /*dabe0*/  LDL.LU.64 R26, [R1+0x7c8] ;  /* 0x0007c800011a7983 */ /* 0x000ea20000300a00 */
[----:B----4-:R-:W-:-:S03]  /*dabf0*/  PRMT R52, R6, 0x7770, RZ ;  /* 0x0000777006347816 */ /* 0x010fc600000000ff */
[----:B------:R-:W4:Y:S04]  /*dac00*/  LDL.LU.64 R24, [R1+0x7d0] ;  /* 0x0007d00001187983 */ /* 0x000f280000300a00 */
[----:B------:R0:W-:Y:S04]  /*dac10*/  @P5 STG.E.U8 desc[UR32][R18.64], R52 ;  /* 0x0000003412005986 */ /* 0x0001e8000c101120 */
[----:B------:R-:W4:Y:S04]  /*dac20*/  LDL.LU R7, [R1+0x6c] ;  /* 0x00006c0001077983 */ /* 0x000f280000300800 */
[----:B------:R-:W4:Y:S01]  /*dac30*/  LDL.LU.64 R20, [R1+0x7e8] ;  /* 0x0007e80001147983 */ /* 0x000f220000300a00 */
[----:B0-----:R-:W-:-:S03]  /*dac40*/  PRMT R52, R6, 0x7771, RZ ;  /* 0x0000777106347816 */ /* 0x001fc600000000ff */
[----:B------:R-:W4:Y:S04]  /*dac50*/  LDL.LU.64 R18, [R1+0x7f0] ;  /* 0x0007f00001127983 */ /* 0x000f280000300a00 */
[----:B------:R0:W-:Y:S02]  /*dac60*/  @P6 STG.E.U8 desc[UR32][R16.64], R52 ;  /* 0x0000003410006986 */ /* 0x0001e4000c101120 */
[C---:B0-----:R-:W-:Y:S02]  /*dac70*/  PRMT R52, R6.reuse, 0x7772, RZ ;  /* 0x0000777206347816 */ /* 0x041fe400000000ff */
        /* <DEDUP_REMOVED lines=9> */
[----:B---3--:R0:W-:Y:S01]  /*dad10*/  @P1 STG.E.U8 desc[UR32][R48.64], R52 ;  /* 0x0000003430001986 */ /* 0x0081e2000c101120 */
[----:B------:R-:W-:-:S03]  /*dad20*/  LOP3.LUT P1, RZ, R53, 0x20000000, RZ, 0xc0, !PT ;  /* 0x2000000035ff7812 */ /* 0x000fc6000782c0ff */
[----:B0-----:R-:W3:Y:S01]  /*dad30*/  LDL.LU.64 R48, [R1+0x8a8] ;  /* 0x0008a80001307983 */ /* 0x001ee20000300a00 */
[----:B------:R-:W-:-:S09]  /*dad40*/  PRMT R52, R22, 0x7771, RZ ;  /* 0x0000777116347816 */ /* 0x000fd200000000ff */
[----:B--2---:R0:W-:Y:S04]  /*dad50*/  @P1 STG.E.U8 desc[UR32][R4.64], R52 ;  /* 0x0000003404001986 */ /* 0x0041e8000c101120 */
[----:B0-----:R-:W2:Y:S01]  /*dad60*/  LDL.LU.64 R4, [R1+0x8c0] ;  /* 0x0008c00001047983 */ /* 0x001ea20000300a00 */
        /* <DEDUP_REMOVED lines=14> */
[----:B----4-:R0:W-:Y:S01]  /*dae50*/  @P1 STG.E.U8 desc[UR32][R24.64], R52 ;  /* 0x0000003418001986 */ /* 0x0101e2000c101120 */
[----:B------:R-:W-:Y:S02]  /*dae60*/  LOP3.LUT P1, RZ, R53, 0x800000, RZ, 0xc0, !PT ;  /* 0x0080000035ff7812 */ /* 0x000fe4000782c0ff */
[C---:B------:R-:W-:Y:S02]  /*dae70*/  LOP3.LUT P2, RZ, R51.reuse, 0x20, RZ, 0xc0, !PT ;  /* 0x0000002033ff7812 */ /* 0x040fe4000784c0ff */
        /* <DEDUP_REMOVED lines=16> */
[----:B---3--:R0:W-:Y:S02]  /*daf80*/  @P6 STG.E.U8 desc[UR32][R48.64], R52 ;  /* 0x0000003430006986 */ /* 0x0081e4000c101120 */
[----:B0-----:R-:W-:-:S05]  /*daf90*/  PRMT R52, R6, 0x7771, RZ ;  /* 0x0000777106347816 */ /* 0x001fca00000000ff */
[----:B--2---:R0:W-:Y:S04]  /*dafa0*/  @P0 STG.E.U8 desc[UR32][R4.64], R52 ;  /* 0x0000003404000986 */ /* 0x0041e8000c101120 */
[----:B0-----:R-:W2:Y:S04]  /*dafb0*/  LDL.LU.64 R4, [R1+0x8b8] ;  /* 0x0008b80001047983 */ /* 0x001ea80000300a00 */
[----:B------:R-:W3:Y:S04]  /*dafc0*/  LDL.LU.64 R8, [R1+0x8d0] ;  /* 0x0008d00001087983 */ /* 0x000ee80000300a00 */
[----:B------:R-:W4:Y:S04]  /*dafd0*/  LDL.LU.64 R18, [R1+0x940] ;  /* 0x0009400001127983 */ /* 0x000f280000300a00 */
[----:B------:R-:W4:Y:S04]  /*dafe0*/  LDL.LU.64 R16, [R1+0x960] ;  /* 0x0009600001107983 */ /* 0x000f280000300a00 */
[----:B------:R-:W4:Y:S04]  /*daff0*/  LDL.LU.64 R10, [R1+0x970] ;  /* 0x00097000010a7983 */ /* 0x000f280000300a00 */
[----:B------:R-:W4:Y:S01]  /*db000*/  LDL.LU R7, [R1+0x40] ;  /* 0x0000400001077983 */ /* 0x000f220000300800 */
[----:B------:R-:W-:-:S03]  /*db010*/  LOP3.LUT P4, RZ, R51, 0x800, RZ, 0xc0, !PT ;  /* 0x0000080033ff7812 */ /* 0x000fc6000788c0ff */
[----:B------:R-:W4:Y:S01]  /*db020*/  LDL.LU.64 R48, [R1+0x9a0] ;  /* 0x0009a00001307983 */ /* 0x000f220000300a00 */
[----:B------:R-:W-:-:S03]  /*db030*/  PRMT R52, R6, 0x7772, RZ ;  /* 0x0000777206347816 */ /* 0x000fc600000000ff */
[----:B------:R-:W4:Y:S01]  /*db040*/  LDL.LU R59, [R1+0x30] ;  /* 0x00003000013b7983 */ /* 0x000f220000300800 */
        /* <DEDUP_REMOVED lines=16> */
[----:B------:R-:W-:-:S05]  /*db150*/  PRMT R52, R6, 0x7773, RZ ;  /* 0x0000777306347816 */ /* 0x000fca00000000ff */
[----:B---3--:R0:W-:Y:S04]  /*db160*/  @P5 STG.E.U8 desc[UR32][R8.64], R52 ;  /* 0x0000003408005986 */ /* 0x0081e8000c101120 */
[----:B0-----:R-:W3:Y:S01]  /*db170*/  LDL.LU.64 R8, [R1+0xa08] ;  /* 0x000a080001087983 */ /* 0x001ee20000300a00 */
[----:B------:R-:W-:-:S03]  /*db180*/  LOP3.LUT R53, R53, 0xfff7ffff, RZ, 0xc0, !PT ;  /* 0xfff7ffff35357812 */ /* 0x000fc600078ec0ff */
[----:B------:R-:W3:Y:S01]  /*db190*/  LDL.LU.64 R54, [R1+0xa18] ;  /* 0x000a180001367983 */ /* 0x000ee20000300a00 */
[----:B------:R-:W-:Y:S02]  /*db1a0*/  @P1 LOP3.LUT R53, R53, 0x80000, RZ, 0xfc, !PT ;  /* 0x0008000035351812 */ /* 0x000fe400078efcff */
[----:B------:R-:W-:Y:S01]  /*db1b0*/  LOP3.LUT P1, RZ, R51, 0x40000, RZ, 0xc0, !PT ;  /* 0x0004000033ff7812 */ /* 0x000fe2000782c0ff */
[----:B------:R-:W3:Y:S01]  /*db1c0*/  LDL.LU R20, [R1+0x20] ;  /* 0x0000200001147983 */ /* 0x000ee20000300800 */
[----:B------:R-:W-:-:S03]  /*db1d0*/  LOP3.LUT R53, R53, 0xffefffff, RZ, 0xc0, !PT ;  /* 0xffefffff35357812 */ /* 0x000fc600078ec0ff */
[----:B------:R-:W3:Y:S04]  /*db1e0*/  LDL.LU.64 R56, [R1+0xa28] ;  /* 0x000a280001387983 */ /* 0x000ee80000300a00 */
[----:B------:R-:W3:Y:S04]  /*db1f0*/  LDL.LU.64 R26, [R1+0xa48] ;  /* 0x000a4800011a7983 */ /* 0x000ee80000300a00 */
[----:B------:R-:W-:Y:S01]  /*db200*/  @P1 LOP3.LUT R53, R53, 0x100000, RZ, 0xfc, !PT ;  /* 0x0010000035351812 */ /* 0x000fe200078efcff */
[----:B------:R-:W3:Y:S01]  /*db210*/  LDL.LU.64 R24, [R1+0xa50] ;  /* 0x000a500001187983 */ /* 0x000ee20000300a00 */
[----:B------:R-:W-:-:S02]  /*db220*/  LOP3.LUT P1, RZ, R51, 0x20000, RZ, 0xc0, !PT ;  /* 0x0002000033ff7812 */ /* 0x000fc4000782c0ff */
[----:B------:R-:W-:Y:S01]  /*db230*/  LOP3.LUT R53, R53, 0xffdfffff, RZ, 0xc0, !PT ;  /* 0xffdfffff35357812 */ /* 0x000fe200078ec0ff */
[----:B------:R-:W3:Y:S01]  /*db240*/  LDL.LU.64 R22, [R1+0xa70] ;  /* 0x000a700001167983 */ /* 0x000ee20000300a00 */
[----:B------:R-:W-:-:S09]  /*db250*/  LOP3.LUT P6, RZ, R51, 0x2000, RZ, 0xc0, !PT ;  /* 0x0000200033ff7812 */ /* 0x000fd200078cc0ff */
[----:B------:R-:W-:Y:S02]  /*db260*/  @P1 LOP3.LUT R53, R53, 0x200000, RZ, 0xfc, !PT ;  /* 0x0020000035351812 */ /* 0x000fe400078efcff */
[C---:B------:R-:W-:Y:S02]  /*db270*/  LOP3.LUT P1, RZ, R51.reuse, 0x10000, RZ, 0xc0, !PT ;  /* 0x0001000033ff7812 */ /* 0x040fe4000782c0ff */
[----:B------:R-:W-:Y:S02]  /*db280*/  LOP3.LUT P0, RZ, R51, 0x4000, RZ, 0xc0, !PT ;  /* 0x0000400033ff7812 */ /* 0x000fe4000780c0ff */
[----:B------:R-:W-:Y:S02]  /*db290*/  LOP3.LUT R53, R53, 0xffbfffff, RZ, 0xc0, !PT ;  /* 0xffbfffff35357812 */ /* 0x000fe400078ec0ff */
[----:B----4-:R-:W-:-:S05]  /*db2a0*/  PRMT R52, R7, 0x7770, RZ ;  /* 0x0000777007347816 */ /* 0x010fca00000000ff */
[----:B------:R0:W-:Y:S02]  /*db2b0*/  @P6 STG.E.U8 desc[UR32][R18.64], R52 ;  /* 0x0000003412006986 */ /* 0x0001e4000c101120 */
[----:B------:R-:W-:Y:S02]  /*db2c0*/  @P1 LOP3.LUT R53, R53, 0x400000, RZ, 0xfc, !PT ;  /* 0x0040000035351812 */ /* 0x000fe400078efcff */
[----:B------:R-:W-:Y:S02]  /*db2d0*/  LOP3.LUT P1, RZ, R51, 0x8000, RZ, 0xc0, !PT ;  /* 0x0000800033ff7812 */ /* 0x000fe4000782c0ff */
[C---:B0-----:R-:W-:Y:S01]  /*db2e0*/  PRMT R52, R7.reuse, 0x7771, RZ ;  /* 0x0000777107347816 */ /* 0x041fe200000000ff */
[----:B------:R-:W4:Y:S04]  /*db2f0*/  LDL.LU.64 R18, [R1+0xa68] ;  /* 0x000a680001127983 */ /* 0x000f280000300a00 */
[----:B------:R0:W-:Y:S02]  /*db300*/  @P0 STG.E.U8 desc[UR32][R16.64], R52 ;  /* 0x0000003410000986 */ /* 0x0001e4000c101120 */
[----:B0-----:R-:W-:-:S02]  /*db310*/  PRMT R52, R7, 0x7772, RZ ;  /* 0x0000777207347816 */ /* 0x001fc400000000ff */
[----:B------:R-:W4:Y:S04]  /*db320*/  LDL.LU.64 R16, [R1+0xad0] ;  /* 0x000ad00001107983 */ /* 0x000f280000300a00 */
[----:B------:R0:W-:Y:S01]  /*db330*/  @P1 STG.E.U8 desc[UR32][R10.64], R52 ;  /* 0x000000340a001986 */ /* 0x0001e2000c101120 */
[----:B------:R-:W-:Y:S02]  /*db340*/  LOP3.LUT P1, RZ, R53, 0x400000, RZ, 0xc0, !PT ;  /* 0x0040000035ff7812 */ /* 0x000fe4000782c0ff */
[----:B0-----:R-:W-:Y:S01]  /*db350*/  PRMT R52, R7, 0x7773, RZ ;  /* 0x0000777307347816 */ /* 0x001fe200000000ff */
[----:B------:R-:W4:Y:S10]  /*db360*/  LDL.LU.64 R10, [R1+0xae8] ;  /* 0x000ae800010a7983 */ /* 0x000f340000300a00 */
[----:B------:R0:W-:Y:S01]  /*db370*/  @P1 STG.E.U8 desc[UR32][R48.64], R52 ;  /* 0x0000003430001986 */ /* 0x0001e2000c101120 */
[----:B------:R-:W-:-:S03]  /*db380*/  LOP3.LUT P1, RZ, R53, 0x200000, RZ, 0xc0, !PT ;  /* 0x0020000035ff7812 */ /* 0x000fc6000782c0ff */
[----:B------:R-:W4:Y:S04]  /*db390*/  LDL.LU.64 R6, [R1+0xae0] ;  /* 0x000ae00001067983 */ /* 0x000f280000300a00 */
[----:B0-----:R-:W4:Y:S01]  /*db3a0*/  LDL.LU.64 R48, [R1+0xaf8] ;  /* 0x000af80001307983 */ /* 0x001f220000300a00 */
[----:B------:R-:W-:-:S03]  /*db3b0*/  PRMT R52, R59, 0x7770, RZ ;  /* 0x000077703b347816 */ /* 0x000fc600000000ff */
[----:B------:R-:W4:Y:S04]  /*db3c0*/  LDL.LU R21, [R1] ;  /* 0x0000000001157983 */ /* 0x000f280000300800 */
[----:B--2---:R0:W-:Y:S04]  /*db3d0*/  @P1 STG.E.U8 desc[UR32][R4.64], R52 ;  /* 0x0000003404001986 */ /* 0x0041e8000c101120 */
[----:B0-----:R-:W2:Y:S01]  /*db3e0*/  LDL.LU.64 R4, [R1+0xb08] ;  /* 0x000b080001047983 */ /* 0x001ea20000300a00 */
[----:B------:R-:W-:Y:S02]  /*db3f0*/  LOP3.LUT P1, RZ, R53, 0x100000, RZ, 0xc0, !PT ;  /* 0x0010000035ff7812 */ /* 0x000fe4000782c0ff */
[----:B------:R-:W-:-:S11]  /*db400*/  PRMT R52, R59, 0x7771, RZ ;  /* 0x000077713b347816 */ /* 0x000fd600000000ff */
[----:B---3--:R0:W-:Y:S01]  /*db410*/  @P1 STG.E.U8 desc[UR32][R8.64], R52 ;  /* 0x0000003408001986 */ /* 0x0081e2000c101120 */
[----:B------:R-:W-:Y:S02]  /*db420*/  LOP3.LUT P1, RZ, R53, 0x80000, RZ, 0xc0, !PT ;  /* 0x0008000035ff7812 */ /* 0x000fe4000782c0ff */
[----:B0-----:R-:W-:Y:S01]  /*db430*/  PRMT R52, R59, 0x7772, RZ ;  /* 0x000077723b347816 */ /* 0x001fe200000000ff */
[----:B------:R-:W3:Y:S10]  /*db440*/  LDL.LU.64 R8, [R1+0x4e70] ;  /* 0x004e700001087983 */ /* 0x000ef40000300a00 */
        /* <DEDUP_REMOVED lines=27> */
[----:B0-----:R-:W-:Y:S02]  /*db600*/  PRMT R52, R50, 0x7773, RZ ;  /* 0x0000777332347816 */ /* 0x001fe400000000ff */
[----:B------:R-:W4:Y:S04]  /*db610*/  LDL.LU R50, [R1+0x4e68] ;  /* 0x004e680001327983 */ /* 0x000f280000300800 */
[----:B------:R0:W-:Y:S02]  /*db620*/  @P6 STG.E.U8 desc[UR32][R48.64], R52 ;  /* 0x0000003430006986 */ /* 0x0001e4000c101120 */
[----:B0-----:R-:W-:-:S05]  /*db630*/  PRMT R52, R21, 0x7770, RZ ;  /* 0x0000777015347816 */ /* 0x001fca00000000ff */
[----:B--2---:R0:W-:Y:S04]  /*db640*/  @P0 STG.E.U8 desc[UR32][R4.64], R52 ;  /* 0x0000003404000986 */ /* 0x0041e8000c101120 */
[----:B0-----:R-:W2:Y:S04]  /*db650*/  LDL.LU.64 R4, [R1+0xb18] ;  /* 0x000b180001047983 */ /* 0x001ea80000300a00 */
[----:B------:R-:W3:Y:S04]  /*db660*/  LDL.LU.64 R48, [R1+0xb28] ;  /* 0x000b280001307983 */ /* 0x000ee80000300a00 */
[----:B------:R-:W4:Y:S04]  /*db670*/  LDL.LU.64 R18, [R1+0xb38] ;  /* 0x000b380001127983 */ /* 0x000f280000300a00 */
[----:B------:R-:W4:Y:S04]  /*db680*/  LDL.LU.64 R16, [R1+0xb50] ;  /* 0x000b500001107983 */ /* 0x000f280000300a00 */
[----:B------:R-:W4:Y:S01]  /*db690*/  LDL.LU.64 R10, [R1+0x1d80] ;  /* 0x001d8000010a7983 */ /* 0x000f220000300a00 */
[----:B------:R-:W-:-:S03]  /*db6a0*/  LOP3.LUT P4, RZ, R51, 0x40000000, RZ, 0xc0, !PT ;  /* 0x4000000033ff7812 */ /* 0x000fc6000788c0ff */
[----:B------:R-:W4:Y:S01]  /*db6b0*/  LDL.LU.64 R6, [R1+0x1d88] ;  /* 0x001d880001067983 */ /* 0x000f220000300a00 */
[----:B------:R-:W-:Y:S02]  /*db6c0*/  PRMT R52, R21, 0x7771, RZ ;  /* 0x0000777115347816 */ /* 0x000fe400000000ff */
[----:B------:R-:W-:Y:S02]  /*db6d0*/  LOP3.LUT P5, RZ, R51, 0x80000000, RZ, 0xc0, !PT ;  /* 0x8000000033ff7812 */ /* 0x000fe400078ac0ff */
[----:B------:R-:W-:-:S05]  /*db6e0*/  LOP3.LUT R53, R53, 0xffffff7f, RZ, 0xc0, !PT ;  /* 0xffffff7f35357812 */ /* 0x000fca00078ec0ff */
[----:B--2---:R0:W-:Y:S04]  /*db6f0*/  @P4 STG.E.U8 desc[UR32][R4.64], R52 ;  /* 0x0000003404004986 */ /* 0x0041e8000c101120 */
[----:B0-----:R-:W2:Y:S01]  /*db700*/  LDL.LU.64 R4, [R1+0x1d90] ;  /* 0x001d900001047983 */ /* 0x001ea20000300a00 */
[----:B------:R-:W-:-:S05]  /*db710*/  PRMT R52, R21, 0x7772, RZ ;  /* 0x0000777215347816 */ /* 0x000fca00000000ff */
[----:B---3--:R0:W-:Y:S04]  /*db720*/  @P5 STG.E.U8 desc[UR32][R48.64], R52 ;  /* 0x0000003430005986 */ /* 0x0081e8000c101120 */
[----:B0-----:R-:W3:Y:S01]  /*db730*/  LDL.LU.64 R48, [R1+0x1d98] ;  /* 0x001d980001307983 */ /* 0x001ee20000300a00 */
[C---:B----4-:R-:W-:Y:S02]  /*db740*/  LOP3.LUT P1, RZ, R50.reuse, 0x400, RZ, 0xc0, !PT ;  /* 0x0000040032ff7812 */ /* 0x050fe4000782c0ff */
[C---:B------:R-:W-:Y:S01]  /*db750*/  LOP3.LUT P6, RZ, R50.reuse, 0x1, RZ, 0xc0, !PT ;  /* 0x0000000132ff7812 */ /* 0x040fe200078cc0ff */
[----:B------:R-:W4:Y:S01]  /*db760*/  LDL.LU.64 R54, [R1+0x1da0] ;  /* 0x001da00001367983 */ /* 0x000f220000300a00 */
[----:B------:R-:W-:Y:S02]  /*db770*/  LOP3.LUT P0, RZ, R50, 0x2, RZ, 0xc0, !PT ;  /* 0x0000000232ff7812 */ /* 0x000fe4000780c0ff */
[----:B------:R-:W-:Y:S01]  /*db780*/  PRMT R52, R21, 0x7773, RZ ;  /* 0x0000777315347816 */ /* 0x000fe200000000ff */
[----:B------:R-:W4:Y:S04]  /*db790*/  LDL.LU.64 R58, [R1+0x1db0] ;  /* 0x001db000013a7983 */ /* 0x000f280000300a00 */
[----:B------:R-:W4:Y:S02]  /*db7a0*/  LDL.LU.64 R56, [R1+0x1da8] ;  /* 0x001da80001387983 */ /* 0x000f240000300a00 */
[----:B------:R-:W-:-:S02]  /*db7b0*/  @P1 LOP3.LUT R53, R53, 0x80, RZ, 0xfc, !PT ;  /* 0x0000008035351812 */ /* 0x000fc400078efcff */
[----:B------:R-:W-:Y:S01]  /*db7c0*/  LOP3.LUT P1, RZ, R50, 0x200, RZ, 0xc0, !PT ;  /* 0x0000020032ff7812 */ /* 0x000fe2000782c0ff */
[----:B------:R0:W-:Y:S01]  /*db7d0*/  @P6 STG.E.U8 desc[UR32][R18.64], R52 ;  /* 0x0000003412006986 */ /* 0x0001e2000c101120 */
[----:B------:R-:W-:-:S03]  /*db7e0*/  LOP3.LUT R53, R53, 0xfffffeff, RZ, 0xc0, !PT ;  /* 0xfffffeff35357812 */ /* 0x000fc600078ec0ff */
[----:B------:R-:W4:Y:S04]  /*db7f0*/  LDL.LU R21, [R1+0x54] ;  /* 0x0000540001157983 */ /* 0x000f280000300800 */
[----:B------:R-:W4:Y:S04]  /*db800*/  LDL.LU.64 R26, [R1+0x1db8] ;  /* 0x001db800011a7983 */ /* 0x000f280000300a00 */
[----:B------:R-:W-:Y:S01]  /*db810*/  @P1 LOP3.LUT R53, R53, 0x100, RZ, 0xfc, !PT ;  /* 0x0000010035351812 */ /* 0x000fe200078efcff */
[----:B------:R-:W4:Y:S01]  /*db820*/  LDL.LU.64 R24, [R1+0x1dc8] ;  /* 0x001dc80001187983 */ /* 0x000f220000300a00 */
[----:B------:R-:W-:-:S02]  /*db830*/  LOP3.LUT P1, RZ, R50, 0x100, RZ, 0xc0, !PT ;  /* 0x0000010032ff7812 */ /* 0x000fc4000782c0ff */
[----:B------:R-:W-:Y:S01]  /*db840*/  LOP3.LUT R53, R53, 0xfffffdff, RZ, 0xc0, !PT ;  /* 0xfffffdff35357812 */ /* 0x000fe200078ec0ff */
[----:B------:R-:W4:Y:S01]  /*db850*/  LDL.LU.64 R22, [R1+0x1dc0] ;  /* 0x001dc00001167983 */ /* 0x000f220000300a00 */
[----:B0-----:R-:W-:-:S03]  /*db860*/  PRMT R52, R8, 0x7770, RZ ;  /* 0x0000777008347816 */ /* 0x001fc600000000ff */
[----:B------:R-:W4:Y:S06]  /*db870*/  LDL.LU.64 R18, [R1+0x1dd0] ;  /* 0x001dd00001127983 */ /* 0x000f2c0000300a00 */
        /* <DEDUP_REMOVED lines=15> */
[----:B------:R0:W-:Y:S10]  /*db970*/  @P0 STG.E.U8 desc[UR32][R16.64], R52 ;  /* 0x0000003410000986 */ /* 0x0001f4000c101120 */
[----:B------:R-:W-:-:S02]  /*db980*/  @P1 LOP3.LUT R53, R53, 0x4000, RZ, 0xfc, !PT ;  /* 0x0000400035351812 */ /* 0x000fc400078efcff */
[----:B------:R-:W-:Y:S01]  /*db990*/  LOP3.LUT P1, RZ, R50, 0x4, RZ, 0xc0, !PT ;  /* 0x0000000432ff7812 */ /* 0x000fe2000782c0ff */
[----:B0-----:R-:W4:Y:S01]  /*db9a0*/  LDL.LU.64 R16, [R1+0x1dd8] ;  /* 0x001dd80001107983 */ /* 0x001f220000300a00 */
[----:B------:R-:W-:-:S11]  /*db9b0*/  PRMT R52, R8, 0x7771, RZ ;  /* 0x0000777108347816 */ /* 0x000fd600000000ff */
[----:B------:R0:W-:Y:S01]  /*db9c0*/  @P1 STG.E.U8 desc[UR32][R10.64], R52 ;  /* 0x000000340a001986 */ /* 0x0001e2000c101120 */
[C---:B------:R-:W-:Y:S02]  /*db9d0*/  LOP3.LUT P1, RZ, R53.reuse, 0x4000, RZ, 0xc0, !PT ;  /* 0x0000400035ff7812 */ /* 0x040fe4000782c0ff */
[----:B0-----:R-:W-:Y:S01]  /*db9e0*/  PRMT R52, R8, 0x7772, RZ ;  /* 0x0000777208347816 */ /* 0x001fe200000000ff */
[----:B------:R-:W4:Y:S10]  /*db9f0*/  LDL.LU.64 R10, [R1+0x1de0] ;  /* 0x001de000010a7983 */ /* 0x000f340000300a00 */
[----:B------:R0:W-:Y:S01]  /*dba00*/  @P1 STG.E.U8 desc[UR32][R6.64], R52 ;  /* 0x0000003406001986 */ /* 0x0001e2000c101120 */
[----:B------:R-:W-:-:S02]  /*dba10*/  LOP3.LUT P1, RZ, R53, 0x2000, RZ, 0xc0, !PT ;  /* 0x0000200035ff7812 */ /* 0x000fc4000782c0ff */
[----:B------:R-:W-:Y:S01]  /*dba20*/  PRMT R8, R8, 0x7773, RZ ;  /* 0x0000777308087816 */ /* 0x000fe200000000ff */
[----:B0-----:R-:W4:Y:S10]  /*dba30*/  LDL.LU.64 R6, [R1+0x1de8] ;  /* 0x001de80001067983 */ /* 0x001f340000300a00 */
        /* <DEDUP_REMOVED lines=8> */
[----:B----4-:R0:W-:Y:S01]  /*dbac0*/  @P1 STG.E.U8 desc[UR32][R54.64], R8 ;  /* 0x0000000836001986 */ /* 0x0101e2000c101120 */
[----:B------:R-:W-:Y:S02]  /*dbad0*/  LOP3.LUT P1, RZ, R53, 0x400, RZ, 0xc0, !PT ;  /* 0x0000040035ff7812 */ /* 0x000fe4000782c0ff */
[----:B0-----:R-:W-:-:S11]  /*dbae0*/  PRMT R8, R12, 0x7772, RZ ;  /* 0x000077720c087816 */ /* 0x001fd600000000ff */
[----:B------:R0:W-:Y:S01]  /*dbaf0*/  @P1 STG.E.U8 desc[UR32][R58.64], R8 ;  /* 0x000000083a001986 */ /* 0x0001e2000c101120 */
[----:B------:R-:W-:Y:S02]  /*dbb00*/  LOP3.LUT P1, RZ, R53, 0x200, RZ, 0xc0, !PT ;  /* 0x0000020035ff7812 */ /* 0x000fe4000782c0ff */
[----:B------:R-:W-:-:S11]  /*dbb10*/  PRMT R12, R12, 0x7773, RZ ;  /* 0x000077730c0c7816 */ /* 0x000fd600000000ff */
[----:B------:R-:W-:Y:S01]  /*dbb20*/  @P1 STG.E.U8 desc[UR32][R56.64], R12 ;  /* 0x0000000c38001986 */ /* 0x000fe2000c101120 */
[----:B------:R-:W-:Y:S02]  /*dbb30*/  LOP3.LUT P1, RZ, R53, 0x100, RZ, 0xc0, !PT ;  /* 0x0000010035ff7812 */ /* 0x000fe4000782c0ff */
[----:B0-----:R-:W-:Y:S02]  /*dbb40*/  PRMT R8, R21, 0x7770, RZ ;  /* 0x0000777015087816 */ /* 0x001fe400000000ff */
[----:B------:R-:W-:-:S09]  /*dbb50*/  LOP3.LUT P2, RZ, R50, 0x800, RZ, 0xc0, !PT ;  /* 0x0000080032ff7812 */ /* 0x000fd2000784c0ff */
        /* <DEDUP_REMOVED lines=11> */
[C---:B------:R-:W-:Y:S02]  /*dbc10*/  LOP3.LUT P6, RZ, R50.reuse, 0x8000, RZ, 0xc0, !PT ;  /* 0x0000800032ff7812 */ /* 0x040fe400078cc0ff */
        /* <DEDUP_REMOVED lines=9> */
[----:B--2---:R0:W-:Y:S04]  /*dbcb0*/  @P0 STG.E.U8 desc[UR32][R4.64], R8 ;  /* 0x0000000804000986 */ /* 0x0041e8000c101120 */
[----:B0-----:R-:W2:Y:S04]  /*dbcc0*/  LDL.LU.64 R4, [R1+0x1df8] ;  /* 0x001df80001047983 */ /* 0x001ea80000300a00 */
[----:B------:R-:W4:Y:S04]  /*dbcd0*/  LDL.LU.64 R24, [R1+0x1e00] ;  /* 0x001e000001187983 */ /* 0x000f280000300a00 */
[----:B------:R-:W3:Y:S04]  /*dbce0*/  LDL.LU.64 R22, [R1+0x1e08] ;  /* 0x001e080001167983 */ /* 0x000ee80000300a00 */
[----:B------:R-:W2:Y:S04]  /*dbcf0*/  LDL.LU R21, [R1+0x34] ;  /* 0x0000340001157983 */ /* 0x000ea80000300800 */
[----:B------:R-:W3:Y:S04]  /*dbd00*/  LDL.LU.64 R18, [R1+0x1e10] ;  /* 0x001e100001127983 */ /* 0x000ee80000300a00 */
[----:B------:R-:W3:Y:S04]  /*dbd10*/  LDL.LU.64 R16, [R1+0x1e18] ;  /* 0x001e180001107983 */ /* 0x000ee80000300a00 */
[----:B------:R-:W3:Y:S04]  /*dbd20*/  LDL.LU.64 R10, [R1+0x1e20] ;  /* 0x001e2000010a7983 */ /* 0x000ee80000300a00 */
[----:B------:R-:W3:Y:S01]  /*dbd30*/  LDL.LU R52, [R1+0x24] ;  /* 0x0000240001347983 */ /* 0x000ee20000300800 */
[----:B------:R-:W-:-:S02]  /*dbd40*/  LOP3.LUT P4, RZ, R50, 0x20000, RZ, 0xc0, !PT ;  /* 0x0002000032ff7812 */ /* 0x000fc4000788c0ff */
        /* <DEDUP_REMOVED lines=14> */
[----:B--2---:R-:W-:-:S05]  /*dbe30*/  PRMT R8, R21, 0x7770, RZ ;  /* 0x0000777015087816 */ /* 0x004fca00000000ff */
[----:B------:R0:W-:Y:S04]  /*dbe40*/  @P4 STG.E.U8 desc[UR32][R4.64], R8 ;  /* 0x0000000804004986 */ /* 0x0001e8000c101120 */
[----:B0-----:R-:W2:Y:S04]  /*dbe50*/  LDL.LU.64 R4, [R1+0x1e30] ;  /* 0x001e300001047983 */ /* 0x001ea80000300a00 */
[----:B------:R-:W2:Y:S01]  /*dbe60*/  LDL.LU.64 R6, [R1+0x1e28] ;  /* 0x001e280001067983 */ /* 0x000ea20000300a00 */
[----:B------:R-:W-:Y:S02]  /*dbe70*/  @P1 LOP3.LUT R53, R53, 0x8, RZ, 0xfc, !PT ;  /* 0x0000000835351812 */ /* 0x000fe400078efcff */
[----:B------:R-:W-:Y:S01]  /*dbe80*/  LOP3.LUT P1, RZ, R50, 0x1000000, RZ, 0xc0, !PT ;  /* 0x0100000032ff7812 */ /* 0x000fe2000782c0ff */
[----:B------:R-:W2:Y:S01]  /*dbe90*/  LDL.LU.64 R54, [R1+0x1e38] ;  /* 0x001e380001367983 */ /* 0x000ea20000300a00 */
[----:B------:R-:W-:-:S02]  /*dbea0*/  LOP3.LUT R53, R53, 0xffffffef, RZ, 0xc0, !PT ;  /* 0xffffffef35357812 */ /* 0x000fc400078ec0ff */
[C---:B------:R-:W-:Y:S01]  /*dbeb0*/  LOP3.LUT P5, RZ, R50.reuse, 0x40000, RZ, 0xc0, !PT ;  /* 0x0004000032ff7812 */ /* 0x040fe200078ac0ff */
[----:B------:R-:W2:Y:S01]  /*dbec0*/  LDL.LU.64 R58, [R1+0x1e48] ;  /* 0x001e4800013a7983 */ /* 0x000ea20000300a00 */
[C---:B------:R-:W-:Y:S02]  /*dbed0*/  LOP3.LUT P6, RZ, R50.reuse, 0x80000, RZ, 0xc0, !PT ;  /* 0x0008000032ff7812 */ /* 0x040fe400078cc0ff */
[----:B------:R-:W-:Y:S01]  /*dbee0*/  PRMT R8, R21, 0x7771, RZ ;  /* 0x0000777115087816 */ /* 0x000fe200000000ff */
[----:B------:R-:W2:Y:S04]  /*dbef0*/  LDL.LU.64 R56, [R1+0x1e40] ;  /* 0x001e400001387983 */ /* 0x000ea80000300a00 */
[----:B------:R-:W-:Y:S01]  /*dbf00*/  @P1 LOP3.LUT R53, R53, 0x10, RZ, 0xfc, !PT ;  /* 0x0000001035351812 */ /* 0x000fe200078efcff */
[----:B------:R-:W2:Y:S01]  /*dbf10*/  LDL.LU.64 R26, [R1+0x1e50] ;  /* 0x001e5000011a7983 */ /* 0x000ea20000300a00 */
[----:B------:R-:W-:-:S02]  /*dbf20*/  LOP3.LUT P1, RZ, R50, 0x800000, RZ, 0xc0, !PT ;  /* 0x0080000032ff7812 */ /* 0x000fc4000782c0ff */
[----:B------:R-:W-:Y:S01]  /*dbf30*/  LOP3.LUT R53, R53, 0xffffffdf, RZ, 0xc0, !PT ;  /* 0xffffffdf35357812 */ /* 0x000fe200078ec0ff */
[----:B----4-:R0:W-:Y:S01]  /*dbf40*/  @P5 STG.E.U8 desc[UR32][R24.64], R8 ;  /* 0x0000000818005986 */ /* 0x0101e2000c101120 */
[----:B------:R-:W-:-:S09]  /*dbf50*/  LOP3.LUT P0, RZ, R50, 0x100000, RZ, 0xc0, !PT ;  /* 0x0010000032ff7812 */ /* 0x000fd2000780c0ff */
[----:B------:R-:W-:Y:S02]  /*dbf60*/  @P1 LOP3.LUT R53, R53, 0x20, RZ, 0xfc, !PT ;  /* 0x0000002035351812 */ /* 0x000fe400078efcff */
[----:B------:R-:W-:Y:S01]  /*dbf70*/  LOP3.LUT P1, RZ, R50, 0x400000, RZ, 0xc0, !PT ;  /* 0x0040000032ff7812 */ /* 0x000fe2000782c0ff */
[----:B0-----:R-:W4:Y:S01]  /*dbf80*/  LDL.LU.64 R24, [R1+0x1e58] ;  /* 0x001e580001187983 */ /* 0x001f220000300a00 */
[----:B------:R-:W-:Y:S02]  /*dbf90*/  LOP3.LUT R53, R53, 0xffffffbf, RZ, 0xc0, !PT ;  /* 0xffffffbf35357812 */ /* 0x000fe400078ec0ff */
[----:B------:R-:W-:-:S05]  /*dbfa0*/  PRMT R8, R21, 0x7772, RZ ;  /* 0x0000777215087816 */ /* 0x000fca00000000ff */
[----:B---3--:R0:W-:Y:S04]  /*dbfb0*/  @P6 STG.E.U8 desc[UR32][R22.64], R8 ;  /* 0x0000000816006986 */ /* 0x0081e8000c101120 */
[----:B------:R-:W-:Y:S02]  /*dbfc0*/  @P1 LOP3.LUT R53, R53, 0x40, RZ, 0xfc, !PT ;  /* 0x0000004035351812 */ /* 0x000fe400078efcff */
[----:B------:R-:W-:Y:S02]  /*dbfd0*/  LOP3.LUT P1, RZ, R50, 0x200000, RZ, 0xc0, !PT ;  /* 0x0020000032ff7812 */ /* 0x000fe4000782c0ff */
[----:B0-----:R-:W-:Y:S01]  /*dbfe0*/  PRMT R8, R21, 0x7773, RZ ;  /* 0x0000777315087816 */ /* 0x001fe200000000ff */
[----:B------:R-:W3:Y:S04]  /*dbff0*/  LDL.LU.64 R22, [R1+0x1e60] ;  /* 0x001e600001167983 */ /* 0x000ee80000300a00 */
[----:B------:R0:W-:Y:S04]  /*dc000*/  @P0 STG.E.U8 desc[UR32][R18.64], R8 ;  /* 0x0000000812000986 */ /* 0x0001e8000c101120 */
[----:B------:R-:W3:Y:S01]  /*dc010*/  LDL.LU.64 R20, [R1+0x1e68] ;  /* 0x001e680001147983 */ /* 0x000ee20000300a00 */
[----:B0-----:R-:W-:-:S03]  /*dc020*/  PRMT R8, R52, 0x7770, RZ ;  /* 0x0000777034087816 */ /* 0x001fc600000000ff */
[----:B------:R-:W3:Y:S04]  /*dc030*/  LDL.LU.64 R18, [R1+0x1e70] ;  /* 0x001e700001127983 */ /* 0x000ee80000300a00 */
[----:B------:R0:W-:Y:S01]  /*dc040*/  @P1 STG.E.U8 desc[UR32][R16.64], R8 ;  /* 0x0000000810001986 */ /* 0x0001e2000c101120 */
[C---:B------:R-:W-:Y:S02]  /*dc050*/  LOP3.LUT P1, RZ, R53.reuse, 0x40, RZ, 0xc0, !PT ;  /* 0x0000004035ff7812 */ /* 0x040fe4000782c0ff */
[----:B0-----:R-:W-:Y:S01]  /*dc060*/  PRMT R8, R52, 0x7771, RZ ;  /* 0x0000777134087816 */ /* 0x001fe200000000ff */
[----:B------:R-:W3:Y:S10]  /*dc070*/  LDL.LU.64 R16, [R1+0x1e78] ;  /* 0x001e780001107983 */ /* 0x000ef40000300a00 */
[----:B------:R0:W-:Y:S01]  /*dc080*/  @P1 STG.E.U8 desc[UR32][R10.64], R8 ;  /* 0x000000080a001986 */ /* 0x0001e2000c101120 */
[----:B------:R-:W-:-:S02]  /*dc090*/  LOP3.LUT P1, RZ, R53, 0x20, RZ, 0xc0, !PT ;  /* 0x0000002035ff7812 */ /* 0x000fc4000782c0ff */
[----:B0-----:R-:W-:Y:S01]  /*dc0a0*/  PRMT R8, R52, 0x7772, RZ ;  /* 0x0000777234087816 */ /* 0x001fe200000000ff */
[----:B------:R-:W3:Y:S10]  /*dc0b0*/  LDL.LU.64 R10, [R1+0x1e80] ;  /* 0x001e8000010a7983 */ /* 0x000ef40000300a00 */
[----:B--2---:R0:W-:Y:S01]  /*dc0c0*/  @P1 STG.E.U8 desc[UR32][R4.64], R8 ;  /* 0x0000000804001986 */ /* 0x0041e2000c101120 */
[----:B------:R-:W-:-:S02]  /*dc0d0*/  LOP3.LUT P1, RZ, R53, 0x10, RZ, 0xc0, !PT ;  /* 0x0000001035ff7812 */ /* 0x000fc4000782c0ff */
[----:B0-----:R-:W-:Y:S01]  /*dc0e0*/  PRMT R8, R52, 0x7773, RZ ;  /* 0x0000777334087816 */ /* 0x001fe200000000ff */
[----:B------:R-:W2:Y:S10]  /*dc0f0*/  LDL.LU.64 R4, [R1+0x1e88] ;  /* 0x001e880001047983 */ /* 0x000eb40000300a00 */
[----:B------:R0:W-:Y:S04]  /*dc100*/  @P1 STG.E.U8 desc[UR32][R6.64], R8 ;  /* 0x0000000806001986 */ /* 0x0001e8000c101120 */
[----:B0-----:R-:W4:Y:S01]  /*dc110*/  LDL.LU.64 R6, [R1+0x4e50] ;  /* 0x004e500001067983 */ /* 0x001f220000300a00 */
        /* <DEDUP_REMOVED lines=11> */
[----:B------:R-:W-:Y:S01]  /*dc1d0*/  LOP3.LUT P2, RZ, R50, 0x40000000, RZ, 0xc0, !PT ;  /* 0x4000000032ff7812 */ /* 0x000fe2000784c0ff */
[----:B------:R-:W2:Y:S08]  /*dc1e0*/  LDL.LU R48, [R1+0x4e48] ;  /* 0x004e480001307983 */ /* 0x000eb00000300800 */
[----:B------:R4:W-:Y:S01]  /*dc1f0*/  @P1 STG.E.U8 desc[UR32][R26.64], R8 ;  /* 0x000000081a001986 */ /* 0x0009e2000c101120 */
[----:B------:R-:W-:-:S02]  /*dc200*/  LOP3.LUT P1, RZ, R51, 0x80000000, RZ, 0xc0, !PT ;  /* 0x8000000033ff7812 */ /* 0x000fc4000782c0ff */
[----:B------:R-:W-:Y:S02]  /*dc210*/  LOP3.LUT P3, RZ, R50, 0x80000000, RZ, 0xc0, !PT ;  /* 0x8000000032ff7812 */ /* 0x000fe4000786c0ff */
[C---:B------:R-:W-:Y:S02]  /*dc220*/  LOP3.LUT P4, RZ, R49.reuse, 0x1, RZ, 0xc0, !PT ;  /* 0x0000000131ff7812 */ /* 0x040fe4000788c0ff */
[C---:B------:R-:W-:Y:S02]  /*dc230*/  LOP3.LUT P5, RZ, R49.reuse, 0x2, RZ, 0xc0, !PT ;  /* 0x0000000231ff7812 */ /* 0x040fe400078ac0ff */
[C---:B------:R-:W-:Y:S02]  /*dc240*/  LOP3.LUT P6, RZ, R49.reuse, 0x4, RZ, 0xc0, !PT ;  /* 0x0000000431ff7812 */ /* 0x040fe400078cc0ff */
[----:B------:R-:W-:Y:S02]  /*dc250*/  LOP3.LUT P0, RZ, R49, 0x8, RZ, 0xc0, !PT ;  /* 0x0000000831ff7812 */ /* 0x000fe4000780c0ff */
[----:B----4-:R-:W-:-:S05]  /*dc260*/  PRMT R8, R7, 0x7770, RZ ;  /* 0x0000777007087816 */ /* 0x010fca00000000ff */
[----:B------:R0:W-:Y:S02]  /*dc270*/  @P1 STG.E.U8 desc[UR32][R24.64], R8 ;  /* 0x0000000818001986 */ /* 0x0001e4000c101120 */
[----:B0-----:R-:W-:-:S05]  /*dc280*/  PRMT R8, R7, 0x7771, RZ ;  /* 0x0000777107087816 */ /* 0x001fca00000000ff */
[----:B---3--:R0:W-:Y:S02]  /*dc290*/  @P2 STG.E.U8 desc[UR32][R22.64], R8 ;  /* 0x0000000816002986 */ /* 0x0081e4000c101120 */
        /* <DEDUP_REMOVED lines=13> */
[----:B------:R-:W4:Y:S04]  /*dc370*/  LDL.LU.64 R20, [R1+0x1eb0] ;  /* 0x001eb00001147983 */ /* 0x000f280000300a00 */
[----:B------:R-:W4:Y:S04]  /*dc380*/  LDL.LU.64 R18, [R1+0x1ea8] ;  /* 0x001ea80001127983 */ /* 0x000f280000300a00 */
[----:B------:R-:W4:Y:S04]  /*dc390*/  LDL.LU.64 R16, [R1+0x1eb8] ;  /* 0x001eb80001107983 */ /* 0x000f280000300a00 */
[----:B------:R-:W4:Y:S01]  /*dc3a0*/  LDL.LU R26, [R1+0x58] ;  /* 0x00005800011a7983 */ /* 0x000f220000300800 */
        /* <DEDUP_REMOVED lines=22> */
[----:B--2---:R0:W-:Y:S04]  /*dc510*/  @P4 STG.E.U8 desc[UR32][R4.64], R9 ;  /* 0x0000000904004986 */ /* 0x0041e8000c101120 */
[----:B0-----:R-:W2:Y:S06]  /*dc520*/  LDL.LU.64 R4, [R1+0x1ec8] ;  /* 0x001ec80001047983 */ /* 0x001eac0000300a00 */
[----:B------:R-:W-:-:S02]  /*dc530*/  @P1 LOP3.LUT R51, R51, 0x20000000, RZ, 0xfc, !PT ;  /* 0x2000000033331812 */ /* 0x000fc400078efcff */
[C---:B------:R-:W-:Y:S02]  /*dc540*/  LOP3.LUT P5, RZ, R49.reuse, 0x20, RZ, 0xc0, !PT ;  /* 0x0000002031ff7812 */ /* 0x040fe400078ac0ff */
[C---:B------:R-:W-:Y:S02]  /*dc550*/  LOP3.LUT P1, RZ, R49.reuse, 0x200, RZ, 0xc0, !PT ;  /* 0x0000020031ff7812 */ /* 0x040fe4000782c0ff */
[----:B------:R-:W-:Y:S02]  /*dc560*/  LOP3.LUT P6, RZ, R49, 0x40, RZ, 0xc0, !PT ;  /* 0x0000004031ff7812 */ /* 0x000fe400078cc0ff */
[----:B------:R-:W-:Y:S02]  /*dc570*/  PRMT R8, R13, 0x7770, RZ ;  /* 0x000077700d087816 */ /* 0x000fe400000000ff */
[----:B------:R-:W-:Y:S02]  /*dc580*/  LOP3.LUT R51, R51, 0xbfffffff, RZ, 0xc0, !PT ;  /* 0xbfffffff33337812 */ /* 0x000fe400078ec0ff */
[----:B------:R-:W-:-:S03]  /*dc590*/  LOP3.LUT P0, RZ, R49, 0x80, RZ, 0xc0, !PT ;  /* 0x0000008031ff7812 */ /* 0x000fc6000780c0ff */
[----:B---3--:R0:W-:Y:S02]  /*dc5a0*/  @P5 STG.E.U8 desc[UR32][R10.64], R8 ;  /* 0x000000080a005986 */ /* 0x0081e4000c101120 */
[----:B------:R-:W-:Y:S02]  /*dc5b0*/  @P1 LOP3.LUT R51, R51, 0x40000000, RZ, 0xfc, !PT ;  /* 0x4000000033331812 */ /* 0x000fe400078efcff */
[----:B------:R-:W-:Y:S01]  /*dc5c0*/  LOP3.LUT P1, RZ, R49, 0x100, RZ, 0xc0, !PT ;  /* 0x0000010031ff7812 */ /* 0x000fe2000782c0ff */
[----:B0-----:R-:W3:Y:S01]  /*dc5d0*/  LDL.LU.64 R10, [R1+0x1ec0] ;  /* 0x001ec000010a7983 */ /* 0x001ee20000300a00 */
[----:B------:R-:W-:-:S03]  /*dc5e0*/  PRMT R8, R13, 0x7771, RZ ;  /* 0x000077710d087816 */ /* 0x000fc600000000ff */
[----:B------:R-:W3:Y:S04]  /*dc5f0*/  LDL.LU R7, [R1+0x48] ;  /* 0x0000480001077983 */ /* 0x000ee80000300800 */
[----:B----4-:R0:W-:Y:S04]  /*dc600*/  @P6 STG.E.U8 desc[UR32][R22.64], R8 ;  /* 0x0000000816006986 */ /* 0x0101e8000c101120 */
[----:B------:R-:W4:Y:S04]  /*dc610*/  LDL.LU.64 R52, [R1+0x1ed8] ;  /* 0x001ed80001347983 */ /* 0x000f280000300a00 */
[----:B------:R-:W4:Y:S01]  /*dc620*/  LDL.LU.64 R54, [R1+0x1ee0] ;  /* 0x001ee00001367983 */ /* 0x000f220000300a00 */
[----:B0-----:R-:W-:-:S03]  /*dc630*/  PRMT R8, R13, 0x7772, RZ ;  /* 0x000077720d087816 */ /* 0x001fc600000000ff */
[----:B------:R-:W4:Y:S01]  /*dc640*/  LDL.LU.64 R58, [R1+0x1ee8] ;  /* 0x001ee800013a7983 */ /* 0x000f220000300a00 */
[----:B------:R-:W-:-:S03]  /*dc650*/  PRMT R13, R13, 0x7773, RZ ;  /* 0x000077730d0d7816 */ /* 0x000fc600000000ff */
[----:B------:R-:W-:Y:S04]  /*dc660*/  @P0 STG.E.U8 desc[UR32][R20.64], R8 ;  /* 0x0000000814000986 */ /* 0x000fe8000c101120 */
[----:B------:R0:W-:Y:S04]  /*dc670*/  @P1 STG.E.U8 desc[UR32][R18.64], R13 ;  /* 0x0000000d12001986 */ /* 0x0001e8000c101120 */
[----:B0-----:R-:W4:Y:S04]  /*dc680*/  LDL.LU.64 R12, [R1+0x1ed0] ;  /* 0x001ed000010c7983 */ /* 0x001f280000300a00 */
[----:B------:R-:W4:Y:S01]  /*dc690*/  LDL.LU.64 R56, [R1+0x1ef0] ;  /* 0x001ef00001387983 */ /* 0x000f220000300a00 */
[----:B------:R-:W-:-:S03]  /*dc6a0*/  LOP3.LUT P1, RZ, R51, 0x40000000, RZ, 0xc0, !PT ;  /* 0x4000000033ff7812 */ /* 0x000fc6000782c0ff */
[----:B------:R-:W4:Y:S04]  /*dc6b0*/  LDL.LU.64 R24, [R1+0x1ef8] ;  /* 0x001ef80001187983 */ /* 0x000f280000300a00 */
[----:B------:R-:W4:Y:S01]  /*dc6c0*/  LDL.LU.64 R22, [R1+0x1f00] ;  /* 0x001f000001167983 */ /* 0x000f220000300a00 */
[----:B------:R-:W-:-:S03]  /*dc6d0*/  PRMT R8, R26, 0x7770, RZ ;  /* 0x000077701a087816 */ /* 0x000fc600000000ff */
[----:B------:R-:W4:Y:S04]  /*dc6e0*/  LDL.LU.64 R20, [R1+0x1f08] ;  /* 0x001f080001147983 */ /* 0x000f280000300a00 */
[----:B------:R0:W-:Y:S01]  /*dc6f0*/  @P1 STG.E.U8 desc[UR32][R16.64], R8 ;  /* 0x0000000810001986 */ /* 0x0001e2000c101120 */
[----:B------:R-:W-:-:S03]  /*dc700*/  LOP3.LUT P1, RZ, R51, 0x20000000, RZ, 0xc0, !PT ;  /* 0x2000000033ff7812 */ /* 0x000fc6000782c0ff */
[----:B------:R-:W4:Y:S04]  /*dc710*/  LDL.LU R27, [R1+0x28] ;  /* 0x00002800011b7983 */ /* 0x000f280000300800 */
[----:B------:R-:W4:Y:S04]  /*dc720*/  LDL.LU.64 R18, [R1+0x1f10] ;  /* 0x001f100001127983 */ /* 0x000f280000300a00 */
[----:B0-----:R-:W4:Y:S01]  /*dc730*/  LDL.LU.64 R16, [R1+0x1f18] ;  /* 0x001f180001107983 */ /* 0x001f220000300a00 */
[----:B------:R-:W-:-:S05]  /*dc740*/  PRMT R8, R26, 0x7771, RZ ;  /* 0x000077711a087816 */ /* 0x000fca00000000ff */
[----:B--2---:R0:W-:Y:S04]  /*dc750*/  @P1 STG.E.U8 desc[UR32][R4.64], R8 ;  /* 0x0000000804001986 */ /* 0x0041e8000c101120 */
[----:B0-----:R-:W2:Y:S01]  /*dc760*/  LDL.LU.64 R4, [R1+0x1f20] ;  /* 0x001f200001047983 */ /* 0x001ea20000300a00 */
[----:B------:R-:W-:Y:S02]  /*dc770*/  LOP3.LUT P1, RZ, R51, 0x10000000, RZ, 0xc0, !PT ;  /* 0x1000000033ff7812 */ /* 0x000fe4000782c0ff */
[----:B------:R-:W-:-:S11]  /*dc780*/  PRMT R8, R26, 0x7772, RZ ;  /* 0x000077721a087816 */ /* 0x000fd600000000ff */
[----:B---3--:R0:W-:Y:S01]  /*dc790*/  @P1 STG.E.U8 desc[UR32][R10.64], R8 ;  /* 0x000000080a001986 */ /* 0x0081e2000c101120 */
[C---:B------:R-:W-:Y:S02]  /*dc7a0*/  LOP3.LUT P1, RZ, R51.reuse, 0x8000000, RZ, 0xc0, !PT ;  /* 0x0800000033ff7812 */ /* 0x040fe4000782c0ff */
[----:B0-----:R-:W-:Y:S01]  /*dc7b0*/  PRMT R8, R26, 0x7773, RZ ;  /* 0x000077731a087816 */ /* 0x001fe200000000ff */
[----:B------:R-:W3:Y:S10]  /*dc7c0*/  LDL.LU.64 R10, [R1+0x4e40] ;  /* 0x004e4000010a7983 */ /* 0x000ef40000300a00 */
[----:B----4-:R0:W-:Y:S01]  /*dc7d0*/  @P1 STG.E.U8 desc[UR32][R12.64], R8 ;  /* 0x000000080c001986 */ /* 0x0101e2000c101120 */
        /* <DEDUP_REMOVED lines=25> */
[----:B------:R-:W4:Y:S04]  /*dc970*/  LDL.LU R48, [R1+0x4e38] ;  /* 0x004e380001307983 */ /* 0x000f280000300800 */
[----:B------:R0:W-:Y:S02]  /*dc980*/  @P5 STG.E.U8 desc[UR32][R18.64], R8 ;  /* 0x0000000812005986 */ /* 0x0001e4000c101120 */
[----:B0-----:R-:W-:-:S05]  /*dc990*/  PRMT R8, R27, 0x7770, RZ ;  /* 0x000077701b087816 */ /* 0x001fca00000000ff */
[----:B------:R0:W-:Y:S02]  /*dc9a0*/  @P6 STG.E.U8 desc[UR32][R16.64], R8 ;  /* 0x0000000810006986 */ /* 0x0001e4000c101120 */
[----:B0-----:R-:W-:-:S05]  /*dc9b0*/  PRMT R8, R27, 0x7771, RZ ;  /* 0x000077711b087816 */ /* 0x001fca00000000ff */
[----:B--2---:R0:W-:Y:S04]  /*dc9c0*/  @P0 STG.E.U8 desc[UR32][R4.64], R8 ;  /* 0x0000000804000986 */ /* 0x0041e8000c101120 */
[----:B0-----:R-:W2:Y:S04]  /*dc9d0*/  LDL.LU.64 R4, [R1+0x1f30] ;  /* 0x001f300001047983 */ /* 0x001ea80000300a00 */
[----:B------:R-:W3:Y:S04]  /*dc9e0*/  LDL.LU.64 R24, [R1+0x1f28] ;  /* 0x001f280001187983 */ /* 0x000ee80000300a00 */
[----:B------:R-:W3:Y:S04]  /*dc9f0*/  LDL.LU.64 R22, [R1+0x1f38] ;  /* 0x001f380001167983 */ /* 0x000ee80000300a00 */
[----:B------:R-:W3:Y:S04]  /*dca00*/  LDL.LU.64 R20, [R1+0x1f48] ;  /* 0x001f480001147983 */ /* 0x000ee80000300a00 */
[----:B------:R-:W3:Y:S04]  /*dca10*/  LDL.LU.64 R18, [R1+0x1f40] ;  /* 0x001f400001127983 */ /* 0x000ee80000300a00 */
[----:B------:R-:W3:Y:S01]  /*dca20*/  LDL.LU R7, [R1+0x18] ;  /* 0x0000180001077983 */ /* 0x000ee20000300800 */
[----:B------:R-:W-:-:S03]  /*dca30*/  LOP3.LUT P4, RZ, R49, 0x800000, RZ, 0xc0, !PT ;  /* 0x0080000031ff7812 */ /* 0x000fc6000788c0ff */
[----:B------:R-:W3:Y:S01]  /*dca40*/  LDL.LU.64 R16, [R1+0x1f50] ;  /* 0x001f500001107983 */ /* 0x000ee20000300a00 */
[----:B------:R-:W-:Y:S02]  /*dca50*/  PRMT R8, R27, 0x7772, RZ ;  /* 0x000077721b087816 */ /* 0x000fe400000000ff */
[----:B------:R-:W-:Y:S02]  /*dca60*/  LOP3.LUT R51, R51, 0xffff7fff, RZ, 0xc0, !PT ;  /* 0xffff7fff33337812 */ /* 0x000fe400078ec0ff */
[C---:B------:R-:W-:Y:S02]  /*dca70*/  LOP3.LUT P5, RZ, R49.reuse, 0x1000000, RZ, 0xc0, !PT ;  /* 0x0100000031ff7812 */ /* 0x040fe400078ac0ff */
[C---:B------:R-:W-:Y:S02]  /*dca80*/  LOP3.LUT P6, RZ, R49.reuse, 0x2000000, RZ, 0xc0, !PT ;  /* 0x0200000031ff7812 */ /* 0x040fe400078cc0ff */
[----:B------:R-:W-:Y:S01]  /*dca90*/  LOP3.LUT P0, RZ, R49, 0x4000000, RZ, 0xc0, !PT ;  /* 0x0400000031ff7812 */ /* 0x000fe2000780c0ff */
[----:B--2---:R0:W-:Y:S04]  /*dcaa0*/  @P4 STG.E.U8 desc[UR32][R4.64], R8 ;  /* 0x0000000804004986 */ /* 0x0041e8000c101120 */
[----:B0-----:R-:W2:Y:S01]  /*dcab0*/  LDL.LU.64 R4, [R1+0x1f58] ;  /* 0x001f580001047983 */ /* 0x001ea20000300a00 */
[----:B----4-:R-:W-:-:S03]  /*dcac0*/  LOP3.LUT P1, RZ, R48, 0x8, RZ, 0xc0, !PT ;  /* 0x0000000830ff7812 */ /* 0x010fc6000782c0ff */
[----:B------:R-:W4:Y:S04]  /*dcad0*/  LDL.LU.64 R12, [R1+0x1f60] ;  /* 0x001f6000010c7983 */ /* 0x000f280000300a00 */
[----:B------:R-:W4:Y:S04]  /*dcae0*/  LDL.LU.64 R52, [R1+0x1f68] ;  /* 0x001f680001347983 */ /* 0x000f280000300a00 */
[----:B------:R-:W4:Y:S02]  /*dcaf0*/  LDL.LU.64 R54, [R1+0x1f70] ;  /* 0x001f700001367983 */ /* 0x000f240000300a00 */
[----:B------:R-:W-:-:S02]  /*dcb00*/  @P1 LOP3.LUT R51, R51, 0x8000, RZ, 0xfc, !PT ;  /* 0x0000800033331812 */ /* 0x000fc400078efcff */
[C---:B------:R-:W-:Y:S01]  /*dcb10*/  LOP3.LUT P1, RZ, R48.reuse, 0x4, RZ, 0xc0, !PT ;  /* 0x0000000430ff7812 */ /* 0x040fe2000782c0ff */
[----:B------:R-:W4:Y:S01]  /*dcb20*/  LDL.LU.64 R58, [R1+0x1f78] ;  /* 0x001f7800013a7983 */ /* 0x000f220000300a00 */
[----:B------:R-:W-:Y:S02]  /*dcb30*/  LOP3.LUT R51, R51, 0xfffeffff, RZ, 0xc0, !PT ;  /* 0xfffeffff33337812 */ /* 0x000fe400078ec0ff */
[----:B------:R-:W-:Y:S01]  /*dcb40*/  PRMT R8, R27, 0x7773, RZ ;  /* 0x000077731b087816 */ /* 0x000fe200000000ff */
[----:B------:R-:W4:Y:S08]  /*dcb50*/  LDL.LU.64 R56, [R1+0x1f80] ;  /* 0x001f800001387983 */ /* 0x000f300000300a00 */
[----:B------:R-:W-:Y:S01]  /*dcb60*/  @P1 LOP3.LUT R51, R51, 0x10000, RZ, 0xfc, !PT ;  /* 0x0001000033331812 */ /* 0x000fe200078efcff */
[----:B---3--:R0:W-:Y:S01]  /*dcb70*/  @P5 STG.E.U8 desc[UR32][R24.64], R8 ;  /* 0x0000000818005986 */ /* 0x0081e2000c101120 */
[----:B------:R-:W-:-:S02]  /*dcb80*/  LOP3.LUT P1, RZ, R48, 0x2, RZ, 0xc0, !PT ;  /* 0x0000000230ff7812 */ /* 0x000fc4000782c0ff */
[----:B------:R-:W-:Y:S01]  /*dcb90*/  LOP3.LUT R51, R51, 0xfffdffff, RZ, 0xc0, !PT ;  /* 0xfffdffff33337812 */ /* 0x000fe200078ec0ff */
[----:B------:R-:W3:Y:S01]  /*dcba0*/  LDL.LU.64 R26, [R1+0x1f88] ;  /* 0x001f8800011a7983 */ /* 0x000ee20000300a00 */
[----:B0-----:R-:W-:-:S03]  /*dcbb0*/  PRMT R8, R7, 0x7770, RZ ;  /* 0x0000777007087816 */ /* 0x001fc600000000ff */
[----:B------:R-:W3:Y:S06]  /*dcbc0*/  LDL.LU.64 R24, [R1+0x1f90] ;  /* 0x001f900001187983 */ /* 0x000eec0000300a00 */
        /* <DEDUP_REMOVED lines=18> */
[----:B0-----:R-:W3:Y:S01]  /*dccf0*/  LDL.LU.64 R22, [R1+0x1f98] ;  /* 0x001f980001167983 */ /* 0x001ee20000300a00 */
[----:B------:R-:W-:-:S05]  /*dcd00*/  PRMT R8, R7, 0x7771, RZ ;  /* 0x0000777107087816 */ /* 0x000fca00000000ff */
[----:B------:R0:W-:Y:S02]  /*dcd10*/  @P0 STG.E.U8 desc[UR32][R20.64], R8 ;  /* 0x0000000814000986 */ /* 0x0001e4000c101120 */
[----:B0-----:R-:W-:Y:S02]  /*dcd20*/  PRMT R8, R7, 0x7772, RZ ;  /* 0x0000777207087816 */ /* 0x001fe400000000ff */
        /* <DEDUP_REMOVED lines=8> */
[----:B------:R-:W-:-:S03]  /*dcdb0*/  PRMT R8, R6, 0x7770, RZ ;  /* 0x0000777006087816 */ /* 0x000fc600000000ff */
[----:B------:R-:W3:Y:S06]  /*dcdc0*/  LDL.LU R7, [R1+0x5c] ;  /* 0x00005c0001077983 */ /* 0x000eec0000300800 */
[----:B--2---:R0:W-:Y:S04]  /*dcdd0*/  @P1 STG.E.U8 desc[UR32][R4.64], R8 ;  /* 0x0000000804001986 */ /* 0x0041e8000c101120 */
[----:B0-----:R-:W2:Y:S01]  /*dcde0*/  LDL.LU.64 R4, [R1+0x1fb8] ;  /* 0x001fb80001047983 */ /* 0x001ea20000300a00 */
[----:B------:R-:W-:-:S02]  /*dcdf0*/  LOP3.LUT P1, RZ, R51, 0x100000, RZ, 0xc0, !PT ;  /* 0x0010000033ff7812 */ /* 0x000fc4000782c0ff */
[----:B------:R-:W-:-:S11]  /*dce00*/  PRMT R8, R6, 0x7771, RZ ;  /* 0x0000777106087816 */ /* 0x000fd600000000ff */
        /* <DEDUP_REMOVED lines=16> */
[----:B------:R-:W-:Y:S02]  /*dcf10*/  LOP3.LUT P4, RZ, R48, 0x40, RZ, 0xc0, !PT ;  /* 0x0000004030ff7812 */ /* 0x000fe4000788c0ff */
[C---:B0-----:R-:W-:Y:S02]  /*dcf20*/  PRMT R8, R10.reuse, 0x7772, RZ ;  /* 0x000077720a087816 */ /* 0x041fe400000000ff */
[----:B------:R-:W-:-:S03]  /*dcf30*/  PRMT R10, R10, 0x7773, RZ ;  /* 0x000077730a0a7816 */ /* 0x000fc600000000ff */
[----:B---3--:R0:W-:Y:S01]  /*dcf40*/  @P1 STG.E.U8 desc[UR32][R26.64], R8 ;  /* 0x000000081a001986 */ /* 0x0081e2000c101120 */
[----:B------:R-:W-:-:S03]  /*dcf50*/  LOP3.LUT P5, RZ, R48, 0x80, RZ, 0xc0, !PT ;  /* 0x0000008030ff7812 */ /* 0x000fc600078ac0ff */
[----:B------:R-:W-:Y:S01]  /*dcf60*/  @P2 STG.E.U8 desc[UR32][R24.64], R10 ;  /* 0x0000000a18002986 */ /* 0x000fe2000c101120 */
[----:B0-----:R-:W-:-:S05]  /*dcf70*/  PRMT R8, R14, 0x7770, RZ ;  /* 0x000077700e087816 */ /* 0x001fca00000000ff */
[----:B------:R0:W-:Y:S01]  /*dcf80*/  @P3 STG.E.U8 desc[UR32][R22.64], R8 ;  /* 0x0000000816003986 */ /* 0x0001e2000c101120 */
[C---:B------:R-:W-:Y:S02]  /*dcf90*/  LOP3.LUT P6, RZ, R48.reuse, 0x100, RZ, 0xc0, !PT ;  /* 0x0000010030ff7812 */ /* 0x040fe400078cc0ff */
[----:B------:R-:W-:Y:S02]  /*dcfa0*/  LOP3.LUT P0, RZ, R48, 0x200, RZ, 0xc0, !PT ;  /* 0x0000020030ff7812 */ /* 0x000fe4000780c0ff */
[----:B0-----:R-:W-:-:S05]  /*dcfb0*/  PRMT R8, R14, 0x7771, RZ ;  /* 0x000077710e087816 */ /* 0x001fca00000000ff */
[----:B------:R0:W-:Y:S02]  /*dcfc0*/  @P4 STG.E.U8 desc[UR32][R20.64], R8 ;  /* 0x0000000814004986 */ /* 0x0001e4000c101120 */
[C---:B0-----:R-:W-:Y:S02]  /*dcfd0*/  PRMT R8, R14.reuse, 0x7772, RZ ;  /* 0x000077720e087816 */ /* 0x041fe400000000ff */
[----:B------:R-:W-:-:S03]  /*dcfe0*/  PRMT R14, R14, 0x7773, RZ ;  /* 0x000077730e0e7816 */ /* 0x000fc600000000ff */
[----:B------:R0:W-:Y:S04]  /*dcff0*/  @P5 STG.E.U8 desc[UR32][R18.64], R8 ;  /* 0x0000000812005986 */ /* 0x0001e8000c101120 */
[----:B------:R-:W-:Y:S01]  /*dd000*/  @P6 STG.E.U8 desc[UR32][R16.64], R14 ;  /* 0x0000000e10006986 */ /* 0x000fe2000c101120 */
        /* <DEDUP_REMOVED lines=27> */
[----:B------:R-:W2:Y:S04]  /*dd1c0*/  LDL.LU.64 R24, [R1+0x1ff8] ;  /* 0x001ff80001187983 */ /* 0x000ea80000300a00 */
[----:B------:R-:W2:Y:S01]  /*dd1d0*/  LDL.LU R12, [R1+0x3c] ;  /* 0x00003c00010c7983 */ /* 0x000ea20000300800 */
[----:B------:R-:W-:-:S05]  /*dd1e0*/  PRMT R8, R7, 0x7772, RZ ;  /* 0x0000777207087816 */ /* 0x000fca00000000ff */
[----:B---3--:R0:W-:Y:S04]  /*dd1f0*/  @P5 STG.E.U8 desc[UR32][R20.64], R8 ;  /* 0x0000000814005986 */ /* 0x0081e8000c101120 */
[----:B0-----:R-:W3:Y:S01]  /*dd200*/  LDL.LU.64 R20, [R1+0x2000] ;  /* 0x0020000001147983 */ /* 0x001ee20000300a00 */
[----:B------:R-:W-:-:S03]  /*dd210*/  PRMT R8, R7, 0x7773, RZ ;  /* 0x0000777307087816 */ /* 0x000fc600000000ff */
[----:B------:R-:W3:Y:S01]  /*dd220*/  LDL.LU.64 R6, [R1+0x2008] ;  /* 0x0020080001067983 */ /* 0x000ee20000300a00 */
[----:B------:R-:W-:Y:S02]  /*dd230*/  LOP3.LUT R51, R51, 0xfffff7ff, RZ, 0xc0, !PT ;  /* 0xfffff7ff33337812 */ /* 0x000fe400078ec0ff */
[C---:B------:R-:W-:Y:S01]  /*dd240*/  LOP3.LUT P6, RZ, R48.reuse, 0x1000, RZ, 0xc0, !PT ;  /* 0x0000100030ff7812 */ /* 0x040fe200078cc0ff */
[----:B------:R-:W3:Y:S01]  /*dd250*/  LDL.LU.64 R52, [R1+0x2010] ;  /* 0x0020100001347983 */ /* 0x000ee20000300a00 */
[----:B------:R-:W-:Y:S02]  /*dd260*/  @P1 LOP3.LUT R51, R51, 0x800, RZ, 0xfc, !PT ;  /* 0x0000080033331812 */ /* 0x000fe400078efcff */
[C---:B------:R-:W-:Y:S01]  /*dd270*/  LOP3.LUT P1, RZ, R48.reuse, 0x20000, RZ, 0xc0, !PT ;  /* 0x0002000030ff7812 */ /* 0x040fe2000782c0ff */
[----:B------:R-:W3:Y:S01]  /*dd280*/  LDL.LU.64 R54, [R1+0x2018] ;  /* 0x0020180001367983 */ /* 0x000ee20000300a00 */
[----:B------:R-:W-:Y:S02]  /*dd290*/  LOP3.LUT R51, R51, 0xffffefff, RZ, 0xc0, !PT ;  /* 0xffffefff33337812 */ /* 0x000fe400078ec0ff */
[C---:B------:R-:W-:Y:S01]  /*dd2a0*/  LOP3.LUT P0, RZ, R48.reuse, 0x2000, RZ, 0xc0, !PT ;  /* 0x0000200030ff7812 */ /* 0x040fe2000780c0ff */
[----:B------:R-:W3:Y:S04]  /*dd2b0*/  LDL.LU.64 R58, [R1+0x2020] ;  /* 0x00202000013a7983 */ /* 0x000ee80000300a00 */
[----:B----4-:R0:W-:Y:S04]  /*dd2c0*/  @P6 STG.E.U8 desc[UR32][R26.64], R8 ;  /* 0x000000081a006986 */ /* 0x0101e8000c101120 */
[----:B------:R-:W-:Y:S01]  /*dd2d0*/  @P1 LOP3.LUT R51, R51, 0x1000, RZ, 0xfc, !PT ;  /* 0x0000100033331812 */ /* 0x000fe200078efcff */
[----:B------:R-:W4:Y:S01]  /*dd2e0*/  LDL.LU.64 R56, [R1+0x2030] ;  /* 0x0020300001387983 */ /* 0x000f220000300a00 */
[----:B------:R-:W-:-:S02]  /*dd2f0*/  LOP3.LUT P1, RZ, R48, 0x10000, RZ, 0xc0, !PT ;  /* 0x0001000030ff7812 */ /* 0x000fc4000782c0ff */
[----:B------:R-:W-:Y:S02]  /*dd300*/  LOP3.LUT R51, R51, 0xffffdfff, RZ, 0xc0, !PT ;  /* 0xffffdfff33337812 */ /* 0x000fe400078ec0ff */
[----:B0-----:R-:W-:Y:S01]  /*dd310*/  PRMT R8, R50, 0x7770, RZ ;  /* 0x0000777032087816 */ /* 0x001fe200000000ff */
[----:B------:R-:W4:Y:S08]  /*dd320*/  LDL.LU.64 R26, [R1+0x2028] ;  /* 0x00202800011a7983 */ /* 0x000f300000300a00 */
[----:B------:R-:W-:-:S02]  /*dd330*/  @P1 LOP3.LUT R51, R51, 0x2000, RZ, 0xfc, !PT ;  /* 0x0000200033331812 */ /* 0x000fc400078efcff */
        /* <DEDUP_REMOVED lines=19> */
[----:B------:R0:W-:Y:S01]  /*dd470*/  @P1 STG.E.U8 desc[UR32][R24.64], R8 ;  /* 0x0000000818001986 */ /* 0x0001e2000c101120 */
[----:B------:R-:W-:-:S02]  /*dd480*/  LOP3.LUT P1, RZ, R51, 0x800, RZ, 0xc0, !PT ;  /* 0x0000080033ff7812 */ /* 0x000fc4000782c0ff */
[----:B0-----:R-:W-:Y:S01]  /*dd490*/  PRMT R8, R12, 0x7771, RZ ;  /* 0x000077710c087816 */ /* 0x001fe200000000ff */
[----:B------:R-:W2:Y:S10]  /*dd4a0*/  LDL.LU.64 R24, [R1+0x4e30] ;  /* 0x004e300001187983 */ /* 0x000eb40000300a00 */
[----:B---3--:R0:W-:Y:S01]  /*dd4b0*/  @P1 STG.E.U8 desc[UR32][R20.64], R8 ;  /* 0x0000000814001986 */ /* 0x0081e2000c101120 */
[----:B------:R-:W-:-:S02]  /*dd4c0*/  LOP3.LUT P1, RZ, R51, 0x400, RZ, 0xc0, !PT ;  /* 0x0000040033ff7812 */ /* 0x000fc4000782c0ff */
[----:B0-----:R-:W-:Y:S01]  /*dd4d0*/  PRMT R8, R12, 0x7772, RZ ;  /* 0x000077720c087816 */ /* 0x001fe200000000ff */
[----:B------:R-:W3:Y:S10]  /*dd4e0*/  LDL.LU.64 R20, [R1+0x4e28] ;  /* 0x004e280001147983 */ /* 0x000ef40000300a00 */
[----:B------:R0:W-:Y:S04]  /*dd4f0*/  @P1 STG.E.U8 desc[UR32][R6.64], R8 ;  /* 0x0000000806001986 */ /* 0x0001e8000c101120 */
[----:B0-----:R-:W4:Y:S01]  /*dd500*/  LDL.LU.64 R6, [R1+0x4e20] ;  /* 0x004e200001067983 */ /* 0x001f220000300a00 */
[----:B------:R-:W-:-:S02]  /*dd510*/  LOP3.LUT P1, RZ, R51, 0x200, RZ, 0xc0, !PT ;  /* 0x0000020033ff7812 */ /* 0x000fc4000782c0ff */
[----:B------:R-:W-:-:S11]  /*dd520*/  PRMT R8, R12, 0x7773, RZ ;  /* 0x000077730c087816 */ /* 0x000fd600000000ff */
        /* <DEDUP_REMOVED lines=8> */
[----:B----4-:R-:W-:-:S05]  /*dd5b0*/  PRMT R8, R7, 0x7770, RZ ;  /* 0x0000777007087816 */ /* 0x010fca00000000ff */
[----:B------:R0:W-:Y:S01]  /*dd5c0*/  @P1 STG.E.U8 desc[UR32][R54.64], R8 ;  /* 0x0000000836001986 */ /* 0x0001e2000c101120 */
[----:B------:R-:W-:Y:S02]  /*dd5d0*/  LOP3.LUT P1, RZ, R51, 0x80, RZ, 0xc0, !PT ;  /* 0x0000008033ff7812 */ /* 0x000fe4000782c0ff */
[----:B0-----:R-:W-:-:S11]  /*dd5e0*/  PRMT R8, R7, 0x7771, RZ ;  /* 0x0000777107087816 */ /* 0x001fd600000000ff */
[----:B------:R0:W-:Y:S02]  /*dd5f0*/  @P1 STG.E.U8 desc[UR32][R58.64], R8 ;  /* 0x000000083a001986 */ /* 0x0001e4000c101120 */
[----:B0-----:R-:W-:-:S05]  /*dd600*/  PRMT R8, R7, 0x7772, RZ ;  /* 0x0000777207087816 */ /* 0x001fca00000000ff */
[----:B------:R0:W-:Y:S02]  /*dd610*/  @P2 STG.E.U8 desc[UR32][R56.64], R8 ;  /* 0x0000000838002986 */ /* 0x0001e4000c101120 */
[----:B0-----:R-:W-:Y:S02]  /*dd620*/  PRMT R8, R7, 0x7773, RZ ;  /* 0x0000777307087816 */ /* 0x001fe400000000ff */
[----:B------:R-:W4:Y:S04]  /*dd630*/  LDL.LU R7, [R1+0x4e18] ;  /* 0x004e180001077983 */ /* 0x000f280000300800 */
        /* <DEDUP_REMOVED lines=8> */
[----:B------:R-:W3:Y:S04]  /*dd6c0*/  LDL.LU R6, [R1+0x4e14] ;  /* 0x004e140001067983 */ /* 0x000ee80000300800 */
[----:B------:R-:W3:Y:S04]  /*dd6d0*/  LDL.LU.64 R16, [R1+0x2058] ;  /* 0x0020580001107983 */ /* 0x000ee80000300a00 */
[----:B--2---:R0:W-:Y:S04]  /*dd6e0*/  @P0 STG.E.U8 desc[UR32][R4.64], R8 ;  /* 0x0000000804000986 */ /* 0x0041e8000c101120 */
[----:B0-----:R-:W2:Y:S04]  /*dd6f0*/  LDL.LU.64 R4, [R1+0x2060] ;  /* 0x0020600001047983 */ /* 0x001ea80000300a00 */
[----:B------:R-:W2:Y:S04]  /*dd700*/  LDL.LU.64 R58, [R1+0x2068] ;  /* 0x00206800013a7983 */ /* 0x000ea80000300a00 */
[----:B------:R-:W2:Y:S04]  /*dd710*/  LDL.LU.64 R56, [R1+0x2070] ;  /* 0x0020700001387983 */ /* 0x000ea80000300a00 */
[----:B------:R-:W2:Y:S04]  /*dd720*/  LDL.LU.64 R26, [R1+0x2078] ;  /* 0x00207800011a7983 */ /* 0x000ea80000300a00 */
[----:B------:R-:W2:Y:S04]  /*dd730*/  LDL.LU.64 R22, [R1+0x2080] ;  /* 0x0020800001167983 */ /* 0x000ea80000300a00 */
[----:B------:R-:W2:Y:S01]  /*dd740*/  LDL.LU.64 R18, [R1+0x2088] ;  /* 0x0020880001127983 */ /* 0x000ea20000300a00 */
[----:B------:R-:W-:-:S02]  /*dd750*/  LOP3.LUT P4, RZ, R48, 0x20000000, RZ, 0xc0, !PT ;  /* 0x2000000030ff7812 */ /* 0x000fc4000788c0ff */
[C---:B------:R-:W-:Y:S02]  /*dd760*/  LOP3.LUT P5, RZ, R48.reuse, 0x40000000, RZ, 0xc0, !PT ;  /* 0x4000000030ff7812 */ /* 0x040fe400078ac0ff */
[C---:B------:R-:W-:Y:S02]  /*dd770*/  LOP3.LUT P6, RZ, R48.reuse, 0x80000000, RZ, 0xc0, !PT ;  /* 0x8000000030ff7812 */ /* 0x040fe400078cc0ff */
[----:B------:R-:W-:Y:S02]  /*dd780*/  LOP3.LUT R48, R48, 0x7fffffff, RZ, 0xc0, !PT ;  /* 0x7fffffff30307812 */ /* 0x000fe400078ec0ff */
[----:B------:R-:W-:Y:S02]  /*dd790*/  LOP3.LUT R51, R51, 0xfffffffe, RZ, 0xc0, !PT ;  /* 0xfffffffe33337812 */ /* 0x000fe400078ec0ff */
[----:B------:R-:W-:Y:S02]  /*dd7a0*/  PRMT R8, R3, 0x7770, RZ ;  /* 0x0000777003087816 */ /* 0x000fe400000000ff */
[----:B----4-:R-:W-:-:S13]  /*dd7b0*/  LOP3.LUT P1, RZ, R7, 0x200, RZ, 0xc0, !PT ;  /* 0x0000020007ff7812 */ /* 0x010fda000782c0ff */
        /* <DEDUP_REMOVED lines=17> */
[----:B---3--:R0:W-:Y:S01]  /*dd8d0*/  @P4 STG.E.U8 desc[UR32][R16.64], R8 ;  /* 0x0000000810004986 */ /* 0x0081e2000c101120 */
[----:B------:R-:W-:-:S09]  /*dd8e0*/  LOP3.LUT P0, RZ, R7, 0x1, RZ, 0xc0, !PT ;  /* 0x0000000107ff7812 */ /* 0x000fd2000780c0ff */
[----:B------:R-:W-:Y:S02]  /*dd8f0*/  @P1 LOP3.LUT R51, R51, 0x20, RZ, 0xfc, !PT ;  /* 0x0000002033331812 */ /* 0x000fe400078efcff */
[----:B------:R-:W-:Y:S01]  /*dd900*/  LOP3.LUT P1, RZ, R7, 0x4, RZ, 0xc0, !PT ;  /* 0x0000000407ff7812 */ /* 0x000fe2000782c0ff */
[----:B0-----:R-:W3:Y:S01]  /*dd910*/  LDL.LU.64 R16, [R1+0x2098] ;  /* 0x0020980001107983 */ /* 0x001ee20000300a00 */
[----:B------:R-:W-:Y:S02]  /*dd920*/  PRMT R8, R3, 0x7771, RZ ;  /* 0x0000777103087816 */ /* 0x000fe400000000ff */
[----:B------:R-:W-:-:S03]  /*dd930*/  LOP3.LUT R51, R51, 0xffffffbf, RZ, 0xc0, !PT ;  /* 0xffffffbf33337812 */ /* 0x000fc600078ec0ff */
[----:B--2---:R0:W-:Y:S06]  /*dd940*/  @P5 STG.E.U8 desc[UR32][R4.64], R8 ;  /* 0x0000000804005986 */ /* 0x0041ec000c101120 */
[----:B------:R-:W-:Y:S02]  /*dd950*/  @P1 LOP3.LUT R51, R51, 0x40, RZ, 0xfc, !PT ;  /* 0x0000004033331812 */ /* 0x000fe400078efcff */
[----:B------:R-:W-:Y:S02]  /*dd960*/  LOP3.LUT P1, RZ, R7, 0x2, RZ, 0xc0, !PT ;  /* 0x0000000207ff7812 */ /* 0x000fe4000782c0ff */
[C---:B0-----:R-:W-:Y:S01]  /*dd970*/  PRMT R8, R3.reuse, 0x7772, RZ ;  /* 0x0000777203087816 */ /* 0x041fe200000000ff */
[----:B------:R-:W2:Y:S04]  /*dd980*/  LDL.LU.64 R4, [R1+0x20a0] ;  /* 0x0020a00001047983 */ /* 0x000ea80000300a00 */
[----:B------:R0:W-:Y:S02]  /*dd990*/  @P6 STG.E.U8 desc[UR32][R58.64], R8 ;  /* 0x000000083a006986 */ /* 0x0001e4000c101120 */
[----:B0-----:R-:W-:-:S02]  /*dd9a0*/  PRMT R8, R3, 0x7773, RZ ;  /* 0x0000777303087816 */ /* 0x001fc400000000ff */
[----:B------:R-:W4:Y:S04]  /*dd9b0*/  LDL.LU R3, [R1+0x4e10] ;  /* 0x004e100001037983 */ /* 0x000f280000300800 */
[----:B------:R0:W-:Y:S04]  /*dd9c0*/  @P0 STG.E.U8 desc[UR32][R56.64], R8 ;  /* 0x0000000838000986 */ /* 0x0001e8000c101120 */
        /* <DEDUP_REMOVED lines=14> */
[----:B------:R0:W-:Y:S04]  /*ddab0*/  @P1 STG.E.U8 desc[UR32][R18.64], R8 ;  /* 0x0000000812001986 */ /* 0x0001e8000c101120 */
[----:B0-----:R-:W3:Y:S01]  /*ddac0*/  LDL.LU.64 R8, [R1+0x2090] ;  /* 0x0020900001087983 */ /* 0x001ee20000300a00 */
[----:B------:R-:W-:-:S02]  /*ddad0*/  LOP3.LUT P1, RZ, R51, 0x10, RZ, 0xc0, !PT ;  /* 0x0000001033ff7812 */ /* 0x000fc4000782c0ff */
[----:B------:R-:W-:Y:S01]  /*ddae0*/  PRMT R11, R11, 0x7773, RZ ;  /* 0x000077730b0b7816 */ /* 0x000fe200000000ff */
[----:B------:R-:W4:Y:S10]  /*ddaf0*/  LDL.LU.64 R18, [R1+0x20e8] ;  /* 0x0020e80001127983 */ /* 0x000f340000300a00 */
[----:B---3--:R0:W-:Y:S01]  /*ddb00*/  @P1 STG.E.U8 desc[UR32][R8.64], R11 ;  /* 0x0000000b08001986 */ /* 0x0081e2000c101120 */
[----:B------:R-:W-:-:S03]  /*ddb10*/  LOP3.LUT P1, RZ, R51, 0x8, RZ, 0xc0, !PT ;  /* 0x0000000833ff7812 */ /* 0x000fc6000782c0ff */
[----:B0-----:R-:W3:Y:S01]  /*ddb20*/  LDL.LU.64 R10, [R1+0x20b0] ;  /* 0x0020b000010a7983 */ /* 0x001ee20000300a00 */
[----:B------:R-:W-:-:S09]  /*ddb30*/  PRMT R8, R15, 0x7770, RZ ;  /* 0x000077700f087816 */ /* 0x000fd200000000ff */
[----:B------:R0:W-:Y:S04]  /*ddb40*/  @P1 STG.E.U8 desc[UR32][R16.64], R8 ;  /* 0x0000000810001986 */ /* 0x0001e8000c101120 */
[----:B0-----:R-:W4:Y:S01]  /*ddb50*/  LDL.LU.64 R16, [R1+0x4e08] ;  /* 0x004e080001107983 */ /* 0x001f220000300a00 */
[----:B------:R-:W-:Y:S02]  /*ddb60*/  LOP3.LUT P1, RZ, R51, 0x4, RZ, 0xc0, !PT ;  /* 0x0000000433ff7812 */ /* 0x000fe4000782c0ff */
[----:B------:R-:W-:-:S11]  /*ddb70*/  PRMT R8, R15, 0x7771, RZ ;  /* 0x000077710f087816 */ /* 0x000fd600000000ff */
[----:B--2---:R0:W-:Y:S01]  /*ddb80*/  @P1 STG.E.U8 desc[UR32][R4.64], R8 ;  /* 0x0000000804001986 */ /* 0x0041e2000c101120 */
[----:B------:R-:W-:Y:S02]  /*ddb90*/  LOP3.LUT P1, RZ, R51, 0x2, RZ, 0xc0, !PT ;  /* 0x0000000233ff7812 */ /* 0x000fe4000782c0ff */
[C---:B0-----:R-:W-:Y:S01]  /*ddba0*/  PRMT R8, R15.reuse, 0x7772, RZ ;  /* 0x000077720f087816 */ /* 0x041fe200000000ff */
[----:B------:R-:W2:Y:S01]  /*ddbb0*/  LDL.LU.64 R4, [R1+0x4e00] ;  /* 0x004e000001047983 */ /* 0x000ea20000300a00 */
[----:B------:R-:W-:Y:S02]  /*ddbc0*/  PRMT R15, R15, 0x7773, RZ ;  /* 0x000077730f0f7816 */ /* 0x000fe400000000ff */
[C---:B------:R-:W-:Y:S02]  /*ddbd0*/  LOP3.LUT P2, RZ, R7.reuse, 0x400, RZ, 0xc0, !PT ;  /* 0x0000040007ff7812 */ /* 0x040fe4000784c0ff */
[C---:B------:R-:W-:Y:S02]  /*ddbe0*/  LOP3.LUT P3, RZ, R7.reuse, 0x800, RZ, 0xc0, !PT ;  /* 0x0000080007ff7812 */ /* 0x040fe4000786c0ff */
[----:B------:R-:W-:-:S02]  /*ddbf0*/  LOP3.LUT P4, RZ, R7, 0x1000, RZ, 0xc0, !PT ;  /* 0x0000100007ff7812 */ /* 0x000fc4000788c0ff */
[C---:B------:R-:W-:Y:S02]  /*ddc00*/  LOP3.LUT P5, RZ, R7.reuse, 0x2000, RZ, 0xc0, !PT ;  /* 0x0000200007ff7812 */ /* 0x040fe400078ac0ff */
[C---:B------:R-:W-:Y:S02]  /*ddc10*/  LOP3.LUT P6, RZ, R7.reuse, 0x4000, RZ, 0xc0, !PT ;  /* 0x0000400007ff7812 */ /* 0x040fe400078cc0ff */
[----:B------:R-:W-:Y:S01]  /*ddc20*/  LOP3.LUT P0, RZ, R7, 0x8000, RZ, 0xc0, !PT ;  /* 0x0000800007ff7812 */ /* 0x000fe2000780c0ff */
[----:B---3--:R0:W-:Y:S01]  /*ddc30*/  @P1 STG.E.U8 desc[UR32][R10.64], R8 ;  /* 0x000000080a001986 */ /* 0x0081e2000c101120 */
[----:B------:R-:W-:-:S13]  /*ddc40*/  LOP3.LUT P1, RZ, R51, 0x1, RZ, 0xc0, !PT ;  /* 0x0000000133ff7812 */ /* 0x000fda000782c0ff */
[----:B----4-:R-:W-:Y:S01]  /*ddc50*/  @P1 STG.E.U8 desc[UR32][R12.64], R15 ;  /* 0x0000000f0c001986 */ /* 0x010fe2000c101120 */
[----:B------:R-:W-:Y:S02]  /*ddc60*/  LOP3.LUT P1, RZ, R48, 0x80000000, RZ, 0xc0, !PT ;  /* 0x8000000030ff7812 */ /* 0x000fe4000782c0ff */
[----:B0-----:R-:W-:-:S11]  /*ddc70*/  PRMT R8, R16, 0x7770, RZ ;  /* 0x0000777010087816 */ /* 0x001fd600000000ff */
[----:B------:R0:W-:Y:S02]  /*ddc80*/  @P1 STG.E.U8 desc[UR32][R52.64], R8 ;  /* 0x0000000834001986 */ /* 0x0001e4000c101120 */
[----:B0-----:R-:W-:-:S05]  /*ddc90*/  PRMT R8, R16, 0x7771, RZ ;  /* 0x0000777110087816 */ /* 0x001fca00000000ff */
[----:B------:R0:W-:Y:S02]  /*ddca0*/  @P2 STG.E.U8 desc[UR32][R54.64], R8 ;  /* 0x0000000836002986 */ /* 0x0001e4000c101120 */
[C---:B0-----:R-:W-:Y:S02]  /*ddcb0*/  PRMT R8, R16.reuse, 0x7772, RZ ;  /* 0x0000777210087816 */ /* 0x041fe400000000ff */
[----:B------:R-:W-:-:S03]  /*ddcc0*/  PRMT R16, R16, 0x7773, RZ ;  /* 0x0000777310107816 */ /* 0x000fc600000000ff */
[----:B------:R0:W-:Y:S04]  /*ddcd0*/  @P3 STG.E.U8 desc[UR32][R58.64], R8 ;  /* 0x000000083a003986 */ /* 0x0001e8000c101120 */
[----:B------:R-:W-:Y:S01]  /*ddce0*/  @P4 STG.E.U8 desc[UR32][R56.64], R16 ;  /* 0x0000001038004986 */ /* 0x000fe2000c101120 */
[----:B0-----:R-:W-:-:S05]  /*ddcf0*/  PRMT R8, R20, 0x7770, RZ ;  /* 0x0000777014087816 */ /* 0x001fca00000000ff */
[----:B------:R0:W-:Y:S02]  /*ddd00*/  @P5 STG.E.U8 desc[UR32][R26.64], R8 ;  /* 0x000000081a005986 */ /* 0x0001e4000c101120 */
[----:B0-----:R-:W-:-:S05]  /*ddd10*/  PRMT R8, R20, 0x7771, RZ ;  /* 0x0000777114087816 */ /* 0x001fca00000000ff */
[----:B------:R0:W-:Y:S02]  /*ddd20*/  @P6 STG.E.U8 desc[UR32][R22.64], R8 ;  /* 0x0000000816006986 */ /* 0x0001e4000c101120 */
[----:B0-----:R-:W-:-:S05]  /*ddd30*/  PRMT R8, R20, 0x7772, RZ ;  /* 0x0000777214087816 */ /* 0x001fca00000000ff */
[----:B------:R0:W-:Y:S04]  /*ddd40*/  @P0 STG.E.U8 desc[UR32][R18.64], R8 ;  /* 0x0000000812000986 */ /* 0x0001e8000c101120 */
[----:B0-----:R-:W3:Y:S04]  /*ddd50*/  LDL.LU.64 R18, [R1+0x20f0] ;  /* 0x0020f00001127983 */ /* 0x001ee80000300a00 */
[----:B------:R-:W4:Y:S04]  /*ddd60*/  LDL.LU.64 R54, [R1+0x20f8] ;  /* 0x0020f80001367983 */ /* 0x000f280000300a00 */
[----:B------:R-:W2:Y:S04]  /*ddd70*/  LDL.LU.64 R58, [R1+0x2100] ;  /* 0x00210000013a7983 */ /* 0x000ea80000300a00 */
[----:B------:R-:W2:Y:S04]  /*ddd80*/  LDL.LU.64 R56, [R1+0x2108] ;  /* 0x0021080001387983 */ /* 0x000ea80000300a00 */
[----:B------:R-:W2:Y:S01]  /*ddd90*/  LDL.LU.64 R26, [R1+0x2110] ;  /* 0x00211000011a7983 */ /* 0x000ea20000300a00 */
[----:B------:R-:W-:-:S03]  /*ddda0*/  LOP3.LUT P4, RZ, R7, 0x10000, RZ, 0xc0, !PT ;  /* 0x0001000007ff7812 */ /* 0x000fc6000788c0ff */
[----:B------:R-:W2:Y:S01]  /*dddb0*/  LDL.LU.64 R22, [R1+0x2118] ;  /* 0x0021180001167983 */ /* 0x000ea20000300a00 */
[----:B------:R-:W-:Y:S02]  /*dddc0*/  PRMT R20, R20, 0x7773, RZ ;  /* 0x0000777314147816 */ /* 0x000fe400000000ff */
[----:B------:R-:W-:Y:S02]  /*dddd0*/  LOP3.LUT P1, RZ, R7, 0x10000000, RZ, 0xc0, !PT ;  /* 0x1000000007ff7812 */ /* 0x000fe4000782c0ff */
[----:B------:R-:W-:-:S11]  /*ddde0*/  LOP3.LUT R48, R48, 0xff7fffff, RZ, 0xc0, !PT ;  /* 0xff7fffff30307812 */ /* 0x000fd600078ec0ff */
[----:B------:R-:W-:Y:S02]  /*dddf0*/  @P1 LOP3.LUT R48, R48, 0x800000, RZ, 0xfc, !PT ;  /* 0x0080000030301812 */ /* 0x000fe400078efcff */
[----:B------:R-:W-:Y:S02]  /*dde00*/  LOP3.LUT P1, RZ, R7, 0x8000000, RZ, 0xc0, !PT ;  /* 0x0800000007ff7812 */ /* 0x000fe4000782c0ff */
[----:B------:R-:W-:-:S11]  /*dde10*/  LOP3.LUT R48, R48, 0xfeffffff, RZ, 0xc0, !PT ;  /* 0xfeffffff30307812 */ /* 0x000fd600078ec0ff */
[----:B------:R-:W-:Y:S02]  /*dde20*/  @P1 LOP3.LUT R48, R48, 0x1000000, RZ, 0xfc, !PT ;  /* 0x0100000030301812 */ /* 0x000fe400078efcff */
[C---:B------:R-:W-:Y:S02]  /*dde30*/  LOP3.LUT P1, RZ, R7.reuse, 0x4000000, RZ, 0xc0, !PT ;  /* 0x0400000007ff7812 */ /* 0x040fe4000782c0ff */
[----:B------:R-:W-:Y:S02]  /*dde40*/  LOP3.LUT P5, RZ, R7, 0x20000, RZ, 0xc0, !PT ;  /* 0x0002000007ff7812 */ /* 0x000fe400078ac0ff */
[----:B------:R-:W-:Y:S02]  /*dde50*/  LOP3.LUT R48, R48, 0xfdffffff, RZ, 0xc0, !PT ;  /* 0xfdffffff30307812 */ /* 0x000fe400078ec0ff */
[----:B------:R-:W-:-:S07]  /*dde60*/  PRMT R8, R24, 0x7770, RZ ;  /* 0x0000777018087816 */ /* 0x000fce00000000ff */
[----:B------:R-:W-:Y:S02]  /*dde70*/  @P1 LOP3.LUT R48, R48, 0x2000000, RZ, 0xfc, !PT ;  /* 0x0200000030301812 */ /* 0x000fe400078efcff */
[----:B------:R-:W-:Y:S02]  /*dde80*/  LOP3.LUT P1, RZ, R7, 0x2000000, RZ, 0xc0, !PT ;  /* 0x0200000007ff7812 */ /* 0x000fe4000782c0ff */
[----:B------:R-:W-:-:S11]  /*dde90*/  LOP3.LUT R48, R48, 0xfbffffff, RZ, 0xc0, !PT ;  /* 0xfbffffff30307812 */ /* 0x000fd600078ec0ff */
[----:B------:R-:W-:Y:S02]  /*ddea0*/  @P1 LOP3.LUT R48, R48, 0x4000000, RZ, 0xfc, !PT ;  /* 0x0400000030301812 */ /* 0x000fe400078efcff */
[----:B------:R-:W-:Y:S02]  /*ddeb0*/  LOP3.LUT P1, RZ, R7, 0x1000000, RZ, 0xc0, !PT ;  /* 0x0100000007ff7812 */ /* 0x000fe4000782c0ff */
[----:B------:R-:W-:Y:S01]  /*ddec0*/  LOP3.LUT R48, R48, 0xf7ffffff, RZ, 0xc0, !PT ;  /* 0xf7ffffff30307812 */ /* 0x000fe200078ec0ff */
[----:B---3--:R0:W-:Y:S04]  /*dded0*/  @P4 STG.E.U8 desc[UR32][R18.64], R20 ;  /* 0x0000001412004986 */ /* 0x0081e8000c101120 */
[----:B0-----:R-:W3:Y:S04]  /*ddee0*/  LDL.LU.64 R18, [R1+0x2120] ;  /* 0x0021200001127983 */ /* 0x001ee80000300a00 */
[----:B----4-:R0:W-:Y:S04]  /*ddef0*/  @P5 STG.E.U8 desc[UR32][R54.64], R8 ;  /* 0x0000000836005986 */ /* 0x0101e8000c101120 */
[----:B0-----:R-:W4:Y:S04]  /*ddf00*/  LDL.LU.64 R8, [R1+0x2130] ;  /* 0x0021300001087983 */ /* 0x001f280000300a00 */
[----:B------:R-:W4:Y:S01]  /*ddf10*/  LDL.LU.64 R14, [R1+0x2128] ;  /* 0x00212800010e7983 */ /* 0x000f220000300a00 */
[----:B------:R-:W-:-:S02]  /*ddf20*/  @P1 LOP3.LUT R48, R48, 0x8000000, RZ, 0xfc, !PT ;  /* 0x0800000030301812 */ /* 0x000fc400078efcff */
[----:B------:R-:W-:Y:S01]  /*ddf30*/  LOP3.LUT P1, RZ, R7, 0x800000, RZ, 0xc0, !PT ;  /* 0x0080000007ff7812 */ /* 0x000fe2000782c0ff */
[----:B------:R-:W4:Y:S01]  /*ddf40*/  LDL.LU.64 R50, [R1+0x2138] ;  /* 0x0021380001327983 */ /* 0x000f220000300a00 */
[----:B------:R-:W-:-:S03]  /*ddf50*/  LOP3.LUT R48, R48, 0xefffffff, RZ, 0xc0, !PT ;  /* 0xefffffff30307812 */ /* 0x000fc600078ec0ff */
[----:B------:R-:W4:Y:S01]  /*ddf60*/  LDL.LU.64 R10, [R1+0x2148] ;  /* 0x00214800010a7983 */ /* 0x000f220000300a00 */
[----:B------:R-:W-:-:S03]  /*ddf70*/  LOP3.LUT P6, RZ, R7, 0x40000, RZ, 0xc0, !PT ;  /* 0x0004000007ff7812 */ /* 0x000fc600078cc0ff */
[----:B------:R-:W4:Y:S04]  /*ddf80*/  LDL.LU.64 R12, [R1+0x2140] ;  /* 0x00214000010c7983 */ /* 0x000f280000300a00 */
[----:B------:R-:W-:Y:S01]  /*ddf90*/  @P1 LOP3.LUT R48, R48, 0x10000000, RZ, 0xfc, !PT ;  /* 0x1000000030301812 */ /* 0x000fe200078efcff */
[----:B------:R-:W4:Y:S01]  /*ddfa0*/  LDL.LU.64 R52, [R1+0x2150] ;  /* 0x0021500001347983 */ /* 0x000f220000300a00 */
[----:B------:R-:W-:Y:S02]  /*ddfb0*/  LOP3.LUT P1, RZ, R7, 0x400000, RZ, 0xc0, !PT ;  /* 0x0040000007ff7812 */ /* 0x000fe4000782c0ff */
[----:B------:R-:W-:Y:S01]  /*ddfc0*/  LOP3.LUT R48, R48, 0xdfffffff, RZ, 0xc0, !PT ;  /* 0xdfffffff30307812 */ /* 0x000fe200078ec0ff */
[----:B------:R-:W4:Y:S10]  /*ddfd0*/  LDL.LU.64 R54, [R1+0x2158] ;  /* 0x0021580001367983 */ /* 0x000f340000300a00 */
[----:B------:R-:W-:-:S02]  /*ddfe0*/  @P1 LOP3.LUT R48, R48, 0x20000000, RZ, 0xfc, !PT ;  /* 0x2000000030301812 */ /* 0x000fc400078efcff */
[C---:B------:R-:W-:Y:S02]  /*ddff0*/  LOP3.LUT P1, RZ, R7.reuse, 0x200000, RZ, 0xc0, !PT ;  /* 0x0020000007ff7812 */ /* 0x040fe4000782c0ff */
[----:B------:R-:W-:Y:S02]  /*de000*/  LOP3.LUT R48, R48, 0xbfffffff, RZ, 0xc0, !PT ;  /* 0xbfffffff30307812 */ /* 0x000fe400078ec0ff */
[C---:B------:R-:W-:Y:S02]  /*de010*/  LOP3.LUT P0, RZ, R7.reuse, 0x80000, RZ, 0xc0, !PT ;  /* 0x0008000007ff7812 */ /* 0x040fe4000780c0ff */
[C---:B------:R-:W-:Y:S02]  /*de020*/  LOP3.LUT P2, RZ, R7.reuse, 0x20000000, RZ, 0xc0, !PT ;  /* 0x2000000007ff7812 */ /* 0x040fe4000784c0ff */
[C---:B------:R-:W-:Y:S02]  /*de030*/  LOP3.LUT P3, RZ, R7.reuse, 0x40000000, RZ, 0xc0, !PT ;  /* 0x4000000007ff7812 */ /* 0x040fe4000786c0ff */
[----:B------:R-:W-:-:S03]  /*de040*/  LOP3.LUT P4, RZ, R7, 0x80000000, RZ, 0xc0, !PT ;  /* 0x8000000007ff7812 */ /* 0x000fc6000788c0ff */
[----:B------:R-:W-:Y:S02]  /*de050*/  @P1 LOP3.LUT R48, R48, 0x40000000, RZ, 0xfc, !PT ;  /* 0x4000000030301812 */ /* 0x000fe400078efcff */
[----:B------:R-:W-:Y:S02]  /*de060*/  LOP3.LUT P1, RZ, R7, 0x100000, RZ, 0xc0, !PT ;  /* 0x0010000007ff7812 */ /* 0x000fe4000782c0ff */
[----:B------:R-:W-:-:S05]  /*de070*/  PRMT R7, R24, 0x7771, RZ ;  /* 0x0000777118077816 */ /* 0x000fca00000000ff */
[----:B--2---:R0:W-:Y:S02]  /*de080*/  @P6 STG.E.U8 desc[UR32][R58.64], R7 ;  /* 0x000000073a006986 */ /* 0x0041e4000c101120 */
[C---:B0-----:R-:W-:Y:S02]  /*de090*/  PRMT R7, R24.reuse, 0x7772, RZ ;  /* 0x0000777218077816 */ /* 0x041fe400000000ff */
[----:B------:R-:W2:Y:S01]  /*de0a0*/  LDL.LU.64 R58, [R1+0x2160] ;  /* 0x00216000013a7983 */ /* 0x000ea20000300a00 */
[----:B------:R-:W-:-:S03]  /*de0b0*/  PRMT R24, R24, 0x7773, RZ ;  /* 0x0000777318187816 */ /* 0x000fc600000000ff */
[----:B------:R0:W-:Y:S04]  /*de0c0*/  @P0 STG.E.U8 desc[UR32][R56.64], R7 ;  /* 0x0000000738000986 */ /* 0x0001e8000c101120 */
[----:B------:R1:W-:Y:S01]  /*de0d0*/  @P1 STG.E.U8 desc[UR32][R26.64], R24 ;  /* 0x000000181a001986 */ /* 0x0003e2000c101120 */
[----:B------:R-:W-:-:S03]  /*de0e0*/  LOP3.LUT P1, RZ, R48, 0x40000000, RZ, 0xc0, !PT ;  /* 0x4000000030ff7812 */ /* 0x000fc6000782c0ff */
[----:B0-----:R-:W2:Y:S01]  /*de0f0*/  LDL.LU.64 R56, [R1+0x2168] ;  /* 0x0021680001387983 */ /* 0x001ea20000300a00 */
[----:B------:R-:W-:-:S03]  /*de100*/  PRMT R7, R28, 0x7770, RZ ;  /* 0x000077701c077816 */ /* 0x000fc600000000ff */
[----:B-1----:R-:W2:Y:S06]  /*de110*/  LDL.LU.64 R26, [R1+0x2170] ;  /* 0x00217000011a7983 */ /* 0x002eac0000300a00 */
[----:B------:R0:W-:Y:S01]  /*de120*/  @P1 STG.E.U8 desc[UR32][R22.64], R7 ;  /* 0x0000000716001986 */ /* 0x0001e2000c101120 */
[----:B------:R-:W-:-:S03]  /*de130*/  LOP3.LUT P1, RZ, R48, 0x20000000, RZ, 0xc0, !PT ;  /* 0x2000000030ff7812 */ /* 0x000fc6000782c0ff */
[----:B0-----:R-:W2:Y:S01]  /*de140*/  LDL.LU.64 R22, [R1+0x2178] ;  /* 0x0021780001167983 */ /* 0x001ea20000300a00 */
[----:B------:R-:W-:-:S09]  /*de150*/  PRMT R7, R28, 0x7771, RZ ;  /* 0x000077711c077816 */ /* 0x000fd200000000ff */
[----:B---3--:R0:W-:Y:S04]  /*de160*/  @P1 STG.E.U8 desc[UR32][R18.64], R7 ;  /* 0x0000000712001986 */ /* 0x0081e8000c101120 */
[----:B0-----:R-:W3:Y:S01]  /*de170*/  LDL.LU.64 R18, [R1+0x2180] ;  /* 0x0021800001127983 */ /* 0x001ee20000300a00 */
[----:B------:R-:W-:Y:S02]  /*de180*/  LOP3.LUT P1, RZ, R48, 0x10000000, RZ, 0xc0, !PT ;  /* 0x1000000030ff7812 */ /* 0x000fe4000782c0ff */
[C---:B------:R-:W-:Y:S02]  /*de190*/  PRMT R7, R28.reuse, 0x7772, RZ ;  /* 0x000077721c077816 */ /* 0x040fe400000000ff */
[----:B------:R-:W-:-:S09]  /*de1a0*/  PRMT R28, R28, 0x7773, RZ ;  /* 0x000077731c1c7816 */ /* 0x000fd200000000ff */
[----:B----4-:R0:W-:Y:S01]  /*de1b0*/  @P1 STG.E.U8 desc[UR32][R8.64], R7 ;  /* 0x0000000708001986 */ /* 0x0101e2000c101120 */
[----:B------:R-:W-:-:S13]  /*de1c0*/  LOP3.LUT P1, RZ, R48, 0x8000000, RZ, 0xc0, !PT ;  /* 0x0800000030ff7812 */ /* 0x000fda000782c0ff */
[----:B------:R-:W-:Y:S01]  /*de1d0*/  @P1 STG.E.U8 desc[UR32][R14.64], R28 ;  /* 0x0000001c0e001986 */ /* 0x000fe2000c101120 */
        /* <DEDUP_REMOVED lines=10> */
[----:B------:R-:W-:Y:S02]  /*de280*/  PRMT R32, R32, 0x7773, RZ ;  /* 0x0000777320207816 */ /* 0x000fe400000000ff */
[----:B0-----:R-:W-:-:S09]  /*de290*/  PRMT R7, R36, 0x7770, RZ ;  /* 0x0000777024077816 */ /* 0x001fd200000000ff */
[----:B------:R-:W-:Y:S04]  /*de2a0*/  @P1 STG.E.U8 desc[UR32][R52.64], R32 ;  /* 0x0000002034001986 */ /* 0x000fe8000c101120 */
[----:B------:R0:W-:Y:S01]  /*de2b0*/  @P2 STG.E.U8 desc[UR32][R54.64], R7 ;  /* 0x0000000736002986 */ /* 0x0001e2000c101120 */
[C---:B------:R-:W-:Y:S02]  /*de2c0*/  LOP3.LUT P5, RZ, R5.reuse, 0x1, RZ, 0xc0, !PT ;  /* 0x0000000105ff7812 */ /* 0x040fe400078ac0ff */
[----:B------:R-:W-:Y:S02]  /*de2d0*/  LOP3.LUT P6, RZ, R5, 0x2, RZ, 0xc0, !PT ;  /* 0x0000000205ff7812 */ /* 0x000fe400078cc0ff */
[----:B0-----:R-:W-:-:S05]  /*de2e0*/  PRMT R7, R36, 0x7771, RZ ;  /* 0x0000777124077816 */ /* 0x001fca00000000ff */
[----:B--2---:R0:W-:Y:S02]  /*de2f0*/  @P3 STG.E.U8 desc[UR32][R58.64], R7 ;  /* 0x000000073a003986 */ /* 0x0041e4000c101120 */
[C---:B0-----:R-:W-:Y:S02]  /*de300*/  PRMT R7, R36.reuse, 0x7772, RZ ;  /* 0x0000777224077816 */ /* 0x041fe400000000ff */
[----:B------:R-:W-:-:S03]  /*de310*/  PRMT R36, R36, 0x7773, RZ ;  /* 0x0000777324247816 */ /* 0x000fc600000000ff */
[----:B------:R0:W-:Y:S01]  /*de320*/  @P4 STG.E.U8 desc[UR32][R56.64], R7 ;  /* 0x0000000738004986 */ /* 0x0001e2000c101120 */
[----:B------:R-:W-:-:S03]  /*de330*/  LOP3.LUT P0, RZ, R5, 0x4, RZ, 0xc0, !PT ;  /* 0x0000000405ff7812 */ /* 0x000fc6000780c0ff */
[----:B------:R-:W-:Y:S01]  /*de340*/  @P5 STG.E.U8 desc[UR32][R26.64], R36 ;  /* 0x000000241a005986 */ /* 0x000fe2000c101120 */
[----:B0-----:R-:W-:-:S05]  /*de350*/  PRMT R7, R40, 0x7770, RZ ;  /* 0x0000777028077816 */ /* 0x001fca00000000ff */
[----:B------:R0:W-:Y:S04]  /*de360*/  @P6 STG.E.U8 desc[UR32][R22.64], R7 ;  /* 0x0000000716006986 */ /* 0x0001e8000c101120 */
[----:B0-----:R-:W2:Y:S01]  /*de370*/  LDL.LU.64 R22, [R1+0x2188] ;  /* 0x0021880001167983 */ /* 0x001ea20000300a00 */
[----:B------:R-:W-:-:S05]  /*de380*/  PRMT R7, R40, 0x7771, RZ ;  /* 0x0000777128077816 */ /* 0x000fca00000000ff */
[----:B---3--:R0:W-:Y:S04]  /*de390*/  @P0 STG.E.U8 desc[UR32][R18.64], R7 ;  /* 0x0000000712000986 */ /* 0x0081e8000c101120 */
[----:B0-----:R-:W3:Y:S04]  /*de3a0*/  LDL.LU.64 R18, [R1+0x2190] ;  /* 0x0021900001127983 */ /* 0x001ee80000300a00 */
[----:B------:R-:W4:Y:S04]  /*de3b0*/  LDL.LU.64 R12, [R1+0x2198] ;  /* 0x00219800010c7983 */ /* 0x000f280000300a00 */
[----:B------:R-:W4:Y:S04]  /*de3c0*/  LDL.LU.64 R52, [R1+0x21a0] ;  /* 0x0021a00001347983 */ /* 0x000f280000300a00 */
[----:B------:R-:W4:Y:S04]  /*de3d0*/  LDL.LU.64 R54, [R1+0x21b8] ;  /* 0x0021b80001367983 */ /* 0x000f280000300a00 */
[----:B------:R-:W4:Y:S04]  /*de3e0*/  LDL.LU.64 R58, [R1+0x21b0] ;  /* 0x0021b000013a7983 */ /* 0x000f280000300a00 */
[----:B------:R-:W4:Y:S01]  /*de3f0*/  LDL.LU.64 R56, [R1+0x21c0] ;  /* 0x0021c00001387983 */ /* 0x000f220000300a00 */
[----:B------:R-:W-:-:S02]  /*de400*/  LOP3.LUT P1, RZ, R5, 0x8000, RZ, 0xc0, !PT ;  /* 0x0000800005ff7812 */ /* 0x000fc4000782c0ff */
[----:B------:R-:W-:Y:S01]  /*de410*/  LOP3.LUT R48, R48, 0xffff7fff, RZ, 0xc0, !PT ;  /* 0xffff7fff30307812 */ /* 0x000fe200078ec0ff */
[----:B------:R-:W4:Y:S10]  /*de420*/  LDL.LU.64 R26, [R1+0x21d0] ;  /* 0x0021d000011a7983 */ /* 0x000f340000300a00 */
[----:B------:R-:W-:-:S02]  /*de430*/  @P1 LOP3.LUT R48, R48, 0x8000, RZ, 0xfc, !PT ;  /* 0x0000800030301812 */ /* 0x000fc400078efcff */
        /* <DEDUP_REMOVED lines=8> */
[----:B------:R-:W-:-:S09]  /*de4c0*/  LOP3.LUT P4, RZ, R5, 0x8, RZ, 0xc0, !PT ;  /* 0x0000000805ff7812 */ /* 0x000fd2000788c0ff */
[----:B------:R-:W-:Y:S02]  /*de4d0*/  @P1 LOP3.LUT R48, R48, 0x40000, RZ, 0xfc, !PT ;  /* 0x0004000030301812 */ /* 0x000fe400078efcff */
[C---:B------:R-:W-:Y:S02]  /*de4e0*/  LOP3.LUT P1, RZ, R5.reuse, 0x800, RZ, 0xc0, !PT ;  /* 0x0000080005ff7812 */ /* 0x040fe4000782c0ff */
[----:B------:R-:W-:Y:S02]  /*de4f0*/  LOP3.LUT R48, R48, 0xfff7ffff, RZ, 0xc0, !PT ;  /* 0xfff7ffff30307812 */ /* 0x000fe400078ec0ff */
[----:B------:R-:W-:Y:S02]  /*de500*/  PRMT R7, R40, 0x7772, RZ ;  /* 0x0000777228077816 */ /* 0x000fe400000000ff */
[----:B------:R-:W-:-:S07]  /*de510*/  LOP3.LUT P5, RZ, R5, 0x10, RZ, 0xc0, !PT ;  /* 0x0000001005ff7812 */ /* 0x000fce00078ac0ff */
[----:B------:R-:W-:Y:S02]  /*de520*/  @P1 LOP3.LUT R48, R48, 0x80000, RZ, 0xfc, !PT ;  /* 0x0008000030301812 */ /* 0x000fe400078efcff */
[----:B------:R-:W-:Y:S02]  /*de530*/  LOP3.LUT P1, RZ, R5, 0x400, RZ, 0xc0, !PT ;  /* 0x0000040005ff7812 */ /* 0x000fe4000782c0ff */
[----:B------:R-:W-:Y:S02]  /*de540*/  LOP3.LUT R48, R48, 0xffefffff, RZ, 0xc0, !PT ;  /* 0xffefffff30307812 */ /* 0x000fe400078ec0ff */
[----:B------:R-:W-:-:S09]  /*de550*/  PRMT R40, R40, 0x7773, RZ ;  /* 0x0000777328287816 */ /* 0x000fd200000000ff */
[----:B------:R-:W-:Y:S02]  /*de560*/  @P1 LOP3.LUT R48, R48, 0x100000, RZ, 0xfc, !PT ;  /* 0x0010000030301812 */ /* 0x000fe400078efcff */
[C---:B------:R-:W-:Y:S02]  /*de570*/  LOP3.LUT P1, RZ, R5.reuse, 0x200, RZ, 0xc0, !PT ;  /* 0x0000020005ff7812 */ /* 0x040fe4000782c0ff */
[----:B------:R-:W-:Y:S02]  /*de580*/  LOP3.LUT R48, R48, 0xffdfffff, RZ, 0xc0, !PT ;  /* 0xffdfffff30307812 */ /* 0x000fe400078ec0ff */
[----:B------:R-:W-:Y:S01]  /*de590*/  LOP3.LUT P6, RZ, R5, 0x20, RZ, 0xc0, !PT ;  /* 0x0000002005ff7812 */ /* 0x000fe200078cc0ff */
[----:B--2---:R0:W-:Y:S04]  /*de5a0*/  @P4 STG.E.U8 desc[UR32][R22.64], R7 ;  /* 0x0000000716004986 */ /* 0x0041e8000c101120 */
[----:B0-----:R-:W2:Y:S04]  /*de5b0*/  LDL.LU.64 R22, [R1+0x21c8] ;  /* 0x0021c80001167983 */ /* 0x001ea80000300a00 */
[----:B------:R-:W-:-:S02]  /*de5c0*/  @P1 LOP3.LUT R48, R48, 0x200000, RZ, 0xfc, !PT ;  /* 0x0020000030301812 */ /* 0x000fc400078efcff */
[C---:B------:R-:W-:Y:S02]  /*de5d0*/  LOP3.LUT P1, RZ, R5.reuse, 0x100, RZ, 0xc0, !PT ;  /* 0x0000010005ff7812 */ /* 0x040fe4000782c0ff */
[----:B------:R-:W-:Y:S02]  /*de5e0*/  LOP3.LUT P0, RZ, R5, 0x40, RZ, 0xc0, !PT ;  /* 0x0000004005ff7812 */ /* 0x000fe4000780c0ff */
[----:B------:R-:W-:Y:S02]  /*de5f0*/  LOP3.LUT R48, R48, 0xffbfffff, RZ, 0xc0, !PT ;  /* 0xffbfffff30307812 */ /* 0x000fe400078ec0ff */
[----:B------:R-:W-:-:S07]  /*de600*/  PRMT R7, R44, 0x7770, RZ ;  /* 0x000077702c077816 */ /* 0x000fce00000000ff */
[----:B------:R-:W-:Y:S02]  /*de610*/  @P1 LOP3.LUT R48, R48, 0x400000, RZ, 0xfc, !PT ;  /* 0x0040000030301812 */ /* 0x000fe400078efcff */
[----:B------:R-:W-:Y:S01]  /*de620*/  LOP3.LUT P1, RZ, R5, 0x80, RZ, 0xc0, !PT ;  /* 0x0000008005ff7812 */ /* 0x000fe2000782c0ff */
[----:B---3--:R0:W-:Y:S04]  /*de630*/  @P5 STG.E.U8 desc[UR32][R18.64], R40 ;  /* 0x0000002812005986 */ /* 0x0081e8000c101120 */
[----:B0-----:R-:W3:Y:S04]  /*de640*/  LDL.LU.64 R18, [R1+0x21d8] ;  /* 0x0021d80001127983 */ /* 0x001ee80000300a00 */
[----:B------:R-:W3:Y:S04]  /*de650*/  LDL.LU.64 R8, [R1+0x21e0] ;  /* 0x0021e00001087983 */ /* 0x000ee80000300a00 */
[----:B----4-:R0:W-:Y:S04]  /*de660*/  @P6 STG.E.U8 desc[UR32][R12.64], R7 ;  /* 0x000000070c006986 */ /* 0x0101e8000c101120 */
[----:B------:R-:W4:Y:S04]  /*de670*/  LDL.LU.64 R14, [R1+0x21e8] ;  /* 0x0021e800010e7983 */ /* 0x000f280000300a00 */
[----:B------:R-:W4:Y:S01]  /*de680*/  LDL.LU.64 R50, [R1+0x21f0] ;  /* 0x0021f00001327983 */ /* 0x000f220000300a00 */
[----:B0-----:R-:W-:-:S03]  /*de690*/  PRMT R7, R44, 0x7771, RZ ;  /* 0x000077712c077816 */ /* 0x001fc600000000ff */
[----:B------:R-:W4:Y:S04]  /*de6a0*/  LDL.LU.64 R10, [R1+0x21f8] ;  /* 0x0021f800010a7983 */ /* 0x000f280000300a00 */
[----:B------:R0:W-:Y:S04]  /*de6b0*/  @P0 STG.E.U8 desc[UR32][R52.64], R7 ;  /* 0x0000000734000986 */ /* 0x0001e8000c101120 */
[----:B------:R-:W4:Y:S01]  /*de6c0*/  LDL.LU.64 R12, [R1+0x2200] ;  /* 0x00220000010c7983 */ /* 0x000f220000300a00 */
[----:B0-----:R-:W-:-:S03]  /*de6d0*/  PRMT R7, R44, 0x7772, RZ ;  /* 0x000077722c077816 */ /* 0x001fc600000000ff */
[----:B------:R-:W4:Y:S04]  /*de6e0*/  LDL.LU.64 R52, [R1+0x2208] ;  /* 0x0022080001347983 */ /* 0x000f280000300a00 */
[----:B------:R0:W-:Y:S01]  /*de6f0*/  @P1 STG.E.U8 desc[UR32][R54.64], R7 ;  /* 0x0000000736001986 */ /* 0x0001e2000c101120 */
[----:B------:R-:W-:Y:S02]  /*de700*/  LOP3.LUT P1, RZ, R48, 0x400000, RZ, 0xc0, !PT ;  /* 0x0040000030ff7812 */ /* 0x000fe4000782c0ff */
[----:B------:R-:W-:Y:S01]  /*de710*/  PRMT R44, R44, 0x7773, RZ ;  /* 0x000077732c2c7816 */ /* 0x000fe200000000ff */
[----:B0-----:R-:W4:Y:S10]  /*de720*/  LDL.LU.64 R54, [R1+0x2210] ;  /* 0x0022100001367983 */ /* 0x001f340000300a00 */
[----:B------:R0:W-:Y:S01]  /*de730*/  @P1 STG.E.U8 desc[UR32][R58.64], R44 ;  /* 0x0000002c3a001986 */ /* 0x0001e2000c101120 */
[----:B------:R-:W-:-:S02]  /*de740*/  LOP3.LUT P1, RZ, R48, 0x200000, RZ, 0xc0, !PT ;  /* 0x0020000030ff7812 */ /* 0x000fc4000782c0ff */
[----:B------:R-:W-:Y:S01]  /*de750*/  PRMT R7, R17, 0x7770, RZ ;  /* 0x0000777011077816 */ /* 0x000fe200000000ff */
[----:B0-----:R-:W4:Y:S10]  /*de760*/  LDL.LU.64 R58, [R1+0x2218] ;  /* 0x00221800013a7983 */ /* 0x001f340000300a00 */
[----:B------:R0:W-:Y:S04]  /*de770*/  @P1 STG.E.U8 desc[UR32][R56.64], R7 ;  /* 0x0000000738001986 */ /* 0x0001e8000c101120 */
[----:B0-----:R-:W4:Y:S01]  /*de780*/  LDL.LU.64 R56, [R1+0x2220] ;  /* 0x0022200001387983 */ /* 0x001f220000300a00 */
[----:B------:R-:W-:-:S02]  /*de790*/  LOP3.LUT P1, RZ, R48, 0x100000, RZ, 0xc0, !PT ;  /* 0x0010000030ff7812 */ /* 0x000fc4000782c0ff */
[----:B------:R-:W-:-:S11]  /*de7a0*/  PRMT R7, R17, 0x7771, RZ ;  /* 0x0000777111077816 */ /* 0x000fd600000000ff */
[----:B------:R0:W-:Y:S01]  /*de7b0*/  @P1 STG.E.U8 desc[UR32][R26.64], R7 ;  /* 0x000000071a001986 */ /* 0x0001e2000c101120 */
[----:B------:R-:W-:Y:S02]  /*de7c0*/  LOP3.LUT P1, RZ, R48, 0x80000, RZ, 0xc0, !PT ;  /* 0x0008000030ff7812 */ /* 0x000fe4000782c0ff */
[C---:B0-----:R-:W-:Y:S01]  /*de7d0*/  PRMT R7, R17.reuse, 0x7772, RZ ;  /* 0x0000777211077816 */ /* 0x041fe200000000ff */
[----:B------:R-:W4:Y:S01]  /*de7e0*/  LDL.LU.64 R26, [R1+0x4df8] ;  /* 0x004df800011a7983 */ /* 0x000f220000300a00 */
[----:B------:R-:W-:-:S09]  /*de7f0*/  PRMT R17, R17, 0x7773, RZ ;  /* 0x0000777311117816 */ /* 0x000fd200000000ff */
[----:B--2---:R0:W-:Y:S01]  /*de800*/  @P1 STG.E.U8 desc[UR32][R22.64], R7 ;  /* 0x0000000716001986 */ /* 0x0041e2000c101120 */
[----:B------:R-:W-:Y:S02]  /*de810*/  LOP3.LUT P1, RZ, R48, 0x40000, RZ, 0xc0, !PT ;  /* 0x0004000030ff7812 */ /* 0x000fe4000782c0ff */
[----:B0-----:R-:W-:Y:S01]  /*de820*/  PRMT R7, R21, 0x7770, RZ ;  /* 0x0000777015077816 */ /* 0x001fe200000000ff */
[----:B------:R-:W2:Y:S01]  /*de830*/  LDL.LU.64 R22, [R1+0x4df0] ;  /* 0x004df00001167983 */ /* 0x000ea20000300a00 */
[C---:B------:R-:W-:Y:S02]  /*de840*/  LOP3.LUT P2, RZ, R5.reuse, 0x10000, RZ, 0xc0, !PT ;  /* 0x0001000005ff7812 */ /* 0x040fe4000784c0ff */
[C---:B------:R-:W-:Y:S02]  /*de850*/  LOP3.LUT P3, RZ, R5.reuse, 0x20000, RZ, 0xc0, !PT ;  /* 0x0002000005ff7812 */ /* 0x040fe4000786c0ff */
[C---:B------:R-:W-:Y:S02]  /*de860*/  LOP3.LUT P4, RZ, R5.reuse, 0x40000, RZ, 0xc0, !PT ;  /* 0x0004000005ff7812 */ /* 0x040fe4000788c0ff */
[----:B------:R-:W-:-:S02]  /*de870*/  LOP3.LUT P5, RZ, R5, 0x80000, RZ, 0xc0, !PT ;  /* 0x0008000005ff7812 */ /* 0x000fc400078ac0ff */
[C---:B------:R-:W-:Y:S02]  /*de880*/  LOP3.LUT P6, RZ, R5.reuse, 0x100000, RZ, 0xc0, !PT ;  /* 0x0010000005ff7812 */ /* 0x040fe400078cc0ff */
[----:B------:R-:W-:Y:S01]  /*de890*/  LOP3.LUT P0, RZ, R5, 0x200000, RZ, 0xc0, !PT ;  /* 0x0020000005ff7812 */ /* 0x000fe2000780c0ff */
[----:B---3--:R0:W-:Y:S01]  /*de8a0*/  @P1 STG.E.U8 desc[UR32][R18.64], R17 ;  /* 0x0000001112001986 */ /* 0x0081e2000c101120 */
[----:B------:R-:W-:-:S03]  /*de8b0*/  LOP3.LUT P1, RZ, R48, 0x20000, RZ, 0xc0, !PT ;  /* 0x0002000030ff7812 */ /* 0x000fc6000782c0ff */
[----:B0-----:R-:W3:Y:S10]  /*de8c0*/  LDL.LU.64 R18, [R1+0x4de8] ;  /* 0x004de80001127983 */ /* 0x001ef40000300a00 */
[----:B------:R0:W-:Y:S01]  /*de8d0*/  @P1 STG.E.U8 desc[UR32][R8.64], R7 ;  /* 0x0000000708001986 */ /* 0x0001e2000c101120 */
[----:B------:R-:W-:-:S02]  /*de8e0*/  LOP3.LUT P1, RZ, R48, 0x10000, RZ, 0xc0, !PT ;  /* 0x0001000030ff7812 */ /* 0x000fc4000782c0ff */
[----:B0-----:R-:W-:-:S11]  /*de8f0*/  PRMT R7, R21, 0x7771, RZ ;  /* 0x0000777115077816 */ /* 0x001fd600000000ff */
[----:B----4-:R0:W-:Y:S01]  /*de900*/  @P1 STG.E.U8 desc[UR32][R14.64], R7 ;  /* 0x000000070e001986 */ /* 0x0101e2000c101120 */
[----:B------:R-:W-:Y:S02]  /*de910*/  LOP3.LUT P1, RZ, R48, 0x8000, RZ, 0xc0, !PT ;  /* 0x0000800030ff7812 */ /* 0x000fe4000782c0ff */
[C---:B0-----:R-:W-:Y:S02]  /*de920*/  PRMT R7, R21.reuse, 0x7772, RZ ;  /* 0x0000777215077816 */ /* 0x041fe400000000ff */
[----:B------:R-:W-:-:S09]  /*de930*/  PRMT R21, R21, 0x7773, RZ ;  /* 0x0000777315157816 */ /* 0x000fd200000000ff */
[----:B------:R0:W-:Y:S04]  /*de940*/  @P1 STG.E.U8 desc[UR32][R50.64], R7 ;  /* 0x0000000732001986 */ /* 0x0001e8000c101120 */
[----:B------:R-:W-:Y:S01]  /*de950*/  @P2 STG.E.U8 desc[UR32][R10.64], R21 ;  /* 0x000000150a002986 */ /* 0x000fe2000c101120 */
[----:B0-----:R-:W-:-:S05]  /*de960*/  PRMT R7, R25, 0x7770, RZ ;  /* 0x0000777019077816 */ /* 0x001fca00000000ff */
        /* <DEDUP_REMOVED lines=8> */
[----:B------:R0:W-:Y:S04]  /*de9f0*/  @P0 STG.E.U8 desc[UR32][R56.64], R7 ;  /* 0x0000000738000986 */ /* 0x0001e8000c101120 */
[----:B0-----:R-:W4:Y:S04]  /*dea00*/  LDL.LU.64 R56, [R1+0x2228] ;  /* 0x0022280001387983 */ /* 0x001f280000300a00 */
[----:B------:R-:W2:Y:S04]  /*dea10*/  LDL.LU.64 R10, [R1+0x2238] ;  /* 0x00223800010a7983 */ /* 0x000ea80000300a00 */
[----:B------:R-:W3:Y:S04]  /*dea20*/  LDL.LU.64 R12, [R1+0x2230] ;  /* 0x00223000010c7983 */ /* 0x000ee80000300a00 */
[----:B------:R-:W3:Y:S04]  /*dea30*/  LDL.LU.64 R52, [R1+0x2240] ;  /* 0x0022400001347983 */ /* 0x000ee80000300a00 */
[----:B------:R-:W3:Y:S01]  /*dea40*/  LDL.LU.64 R54, [R1+0x2250] ;  /* 0x0022500001367983 */ /* 0x000ee20000300a00 */
[----:B------:R-:W-:-:S03]  /*dea50*/  LOP3.LUT P4, RZ, R5, 0x400000, RZ, 0xc0, !PT ;  /* 0x0040000005ff7812 */ /* 0x000fc6000788c0ff */
[----:B------:R-:W3:Y:S01]  /*dea60*/  LDL.LU.64 R58, [R1+0x2248] ;  /* 0x00224800013a7983 */ /* 0x000ee20000300a00 */
        /* <DEDUP_REMOVED lines=15> */
[----:B----4-:R0:W-:Y:S04]  /*deb60*/  @P4 STG.E.U8 desc[UR32][R56.64], R7 ;  /* 0x0000000738004986 */ /* 0x0101e8000c101120 */
[----:B0-----:R-:W4:Y:S04]  /*deb70*/  LDL.LU.64 R56, [R1+0x2258] ;  /* 0x0022580001387983 */ /* 0x001f280000300a00 */
[----:B------:R-:W4:Y:S02]  /*deb80*/  LDL.LU.64 R24, [R1+0x2260] ;  /* 0x0022600001187983 */ /* 0x000f240000300a00 */
        /* <DEDUP_REMOVED lines=9> */
[C---:B------:R-:W-:Y:S02]  /*dec20*/  LOP3.LUT P1, RZ, R5.reuse, 0x10000000, RZ, 0xc0, !PT ;  /* 0x1000000005ff7812 */ /* 0x040fe4000782c0ff */
[----:B------:R-:W-:Y:S01]  /*dec30*/  LOP3.LUT R48, R48, 0xffffdfff, RZ, 0xc0, !PT ;  /* 0xffffdfff30307812 */ /* 0x000fe200078ec0ff */
[----:B------:R-:W4:Y:S01]  /*dec40*/  LDL.LU.64 R50, [R1+0x2288] ;  /* 0x0022880001327983 */ /* 0x000f220000300a00 */
[----:B------:R-:W-:-:S09]  /*dec50*/  LOP3.LUT P6, RZ, R5, 0x1000000, RZ, 0xc0, !PT ;  /* 0x0100000005ff7812 */ /* 0x000fd200078cc0ff */
[----:B------:R-:W-:Y:S02]  /*dec60*/  @P1 LOP3.LUT R48, R48, 0x2000, RZ, 0xfc, !PT ;  /* 0x0000200030301812 */ /* 0x000fe400078efcff */
[C---:B------:R-:W-:Y:S02]  /*dec70*/  LOP3.LUT P1, RZ, R5.reuse, 0x8000000, RZ, 0xc0, !PT ;  /* 0x0800000005ff7812 */ /* 0x040fe4000782c0ff */
[----:B------:R-:W-:Y:S02]  /*dec80*/  LOP3.LUT P0, RZ, R5, 0x2000000, RZ, 0xc0, !PT ;  /* 0x0200000005ff7812 */ /* 0x000fe4000780c0ff */
[----:B------:R-:W-:Y:S02]  /*dec90*/  LOP3.LUT R48, R48, 0xffffbfff, RZ, 0xc0, !PT ;  /* 0xffffbfff30307812 */ /* 0x000fe400078ec0ff */
[C---:B------:R-:W-:Y:S02]  /*deca0*/  PRMT R7, R29.reuse, 0x7772, RZ ;  /* 0x000077721d077816 */ /* 0x040fe400000000ff */
[----:B------:R-:W-:-:S03]  /*decb0*/  PRMT R29, R29, 0x7773, RZ ;  /* 0x000077731d1d7816 */ /* 0x000fc600000000ff */
[----:B--2---:R0:W-:Y:S02]  /*decc0*/  @P5 STG.E.U8 desc[UR32][R10.64], R7 ;  /* 0x000000070a005986 */ /* 0x0041e4000c101120 */
[----:B------:R-:W-:Y:S02]  /*decd0*/  @P1 LOP3.LUT R48, R48, 0x4000, RZ, 0xfc, !PT ;  /* 0x0000400030301812 */ /* 0x000fe400078efcff */
[----:B------:R-:W-:Y:S01]  /*dece0*/  LOP3.LUT P1, RZ, R5, 0x4000000, RZ, 0xc0, !PT ;  /* 0x0400000005ff7812 */ /* 0x000fe2000782c0ff */
[----:B---3--:R1:W-:Y:S01]  /*decf0*/  @P6 STG.E.U8 desc[UR32][R12.64], R29 ;  /* 0x0000001d0c006986 */ /* 0x0083e2000c101120 */
[----:B0-----:R-:W-:-:S03]  /*ded00*/  PRMT R7, R33, 0x7770, RZ ;  /* 0x0000777021077816 */ /* 0x001fc600000000ff */
[----:B------:R-:W2:Y:S04]  /*ded10*/  LDL.LU.64 R10, [R1+0x2290] ;  /* 0x00229000010a7983 */ /* 0x000ea80000300a00 */
[----:B------:R0:W-:Y:S04]  /*ded20*/  @P0 STG.E.U8 desc[UR32][R52.64], R7 ;  /* 0x0000000734000986 */ /* 0x0001e8000c101120 */
[----:B-1----:R-:W3:Y:S01]  /*ded30*/  LDL.LU.64 R12, [R1+0x2298] ;  /* 0x00229800010c7983 */ /* 0x002ee20000300a00 */
        /* <DEDUP_REMOVED lines=8> */
[----:B------:R-:W-:Y:S01]  /*dedc0*/  PRMT R33, R33, 0x7773, RZ ;  /* 0x0000777321217816 */ /* 0x000fe200000000ff */
[----:B0-----:R-:W3:Y:S10]  /*dedd0*/  LDL.LU.64 R58, [R1+0x22b8] ;  /* 0x0022b800013a7983 */ /* 0x001ef40000300a00 */
[----:B----4-:R0:W-:Y:S04]  /*dede0*/  @P1 STG.E.U8 desc[UR32][R56.64], R33 ;  /* 0x0000002138001986 */ /* 0x0101e8000c101120 */
        /* <DEDUP_REMOVED lines=18> */
[C---:B------:R-:W-:Y:S02]  /*def10*/  LOP3.LUT P3, RZ, R6.reuse, 0x10, RZ, 0xc0, !PT ;  /* 0x0000001006ff7812 */ /* 0x040fe4000786c0ff */
[----:B------:R-:W-:Y:S02]  /*def20*/  LOP3.LUT P4, RZ, R6, 0x20, RZ, 0xc0, !PT ;  /* 0x0000002006ff7812 */ /* 0x000fe4000788c0ff */
[----:B0-----:R-:W-:-:S07]  /*def30*/  PRMT R7, R41, 0x7771, RZ ;  /* 0x0000777129077816 */ /* 0x001fce00000000ff */
[----:B------:R0:W-:Y:S01]  /*def40*/  @P1 STG.E.U8 desc[UR32][R50.64], R7 ;  /* 0x0000000732001986 */ /* 0x0001e2000c101120 */
[----:B------:R-:W-:Y:S02]  /*def50*/  LOP3.LUT P5, RZ, R6, 0x40, RZ, 0xc0, !PT ;  /* 0x0000004006ff7812 */ /* 0x000fe400078ac0ff */
[C---:B0-----:R-:W-:Y:S02]  /*def60*/  PRMT R7, R41.reuse, 0x7772, RZ ;  /* 0x0000777229077816 */ /* 0x041fe400000000ff */
[----:B------:R-:W-:-:S03]  /*def70*/  PRMT R41, R41, 0x7773, RZ ;  /* 0x0000777329297816 */ /* 0x000fc600000000ff */
[----:B--2---:R0:W-:Y:S01]  /*def80*/  @P2 STG.E.U8 desc[UR32][R10.64], R7 ;  /* 0x000000070a002986 */ /* 0x0041e2000c101120 */
[C---:B------:R-:W-:Y:S02]  /*def90*/  LOP3.LUT P6, RZ, R6.reuse, 0x80, RZ, 0xc0, !PT ;  /* 0x0000008006ff7812 */ /* 0x040fe400078cc0ff */
[----:B------:R-:W-:Y:S01]  /*defa0*/  LOP3.LUT P0, RZ, R6, 0x100, RZ, 0xc0, !PT ;  /* 0x0000010006ff7812 */ /* 0x000fe2000780c0ff */
[----:B---3--:R-:W-:Y:S01]  /*defb0*/  @P3 STG.E.U8 desc[UR32][R12.64], R41 ;  /* 0x000000290c003986 */ /* 0x008fe2000c101120 */
[----:B0-----:R-:W-:-:S05]  /*defc0*/  PRMT R7, R45, 0x7770, RZ ;  /* 0x000077702d077816 */ /* 0x001fca00000000ff */
[----:B------:R0:W-:Y:S02]  /*defd0*/  @P4 STG.E.U8 desc[UR32][R52.64], R7 ;  /* 0x0000000734004986 */ /* 0x0001e4000c101120 */
[----:B0-----:R-:W-:-:S05]  /*defe0*/  PRMT R7, R45, 0x7771, RZ ;  /* 0x000077712d077816 */ /* 0x001fca00000000ff */
[----:B------:R0:W-:Y:S02]  /*deff0*/  @P5 STG.E.U8 desc[UR32][R54.64], R7 ;  /* 0x0000000736005986 */ /* 0x0001e4000c101120 */
[C---:B0-----:R-:W-:Y:S02]  /*df000*/  PRMT R7, R45.reuse, 0x7772, RZ ;  /* 0x000077722d077816 */ /* 0x041fe400000000ff */
[----:B------:R-:W-:-:S03]  /*df010*/  PRMT R45, R45, 0x7773, RZ ;  /* 0x000077732d2d7816 */ /* 0x000fc600000000ff */
[----:B------:R-:W-:Y:S04]  /*df020*/  @P6 STG.E.U8 desc[UR32][R58.64], R7 ;  /* 0x000000073a006986 */ /* 0x000fe8000c101120 */
[----:B----4-:R0:W-:Y:S04]  /*df030*/  @P0 STG.E.U8 desc[UR32][R56.64], R45 ;  /* 0x0000002d38000986 */ /* 0x0101e8000c101120 */
        /* <DEDUP_REMOVED lines=23> */
[----:B0-----:R-:W2:Y:S04]  /*df1b0*/  LDL.LU.64 R56, [R1+0x22f0] ;  /* 0x0022f00001387983 */ /* 0x001ea80000300a00 */
[----:B------:R-:W2:Y:S02]  /*df1c0*/  LDL.LU.64 R24, [R1+0x22f8] ;  /* 0x0022f80001187983 */ /* 0x000ea40000300a00 */
[----:B------:R-:W-:-:S02]  /*df1d0*/  @P1 LOP3.LUT R48, R48, 0x8, RZ, 0xfc, !PT ;  /* 0x0000000830301812 */ /* 0x000fc400078efcff */
[----:B------:R-:W2:Y:S01]  /*df1e0*/  LDL.LU.64 R20, [R1+0x2300] ;  /* 0x0023000001147983 */ /* 0x000ea20000300a00 */
[----:B------:R-:W-:Y:S02]  /*df1f0*/  LOP3.LUT P1, RZ, R6, 0x10000, RZ, 0xc0, !PT ;  /* 0x0001000006ff7812 */ /* 0x000fe4000782c0ff */
[----:B------:R-:W-:Y:S01]  /*df200*/  LOP3.LUT R48, R48, 0xffffffef, RZ, 0xc0, !PT ;  /* 0xffffffef30307812 */ /* 0x000fe200078ec0ff */
[----:B------:R-:W2:Y:S04]  /*df210*/  LDL.LU.64 R16, [R1+0x2308] ;  /* 0x0023080001107983 */ /* 0x000ea80000300a00 */
[----:B------:R-:W2:Y:S01]  /*df220*/  LDL.LU.64 R8, [R1+0x2310] ;  /* 0x0023100001087983 */ /* 0x000ea20000300a00 */
[C---:B------:R-:W-:Y:S02]  /*df230*/  LOP3.LUT P5, RZ, R6.reuse, 0x400, RZ, 0xc0, !PT ;  /* 0x0000040006ff7812 */ /* 0x040fe400078ac0ff */
[----:B------:R-:W-:Y:S01]  /*df240*/  LOP3.LUT P6, RZ, R6, 0x800, RZ, 0xc0, !PT ;  /* 0x0000080006ff7812 */ /* 0x000fe200078cc0ff */
[----:B------:R-:W2:Y:S02]  /*df250*/  LDL.LU.64 R14, [R1+0x2318] ;  /* 0x00231800010e7983 */ /* 0x000ea40000300a00 */
[----:B------:R-:W-:-:S02]  /*df260*/  @P1 LOP3.LUT R48, R48, 0x10, RZ, 0xfc, !PT ;  /* 0x0000001030301812 */ /* 0x000fc400078efcff */
[----:B------:R-:W-:Y:S01]  /*df270*/  LOP3.LUT P1, RZ, R6, 0x8000, RZ, 0xc0, !PT ;  /* 0x0000800006ff7812 */ /* 0x000fe2000782c0ff */
[----:B------:R-:W2:Y:S01]  /*df280*/  LDL.LU.64 R50, [R1+0x2320] ;  /* 0x0023200001327983 */ /* 0x000ea20000300a00 */
[----:B------:R-:W-:-:S11]  /*df290*/  LOP3.LUT R48, R48, 0xffffffdf, RZ, 0xc0, !PT ;  /* 0xffffffdf30307812 */ /* 0x000fd600078ec0ff */
[----:B------:R-:W-:Y:S02]  /*df2a0*/  @P1 LOP3.LUT R48, R48, 0x20, RZ, 0xfc, !PT ;  /* 0x0000002030301812 */ /* 0x000fe400078efcff */
[----:B------:R-:W-:Y:S02]  /*df2b0*/  LOP3.LUT P1, RZ, R6, 0x4000, RZ, 0xc0, !PT ;  /* 0x0000400006ff7812 */ /* 0x000fe4000782c0ff */
[----:B------:R-:W-:Y:S02]  /*df2c0*/  LOP3.LUT R48, R48, 0xffffffbf, RZ, 0xc0, !PT ;  /* 0xffffffbf30307812 */ /* 0x000fe400078ec0ff */
[----:B------:R-:W-:Y:S02]  /*df2d0*/  PRMT R7, R18, 0x7771, RZ ;  /* 0x0000777112077816 */ /* 0x000fe400000000ff */
[----:B------:R-:W-:-:S03]  /*df2e0*/  LOP3.LUT P0, RZ, R6, 0x1000, RZ, 0xc0, !PT ;  /* 0x0000100006ff7812 */ /* 0x000fc6000780c0ff */
[----:B---3--:R0:W-:Y:S04]  /*df2f0*/  @P5 STG.E.U8 desc[UR32][R10.64], R7 ;  /* 0x000000070a005986 */ /* 0x0081e8000c101120 */
[----:B------:R-:W-:Y:S02]  /*df300*/  @P1 LOP3.LUT R48, R48, 0x40, RZ, 0xfc, !PT ;  /* 0x0000004030301812 */ /* 0x000fe400078efcff */
[----:B------:R-:W-:Y:S02]  /*df310*/  LOP3.LUT P1, RZ, R6, 0x2000, RZ, 0xc0, !PT ;  /* 0x0000200006ff7812 */ /* 0x000fe4000782c0ff */
[C---:B0-----:R-:W-:Y:S01]  /*df320*/  PRMT R7, R18.reuse, 0x7772, RZ ;  /* 0x0000777212077816 */ /* 0x041fe200000000ff */
[----:B------:R-:W3:Y:S01]  /*df330*/  LDL.LU.64 R10, [R1+0x2328] ;  /* 0x00232800010a7983 */ /* 0x000ee20000300a00 */
[----:B------:R-:W-:-:S03]  /*df340*/  PRMT R18, R18, 0x7773, RZ ;  /* 0x0000777312127816 */ /* 0x000fc600000000ff */
[----:B----4-:R0:W-:Y:S04]  /*df350*/  @P6 STG.E.U8 desc[UR32][R12.64], R7 ;  /* 0x000000070c006986 */ /* 0x0101e8000c101120 */
[----:B------:R1:W-:Y:S01]  /*df360*/  @P0 STG.E.U8 desc[UR32][R52.64], R18 ;  /* 0x0000001234000986 */ /* 0x0003e2000c101120 */
[----:B0-----:R-:W-:-:S03]  /*df370*/  PRMT R7, R22, 0x7770, RZ ;  /* 0x0000777016077816 */ /* 0x001fc600000000ff */
[----:B------:R-:W4:Y:S04]  /*df380*/  LDL.LU.64 R12, [R1+0x2340] ;  /* 0x00234000010c7983 */ /* 0x000f280000300a00 */
[----:B------:R0:W-:Y:S01]  /*df390*/  @P1 STG.E.U8 desc[UR32][R54.64], R7 ;  /* 0x0000000736001986 */ /* 0x0001e2000c101120 */
[----:B------:R-:W-:-:S03]  /*df3a0*/  LOP3.LUT P1, RZ, R48, 0x40, RZ, 0xc0, !PT ;  /* 0x0000004030ff7812 */ /* 0x000fc6000782c0ff */
[----:B-1----:R-:W4:Y:S01]  /*df3b0*/  LDL.LU.64 R52, [R1+0x2338] ;  /* 0x0023380001347983 */ /* 0x002f220000300a00 */
        /* <DEDUP_REMOVED lines=9> */
[----:B------:R-:W-:Y:S02]  /*df450*/  PRMT R22, R22, 0x7773, RZ ;  /* 0x0000777316167816 */ /* 0x000fe400000000ff */
[----:B------:R-:W-:-:S09]  /*df460*/  PRMT R7, R26, 0x7770, RZ ;  /* 0x000077701a077816 */ /* 0x000fd200000000ff */
[----:B------:R-:W-:Y:S01]  /*df470*/  @P1 STG.E.U8 desc[UR32][R24.64], R22 ;  /* 0x0000001618001986 */ /* 0x000fe2000c101120 */
[----:B------:R-:W-:-:S13]  /*df480*/  LOP3.LUT P1, RZ, R48, 0x8, RZ, 0xc0, !PT ;  /* 0x0000000830ff7812 */ /* 0x000fda000782c0ff */
        /* <DEDUP_REMOVED lines=9> */
[----:B------:R-:W-:-:S09]  /*df520*/  LOP3.LUT P2, RZ, R6, 0x400000, RZ, 0xc0, !PT ;  /* 0x0040000006ff7812 */ /* 0x000fd2000784c0ff */
[----:B------:R-:W-:Y:S01]  /*df530*/  @P1 STG.E.U8 desc[UR32][R14.64], R26 ;  /* 0x0000001a0e001986 */ /* 0x000fe2000c101120 */
[----:B------:R-:W-:Y:S02]  /*df540*/  LOP3.LUT P1, RZ, R5, 0x80000000, RZ, 0xc0, !PT ;  /* 0x8000000005ff7812 */ /* 0x000fe4000782c0ff */
[----:B0-----:R-:W-:Y:S02]  /*df550*/  PRMT R7, R30, 0x7770, RZ ;  /* 0x000077701e077816 */ /* 0x001fe400000000ff */
[C---:B------:R-:W-:Y:S02]  /*df560*/  LOP3.LUT P3, RZ, R6.reuse, 0x800000, RZ, 0xc0, !PT ;  /* 0x0080000006ff7812 */ /* 0x040fe4000786c0ff */
[C---:B------:R-:W-:Y:S02]  /*df570*/  LOP3.LUT P4, RZ, R6.reuse, 0x1000000, RZ, 0xc0, !PT ;  /* 0x0100000006ff7812 */ /* 0x040fe4000788c0ff */
[----:B------:R-:W-:-:S05]  /*df580*/  LOP3.LUT P5, RZ, R6, 0x2000000, RZ, 0xc0, !PT ;  /* 0x0200000006ff7812 */ /* 0x000fca00078ac0ff */
[----:B------:R0:W-:Y:S01]  /*df590*/  @P1 STG.E.U8 desc[UR32][R50.64], R7 ;  /* 0x0000000732001986 */ /* 0x0001e2000c101120 */
[----:B------:R-:W-:Y:S02]  /*df5a0*/  LOP3.LUT P6, RZ, R6, 0x4000000, RZ, 0xc0, !PT ;  /* 0x0400000006ff7812 */ /* 0x000fe400078cc0ff */
[----:B0-----:R-:W-:-:S05]  /*df5b0*/  PRMT R7, R30, 0x7771, RZ ;  /* 0x000077711e077816 */ /* 0x001fca00000000ff */
[----:B---3--:R0:W-:Y:S01]  /*df5c0*/  @P2 STG.E.U8 desc[UR32][R10.64], R7 ;  /* 0x000000070a002986 */ /* 0x0081e2000c101120 */
[----:B------:R-:W-:Y:S02]  /*df5d0*/  LOP3.LUT P0, RZ, R6, 0x8000000, RZ, 0xc0, !PT ;  /* 0x0800000006ff7812 */ /* 0x000fe4000780c0ff */
[C---:B0-----:R-:W-:Y:S02]  /*df5e0*/  PRMT R7, R30.reuse, 0x7772, RZ ;  /* 0x000077721e077816 */ /* 0x041fe400000000ff */
[----:B------:R-:W-:-:S03]  /*df5f0*/  PRMT R30, R30, 0x7773, RZ ;  /* 0x000077731e1e7816 */ /* 0x000fc600000000ff */
[----:B----4-:R0:W-:Y:S04]  /*df600*/  @P3 STG.E.U8 desc[UR32][R12.64], R7 ;  /* 0x000000070c003986 */ /* 0x0101e8000c101120 */
[----:B------:R-:W-:Y:S01]  /*df610*/  @P4 STG.E.U8 desc[UR32][R52.64], R30 ;  /* 0x0000001e34004986 */ /* 0x000fe2000c101120 */
        /* <DEDUP_REMOVED lines=32> */
[----:B------:R-:W-:Y:S01]  /*df820*/  LOP3.LUT P1, RZ, R4, 0x8, RZ, 0xc0, !PT ;  /* 0x0000000804ff7812 */ /* 0x000fe2000782c0ff */
[----:B------:R-:W2:Y:S01]  /*df830*/  LDL.LU.64 R20, [R1+0x2398] ;  /* 0x0023980001147983 */ /* 0x000ea20000300a00 */
        /* <DEDUP_REMOVED lines=9> */
[----:B------:R-:W-:-:S09]  /*df8d0*/  LOP3.LUT P6, RZ, R6, 0x40000000, RZ, 0xc0, !PT ;  /* 0x4000000006ff7812 */ /* 0x000fd200078cc0ff */
[----:B------:R-:W-:Y:S02]  /*df8e0*/  @P1 LOP3.LUT R5, R5, 0x20000000, RZ, 0xfc, !PT ;  /* 0x2000000005051812 */ /* 0x000fe400078efcff */
[----:B------:R-:W-:Y:S02]  /*df8f0*/  LOP3.LUT P1, RZ, R4, 0x2, RZ, 0xc0, !PT ;  /* 0x0000000204ff7812 */ /* 0x000fe4000782c0ff */
[----:B------:R-:W-:Y:S02]  /*df900*/  LOP3.LUT P0, RZ, R6, 0x80000000, RZ, 0xc0, !PT ;  /* 0x8000000006ff7812 */ /* 0x000fe4000780c0ff */
[----:B------:R-:W-:Y:S02]  /*df910*/  LOP3.LUT R5, R5, 0xbfffffff, RZ, 0xc0, !PT ;  /* 0xbfffffff05057812 */ /* 0x000fe400078ec0ff */
[----:B------:R-:W-:-:S05]  /*df920*/  PRMT R6, R38, 0x7770, RZ ;  /* 0x0000777026067816 */ /* 0x000fca00000000ff */
[----:B---3--:R0:W-:Y:S02]  /*df930*/  @P5 STG.E.U8 desc[UR32][R10.64], R6 ;  /* 0x000000060a005986 */ /* 0x0081e4000c101120 */
[----:B------:R-:W-:Y:S02]  /*df940*/  @P1 LOP3.LUT R5, R5, 0x40000000, RZ, 0xfc, !PT ;  /* 0x4000000005051812 */ /* 0x000fe400078efcff */
[----:B------:R-:W-:Y:S02]  /*df950*/  LOP3.LUT P1, RZ, R4, 0x1, RZ, 0xc0, !PT ;  /* 0x0000000104ff7812 */ /* 0x000fe4000782c0ff */
[C---:B0-----:R-:W-:Y:S01]  /*df960*/  PRMT R6, R38.reuse, 0x7771, RZ ;  /* 0x0000777126067816 */ /* 0x041fe200000000ff */
[----:B------:R-:W3:Y:S04]  /*df970*/  LDL.LU.64 R10, [R1+0x23b0] ;  /* 0x0023b000010a7983 */ /* 0x000ee80000300a00 */
[----:B----4-:R0:W-:Y:S02]  /*df980*/  @P6 STG.E.U8 desc[UR32][R12.64], R6 ;  /* 0x000000060c006986 */ /* 0x0101e4000c101120 */
[----:B0-----:R-:W-:-:S02]  /*df990*/  PRMT R6, R38, 0x7772, RZ ;  /* 0x0000777226067816 */ /* 0x001fc400000000ff */
[----:B------:R-:W4:Y:S01]  /*df9a0*/  LDL.LU.64 R12, [R1+0x23c8] ;  /* 0x0023c800010c7983 */ /* 0x000f220000300a00 */
[----:B------:R-:W-:-:S03]  /*df9b0*/  PRMT R38, R38, 0x7773, RZ ;  /* 0x0000777326267816 */ /* 0x000fc600000000ff */
[----:B------:R0:W-:Y:S04]  /*df9c0*/  @P0 STG.E.U8 desc[UR32][R52.64], R6 ;  /* 0x0000000634000986 */ /* 0x0001e8000c101120 */
[----:B------:R1:W-:Y:S01]  /*df9d0*/  @P1 STG.E.U8 desc[UR32][R54.64], R38 ;  /* 0x0000002636001986 */ /* 0x0003e2000c101120 */
[C---:B------:R-:W-:Y:S02]  /*df9e0*/  LOP3.LUT P1, RZ, R5.reuse, 0x40000000, RZ, 0xc0, !PT ;  /* 0x4000000005ff7812 */ /* 0x040fe4000782c0ff */
[----:B0-----:R-:W-:Y:S01]  /*df9f0*/  PRMT R6, R42, 0x7770, RZ ;  /* 0x000077702a067816 */ /* 0x001fe200000000ff */
[----:B------:R-:W4:Y:S04]  /*dfa00*/  LDL.LU.64 R52, [R1+0x23d0] ;  /* 0x0023d00001347983 */ /* 0x000f280000300a00 */
[----:B-1----:R-:W4:Y:S06]  /*dfa10*/  LDL.LU.64 R54, [R1+0x23d8] ;  /* 0x0023d80001367983 */ /* 0x002f2c0000300a00 */
[----:B------:R0:W-:Y:S01]  /*dfa20*/  @P1 STG.E.U8 desc[UR32][R58.64], R6 ;  /* 0x000000063a001986 */ /* 0x0001e2000c101120 */
[----:B------:R-:W-:-:S03]  /*dfa30*/  LOP3.LUT P1, RZ, R5, 0x20000000, RZ, 0xc0, !PT ;  /* 0x2000000005ff7812 */ /* 0x000fc6000782c0ff */
[----:B0-----:R-:W4:Y:S01]  /*dfa40*/  LDL.LU.64 R58, [R1+0x23e0] ;  /* 0x0023e000013a7983 */ /* 0x001f220000300a00 */
[----:B------:R-:W-:-:S09]  /*dfa50*/  PRMT R6, R42, 0x7771, RZ ;  /* 0x000077712a067816 */ /* 0x000fd200000000ff */
[----:B--2---:R0:W-:Y:S04]  /*dfa60*/  @P1 STG.E.U8 desc[UR32][R56.64], R6 ;  /* 0x0000000638001986 */ /* 0x0041e8000c101120 */
[----:B0-----:R-:W2:Y:S01]  /*dfa70*/  LDL.LU.64 R56, [R1+0x23e8] ;  /* 0x0023e80001387983 */ /* 0x001ea20000300a00 */
[----:B------:R-:W-:Y:S02]  /*dfa80*/  LOP3.LUT P1, RZ, R5, 0x10000000, RZ, 0xc0, !PT ;  /* 0x1000000005ff7812 */ /* 0x000fe4000782c0ff */
[C---:B------:R-:W-:Y:S02]  /*dfa90*/  PRMT R6, R42.reuse, 0x7772, RZ ;  /* 0x000077722a067816 */ /* 0x040fe400000000ff */
[----:B------:R-:W-:-:S09]  /*dfaa0*/  PRMT R42, R42, 0x7773, RZ ;  /* 0x000077732a2a7816 */ /* 0x000fd200000000ff */
[----:B------:R0:W-:Y:S01]  /*dfab0*/  @P1 STG.E.U8 desc[UR32][R24.64], R6 ;  /* 0x0000000618001986 */ /* 0x0001e2000c101120 */
        /* <DEDUP_REMOVED lines=13> */
[----:B------:R-:W-:Y:S02]  /*dfb90*/  LOP3.LUT P3, RZ, R4, 0x400, RZ, 0xc0, !PT ;  /* 0x0000040004ff7812 */ /* 0x000fe4000786c0ff */
[----:B------:R-:W-:Y:S02]  /*dfba0*/  PRMT R46, R46, 0x7773, RZ ;  /* 0x000077732e2e7816 */ /* 0x000fe400000000ff */
[----:B------:R-:W-:Y:S02]  /*dfbb0*/  LOP3.LUT P4, RZ, R4, 0x800, RZ, 0xc0, !PT ;  /* 0x0000080004ff7812 */ /* 0x000fe4000788c0ff */
[----:B0-----:R-:W-:-:S05]  /*dfbc0*/  PRMT R6, R19, 0x7770, RZ ;  /* 0x0000777013067816 */ /* 0x001fca00000000ff */
[----:B------:R-:W-:Y:S04]  /*dfbd0*/  @P1 STG.E.U8 desc[UR32][R50.64], R46 ;  /* 0x0000002e32001986 */ /* 0x000fe8000c101120 */
[----:B---3--:R0:W-:Y:S01]  /*dfbe0*/  @P2 STG.E.U8 desc[UR32][R10.64], R6 ;  /* 0x000000060a002986 */ /* 0x0081e2000c101120 */
[C---:B------:R-:W-:Y:S02]  /*dfbf0*/  LOP3.LUT P5, RZ, R4.reuse, 0x1000, RZ, 0xc0, !PT ;  /* 0x0000100004ff7812 */ /* 0x040fe400078ac0ff */
[----:B------:R-:W-:Y:S02]  /*dfc00*/  LOP3.LUT P6, RZ, R4, 0x2000, RZ, 0xc0, !PT ;  /* 0x0000200004ff7812 */ /* 0x000fe400078cc0ff */
[----:B0-----:R-:W-:-:S05]  /*dfc10*/  PRMT R6, R19, 0x7771, RZ ;  /* 0x0000777113067816 */ /* 0x001fca00000000ff */
[----:B----4-:R0:W-:Y:S01]  /*dfc20*/  @P3 STG.E.U8 desc[UR32][R12.64], R6 ;  /* 0x000000060c003986 */ /* 0x0101e2000c101120 */
[----:B------:R-:W-:Y:S02]  /*dfc30*/  LOP3.LUT P0, RZ, R4, 0x4000, RZ, 0xc0, !PT ;  /* 0x0000400004ff7812 */ /* 0x000fe4000780c0ff */
[C---:B0-----:R-:W-:Y:S02]  /*dfc40*/  PRMT R6, R19.reuse, 0x7772, RZ ;  /* 0x0000777213067816 */ /* 0x041fe400000000ff */
[----:B------:R-:W-:-:S03]  /*dfc50*/  PRMT R19, R19, 0x7773, RZ ;  /* 0x0000777313137816 */ /* 0x000fc600000000ff */
[----:B------:R0:W-:Y:S04]  /*dfc60*/  @P4 STG.E.U8 desc[UR32][R52.64], R6 ;  /* 0x0000000634004986 */ /* 0x0001e8000c101120 */
[----:B------:R-:W-:Y:S01]  /*dfc70*/  @P5 STG.E.U8 desc[UR32][R54.64], R19 ;  /* 0x0000001336005986 */ /* 0x000fe2000c101120 */
        /* <DEDUP_REMOVED lines=34> */
[C---:B------:R-:W-:Y:S02]  /*dfea0*/  LOP3.LUT P5, RZ, R4.reuse, 0x10000, RZ, 0xc0, !PT ;  /* 0x0001000004ff7812 */ /* 0x040fe400078ac0ff */
[C---:B------:R-:W-:Y:S01]  /*dfeb0*/  LOP3.LUT P6, RZ, R4.reuse, 0x20000, RZ, 0xc0, !PT ;  /* 0x0002000004ff7812 */ /* 0x040fe200078cc0ff */
[----:B------:R-:W2:Y:S04]  /*dfec0*/  LDL.LU.64 R8, [R1+0x2438] ;  /* 0x0024380001087983 */ /* 0x000ea80000300a00 */
[----:B------:R-:W-:Y:S01]  /*dfed0*/  @P1 LOP3.LUT R5, R5, 0x100000, RZ, 0xfc, !PT ;  /* 0x0010000005051812 */ /* 0x000fe200078efcff */
[----:B------:R-:W2:Y:S01]  /*dfee0*/  LDL.LU.64 R14, [R1+0x2450] ;  /* 0x00245000010e7983 */ /* 0x000ea20000300a00 */
[----:B------:R-:W-:-:S02]  /*dfef0*/  LOP3.LUT P1, RZ, R4, 0x200000, RZ, 0xc0, !PT ;  /* 0x0020000004ff7812 */ /* 0x000fc4000782c0ff */
[----:B------:R-:W-:Y:S01]  /*dff00*/  LOP3.LUT R5, R5, 0xffdfffff, RZ, 0xc0, !PT ;  /* 0xffdfffff05057812 */ /* 0x000fe200078ec0ff */
[----:B------:R-:W2:Y:S01]  /*dff10*/  LDL.LU.64 R50, [R1+0x2480] ;  /* 0x0024800001327983 */ /* 0x000ea20000300a00 */
[----:B------:R-:W-:-:S09]  /*dff20*/  PRMT R23, R23, 0x7773, RZ ;  /* 0x0000777317177816 */ /* 0x000fd200000000ff */
[----:B------:R-:W-:Y:S02]  /*dff30*/  @P1 LOP3.LUT R5, R5, 0x200000, RZ, 0xfc, !PT ;  /* 0x0020000005051812 */ /* 0x000fe400078efcff */
[C---:B------:R-:W-:Y:S02]  /*dff40*/  LOP3.LUT P1, RZ, R4.reuse, 0x100000, RZ, 0xc0, !PT ;  /* 0x0010000004ff7812 */ /* 0x040fe4000782c0ff */
[----:B------:R-:W-:Y:S01]  /*dff50*/  LOP3.LUT R5, R5, 0xffbfffff, RZ, 0xc0, !PT ;  /* 0xffbfffff05057812 */ /* 0x000fe200078ec0ff */
[----:B---3--:R0:W-:Y:S01]  /*dff60*/  @P5 STG.E.U8 desc[UR32][R10.64], R23 ;  /* 0x000000170a005986 */ /* 0x0081e2000c101120 */
[C---:B------:R-:W-:Y:S02]  /*dff70*/  LOP3.LUT P0, RZ, R4.reuse, 0x40000, RZ, 0xc0, !PT ;  /* 0x0004000004ff7812 */ /* 0x040fe4000780c0ff */
[C---:B------:R-:W-:Y:S02]  /*dff80*/  LOP3.LUT P2, RZ, R4.reuse, 0x10000000, RZ, 0xc0, !PT ;  /* 0x1000000004ff7812 */ /* 0x040fe4000784c0ff */
[----:B------:R-:W-:-:S02]  /*dff90*/  LOP3.LUT P3, RZ, R4, 0x20000000, RZ, 0xc0, !PT ;  /* 0x2000000004ff7812 */ /* 0x000fc4000786c0ff */
[C---:B------:R-:W-:Y:S02]  /*dffa0*/  LOP3.LUT P4, RZ, R4.reuse, 0x40000000, RZ, 0xc0, !PT ;  /* 0x4000000004ff7812 */ /* 0x040fe4000788c0ff */
[C---:B------:R-:W-:Y:S02]  /*dffb0*/  LOP3.LUT P5, RZ, R4.reuse, 0x80000000, RZ, 0xc0, !PT ;  /* 0x8000000004ff7812 */ /* 0x040fe400078ac0ff */
[----:B------:R-:W-:Y:S01]  /*dffc0*/  @P1 LOP3.LUT R5, R5, 0x400000, RZ, 0xfc, !PT ;  /* 0x0040000005051812 */ /* 0x000fe200078efcff */
[----:B0-----:R-:W3:Y:S01]  /*dffd0*/  LDL.LU.64 R10, [R1+0x2490] ;  /* 0x00249000010a7983 */ /* 0x001ee20000300a00 */
[----:B------:R-:W-:Y:S02]  /*dffe0*/  LOP3.LUT P1, RZ, R4, 0x80000, RZ, 0xc0, !PT ;  /* 0x0008000004ff7812 */ /* 0x000fe4000782c0ff */
[----:B------:R-:W-:-:S05]  /*dfff0*/  PRMT R4, R27, 0x7770, RZ ;  /* 0x000077701b047816 */ /* 0x000fca00000000ff */
[----:B----4-:R0:W-:Y:S02]  /*e0000*/  @P6 STG.E.U8 desc[UR32][R12.64], R4 ;  /* 0x000000040c006986 */ /* 0x0101e4000c101120 */
[C---:B0-----:R-:W-:Y:S02]  /*e0010*/  PRMT R4, R27.reuse, 0x7771, RZ ;  /* 0x000077711b047816 */ /* 0x041fe400000000ff */
[----:B------:R-:W4:Y:S04]  /*e0020*/  LDL.LU.64 R12, [R1+0x2498] ;  /* 0x00249800010c7983 */ /* 0x000f280000300a00 */
[----:B------:R0:W-:Y:S02]  /*e0030*/  @P0 STG.E.U8 desc[UR32][R52.64], R4 ;  /* 0x0000000434000986 */ /* 0x0001e4000c101120 */
[----:B0-----:R-:W-:-:S02]  /*e0040*/  PRMT R4, R27, 0x7772, RZ ;  /* 0x000077721b047816 */ /* 0x001fc400000000ff */
        /* <DEDUP_REMOVED lines=27> */
[C---:B0-----:R-:W-:Y:S02]  /*e0200*/  PRMT R4, R35.reuse, 0x7772, RZ ;  /* 0x0000777223047816 */ /* 0x041fe400000000ff */
[----:B------:R-:W-:-:S09]  /*e0210*/  PRMT R35, R35, 0x7773, RZ ;  /* 0x0000777323237816 */ /* 0x000fd200000000ff */
[----:B------:R0:W-:Y:S04]  /*e0220*/  @P1 STG.E.U8 desc[UR32][R50.64], R4 ;  /* 0x0000000432001986 */ /* 0x0001e8000c101120 */
[----:B---3--:R-:W-:Y:S01]  /*e0230*/  @P2 STG.E.U8 desc[UR32][R10.64], R35 ;  /* 0x000000230a002986 */ /* 0x008fe2000c101120 */
[----:B0-----:R-:W-:-:S05]  /*e0240*/  PRMT R4, R39, 0x7770, RZ ;  /* 0x0000777027047816 */ /* 0x001fca00000000ff */
[----:B----4-:R0:W-:Y:S01]  /*e0250*/  @P3 STG.E.U8 desc[UR32][R12.64], R4 ;  /* 0x000000040c003986 */ /* 0x0101e2000c101120 */
        /* <DEDUP_REMOVED lines=15> */
[----:B------:R-:W4:Y:S01]  /*e0350*/  LDL.LU.64 R58, [R1+0x2508] ;  /* 0x00250800013a7983 */ /* 0x000f220000300a00 */
[----:B------:R-:W-:-:S02]  /*e0360*/  LOP3.LUT P1, RZ, R3, 0x4000, RZ, 0xc0, !PT ;  /* 0x0000400003ff7812 */ /* 0x000fc4000782c0ff */
[----:B------:R-:W-:Y:S02]  /*e0370*/  LOP3.LUT R5, R5, 0xffffff7f, RZ, 0xc0, !PT ;  /* 0xffffff7f05057812 */ /* 0x000fe400078ec0ff */
[----:B------:R-:W-:Y:S02]  /*e0380*/  LOP3.LUT P4, RZ, R3, 0x4, RZ, 0xc0, !PT ;  /* 0x0000000403ff7812 */ /* 0x000fe4000788c0ff */
[----:B------:R-:W-:-:S07]  /*e0390*/  PRMT R4, R43, 0x7771, RZ ;  /* 0x000077712b047816 */ /* 0x000fce00000000ff */
        /* <DEDUP_REMOVED lines=21> */
[C---:B------:R-:W-:Y:S02]  /*e04f0*/  LOP3.LUT P6, RZ, R3.reuse, 0x10, RZ, 0xc0, !PT ;  /* 0x0000001003ff7812 */ /* 0x040fe400078cc0ff */
[----:B------:R-:W-:Y:S02]  /*e0500*/  LOP3.LUT P0, RZ, R3, 0x20, RZ, 0xc0, !PT ;  /* 0x0000002003ff7812 */ /* 0x000fe4000780c0ff */
[----:B------:R-:W-:-:S07]  /*e0510*/  LOP3.LUT R5, R5, 0xffffbfff, RZ, 0xc0, !PT ;  /* 0xffffbfff05057812 */ /* 0x000fce00078ec0ff */
[----:B------:R-:W-:Y:S02]  /*e0520*/  @P1 LOP3.LUT R5, R5, 0x4000, RZ, 0xfc, !PT ;  /* 0x0000400005051812 */ /* 0x000fe400078efcff */
[----:B------:R-:W-:Y:S01]  /*e0530*/  LOP3.LUT P1, RZ, R3, 0x40, RZ, 0xc0, !PT ;  /* 0x0000004003ff7812 */ /* 0x000fe2000782c0ff */
[----:B--2---:R0:W-:Y:S04]  /*e0540*/  @P4 STG.E.U8 desc[UR32][R56.64], R4 ;  /* 0x0000000438004986 */ /* 0x0041e8000c101120 */
[----:B0-----:R-:W2:Y:S04]  /*e0550*/  LDL.LU.64 R56, [R1+0x2500] ;  /* 0x0025000001387983 */ /* 0x001ea80000300a00 */
[----:B------:R-:W2:Y:S04]  /*e0560*/  LDL.LU R49, [R1+0x270] ;  /* 0x0002700001317983 */ /* 0x000ea80000300800 */
[----:B------:R-:W2:Y:S04]  /*e0570*/  LDL.LU.64 R28, [R1+0x24f8] ;  /* 0x0024f800011c7983 */ /* 0x000ea80000300a00 */
[----:B------:R-:W2:Y:S04]  /*e0580*/  LDL.LU.64 R24, [R1+0x2510] ;  /* 0x0025100001187983 */ /* 0x000ea80000300a00 */
[----:B------:R-:W2:Y:S04]  /*e0590*/  LDL.LU.64 R20, [R1+0x2518] ;  /* 0x0025180001147983 */ /* 0x000ea80000300a00 */
[----:B------:R-:W2:Y:S04]  /*e05a0*/  LDL.LU.64 R16, [R1+0x2520] ;  /* 0x0025200001107983 */ /* 0x000ea80000300a00 */
[----:B------:R-:W2:Y:S04]  /*e05b0*/  LDL.LU R50, [R1+0x260] ;  /* 0x0002600001327983 */ /* 0x000ea80000300800 */
[----:B------:R-:W2:Y:S01]  /*e05c0*/  LDL.LU.64 R8, [R1+0x2528] ;  /* 0x0025280001087983 */ /* 0x000ea20000300a00 */
[----:B------:R-:W-:-:S03]  /*e05d0*/  PRMT R4, R43, 0x7772, RZ ;  /* 0x000077722b047816 */ /* 0x000fc600000000ff */
[----:B------:R-:W2:Y:S01]  /*e05e0*/  LDL.LU.64 R14, [R1+0x2530] ;  /* 0x00253000010e7983 */ /* 0x000ea20000300a00 */
[----:B------:R-:W-:-:S03]  /*e05f0*/  PRMT R43, R43, 0x7773, RZ ;  /* 0x000077732b2b7816 */ /* 0x000fc600000000ff */
[----:B---3--:R0:W-:Y:S04]  /*e0600*/  @P5 STG.E.U8 desc[UR32][R10.64], R4 ;  /* 0x000000040a005986 */ /* 0x0081e8000c101120 */
[----:B----4-:R1:W-:Y:S01]  /*e0610*/  @P6 STG.E.U8 desc[UR32][R12.64], R43 ;  /* 0x0000002b0c006986 */ /* 0x0103e2000c101120 */
[----:B0-----:R-:W-:-:S03]  /*e0620*/  PRMT R4, R47, 0x7770, RZ ;  /* 0x000077702f047816 */ /* 0x001fc600000000ff */
[----:B------:R-:W3:Y:S04]  /*e0630*/  LDL.LU.64 R10, [R1+0x2538] ;  /* 0x00253800010a7983 */ /* 0x000ee80000300a00 */
[----:B------:R0:W-:Y:S04]  /*e0640*/  @P0 STG.E.U8 desc[UR32][R52.64], R4 ;  /* 0x0000000434000986 */ /* 0x0001e8000c101120 */
[----:B-1----:R-:W4:Y:S01]  /*e0650*/  LDL.LU.64 R12, [R1+0x2540] ;  /* 0x00254000010c7983 */ /* 0x002f220000300a00 */
[----:B0-----:R-:W-:-:S03]  /*e0660*/  PRMT R4, R47, 0x7771, RZ ;  /* 0x000077712f047816 */ /* 0x001fc600000000ff */
[----:B------:R-:W4:Y:S04]  /*e0670*/  LDL.LU.64 R52, [R1+0x2548] ;  /* 0x0025480001347983 */ /* 0x000f280000300a00 */
[----:B------:R0:W-:Y:S01]  /*e0680*/  @P1 STG.E.U8 desc[UR32][R54.64], R4 ;  /* 0x0000000436001986 */ /* 0x0001e2000c101120 */
[----:B------:R-:W-:Y:S02]  /*e0690*/  LOP3.LUT P1, RZ, R5, 0x4000, RZ, 0xc0, !PT ;  /* 0x0000400005ff7812 */ /* 0x000fe4000782c0ff */
[----:B0-----:R-:W-:Y:S01]  /*e06a0*/  PRMT R4, R47, 0x7772, RZ ;  /* 0x000077722f047816 */ /* 0x001fe200000000ff */
[----:B------:R-:W4:Y:S10]  /*e06b0*/  LDL.LU.64 R54, [R1+0x2550] ;  /* 0x0025500001367983 */ /* 0x000f340000300a00 */
[----:B------:R0:W-:Y:S04]  /*e06c0*/  @P1 STG.E.U8 desc[UR32][R58.64], R4 ;  /* 0x000000043a001986 */ /* 0x0001e8000c101120 */
[----:B0-----:R-:W4:Y:S01]  /*e06d0*/  LDL.LU.64 R58, [R1+0x2558] ;  /* 0x00255800013a7983 */ /* 0x001f220000300a00 */
[----:B------:R-:W-:-:S02]  /*e06e0*/  LOP3.LUT P1, RZ, R5, 0x2000, RZ, 0xc0, !PT ;  /* 0x0000200005ff7812 */ /* 0x000fc4000782c0ff */
[----:B------:R-:W-:Y:S02]  /*e06f0*/  PRMT R47, R47, 0x7773, RZ ;  /* 0x000077732f2f7816 */ /* 0x000fe400000000ff */
[C---:B------:R-:W-:Y:S02]  /*e0700*/  LOP3.LUT P2, RZ, R3.reuse, 0x8000, RZ, 0xc0, !PT ;  /* 0x0000800003ff7812 */ /* 0x040fe4000784c0ff */
[C---:B------:R-:W-:Y:S02]  /*e0710*/  LOP3.LUT P3, RZ, R3.reuse, 0x10000, RZ, 0xc0, !PT ;  /* 0x0001000003ff7812 */ /* 0x040fe4000786c0ff */
[C---:B------:R-:W-:Y:S02]  /*e0720*/  LOP3.LUT P4, RZ, R3.reuse, 0x20000, RZ, 0xc0, !PT ;  /* 0x0002000003ff7812 */ /* 0x040fe4000788c0ff */
[C---:B------:R-:W-:Y:S02]  /*e0730*/  LOP3.LUT P5, RZ, R3.reuse, 0x40000, RZ, 0xc0, !PT ;  /* 0x0004000003ff7812 */ /* 0x040fe400078ac0ff */
[----:B------:R-:W-:Y:S01]  /*e0740*/  LOP3.LUT P6, RZ, R3, 0x80000, RZ, 0xc0, !PT ;  /* 0x0008000003ff7812 */ /* 0x000fe200078cc0ff */
[----:B--2---:R0:W-:Y:S01]  /*e0750*/  @P1 STG.E.U8 desc[UR32][R56.64], R47 ;  /* 0x0000002f38001986 */ /* 0x0041e2000c101120 */
[----:B------:R-:W-:-:S02]  /*e0760*/  LOP3.LUT P1, RZ, R5, 0x1000, RZ, 0xc0, !PT ;  /* 0x0000100005ff7812 */ /* 0x000fc4000782c0ff */
[----:B------:R-:W-:Y:S01]  /*e0770*/  PRMT R4, R49, 0x7770, RZ ;  /* 0x0000777031047816 */ /* 0x000fe200000000ff */
[----:B0-----:R-:W2:Y:S10]  /*e0780*/  LDL.LU.64 R56, [R1+0x2560] ;  /* 0x0025600001387983 */ /* 0x001eb40000300a00 */
        /* <DEDUP_REMOVED lines=17> */
[----:B---3--:R0:W-:Y:S02]  /*e08a0*/  @P2 STG.E.U8 desc[UR32][R10.64], R4 ;  /* 0x000000040a002986 */ /* 0x0081e4000c101120 */
[----:B0-----:R-:W-:-:S05]  /*e08b0*/  PRMT R4, R50, 0x7773, RZ ;  /* 0x0000777332047816 */ /* 0x001fca00000000ff */
[----:B----4-:R0:W-:Y:S02]  /*e08c0*/  @P3 STG.E.U8 desc[UR32][R12.64], R4 ;  /* 0x000000040c003986 */ /* 0x0101e4000c101120 */
        /* <DEDUP_REMOVED lines=8> */
[----:B------:R-:W4:Y:S04]  /*e0950*/  LDL.LU.64 R54, [R1+0x2568] ;  /* 0x0025680001367983 */ /* 0x000f280000300a00 */
[----:B------:R-:W4:Y:S04]  /*e0960*/  LDL.LU.64 R50, [R1+0x2570] ;  /* 0x0025700001327983 */ /* 0x000f280000300a00 */
[----:B------:R-:W4:Y:S04]  /*e0970*/  LDL.LU.64 R10, [R1+0x2580] ;  /* 0x00258000010a7983 */ /* 0x000f280000300a00 */
[----:B------:R-:W4:Y:S01]  /*e0980*/  LDL.LU R58, [R1+0x240] ;  /* 0x00024000013a7983 */ /* 0x000f220000300800 */
[----:B------:R-:W-:-:S02]  /*e0990*/  LOP3.LUT R5, R5, 0xfffffffe, RZ, 0xc0, !PT ;  /* 0xfffffffe05057812 */ /* 0x000fc400078ec0ff */
[C---:B------:R-:W-:Y:S02]  /*e09a0*/  LOP3.LUT P0, RZ, R3.reuse, 0x100000, RZ, 0xc0, !PT ;  /* 0x0010000003ff7812 */ /* 0x040fe4000780c0ff */
[C---:B------:R-:W-:Y:S02]  /*e09b0*/  LOP3.LUT P3, RZ, R3.reuse, 0x200000, RZ, 0xc0, !PT ;  /* 0x0020000003ff7812 */ /* 0x040fe4000786c0ff */
[C---:B------:R-:W-:Y:S02]  /*e09c0*/  LOP3.LUT P4, RZ, R3.reuse, 0x400000, RZ, 0xc0, !PT ;  /* 0x0040000003ff7812 */ /* 0x040fe4000788c0ff */
[C---:B------:R-:W-:Y:S02]  /*e09d0*/  LOP3.LUT P5, RZ, R3.reuse, 0x800000, RZ, 0xc0, !PT ;  /* 0x0080000003ff7812 */ /* 0x040fe400078ac0ff */
[----:B------:R-:W-:-:S05]  /*e09e0*/  LOP3.LUT P6, RZ, R3, 0x1000000, RZ, 0xc0, !PT ;  /* 0x0100000003ff7812 */ /* 0x000fca00078cc0ff */
[----:B--2---:R0:W-:Y:S04]  /*e09f0*/  @P0 STG.E.U8 desc[UR32][R56.64], R4 ;  /* 0x0000000438000986 */ /* 0x0041e8000c101120 */
[----:B0-----:R-:W2:Y:S04]  /*e0a00*/  LDL.LU.64 R56, [R1+0x2578] ;  /* 0x0025780001387983 */ /* 0x001ea80000300a00 */
[----:B------:R-:W2:Y:S04]  /*e0a10*/  LDL.LU.64 R12, [R1+0x2590] ;  /* 0x00259000010c7983 */ /* 0x000ea80000300a00 */
[----:B------:R-:W2:Y:S04]  /*e0a20*/  LDL.LU.64 R52, [R1+0x2588] ;  /* 0x0025880001347983 */ /* 0x000ea80000300a00 */
[----:B------:R-:W2:Y:S01]  /*e0a30*/  LDL.LU R59, [R1+0x230] ;  /* 0x00023000013b7983 */ /* 0x000ea20000300800 */
[----:B------:R-:W-:-:S02]  /*e0a40*/  LOP3.LUT P0, RZ, R3, 0x2000000, RZ, 0xc0, !PT ;  /* 0x0200000003ff7812 */ /* 0x000fc4000780c0ff */
        /* <DEDUP_REMOVED lines=21> */
[----:B----4-:R-:W-:-:S05]  /*e0ba0*/  PRMT R3, R58, 0x7770, RZ ;  /* 0x000077703a037816 */ /* 0x010fca00000000ff */
[----:B------:R0:W-:Y:S04]  /*e0bb0*/  @P3 STG.E.U8 desc[UR32][R54.64], R3 ;  /* 0x0000000336003986 */ /* 0x0001e8000c101120 */
[----:B0-----:R-:W3:Y:S04]  /*e0bc0*/  LDL.LU.64 R54, [R1+0x2598] ;  /* 0x0025980001367983 */ /* 0x001ee80000300a00 */
[----:B------:R-:W4:Y:S04]  /*e0bd0*/  LDL.LU R49, [R1+0x220] ;  /* 0x0002200001317983 */ /* 0x000f280000300800 */
[----:B------:R-:W4:Y:S04]  /*e0be0*/  LDL.LU.64 R28, [R1+0x25a0] ;  /* 0x0025a000011c7983 */ /* 0x000f280000300a00 */
[----:B------:R-:W4:Y:S04]  /*e0bf0*/  LDL.LU.64 R24, [R1+0x25a8] ;  /* 0x0025a80001187983 */ /* 0x000f280000300a00 */
[----:B------:R-:W4:Y:S04]  /*e0c00*/  LDL.LU.64 R20, [R1+0x25b0] ;  /* 0x0025b00001147983 */ /* 0x000f280000300a00 */
[----:B------:R-:W4:Y:S01]  /*e0c10*/  LDL.LU.64 R16, [R1+0x2878] ;  /* 0x0028780001107983 */ /* 0x000f220000300a00 */
[----:B------:R-:W-:-:S03]  /*e0c20*/  PRMT R3, R58, 0x7771, RZ ;  /* 0x000077713a037816 */ /* 0x000fc600000000ff */
[----:B------:R-:W4:Y:S04]  /*e0c30*/  LDL.LU.64 R8, [R1+0x2870] ;  /* 0x0028700001087983 */ /* 0x000f280000300a00 */
[----:B------:R0:W-:Y:S02]  /*e0c40*/  @P4 STG.E.U8 desc[UR32][R50.64], R3 ;  /* 0x0000000332004986 */ /* 0x0001e4000c101120 */
[----:B0-----:R-:W-:-:S05]  /*e0c50*/  PRMT R3, R58, 0x7772, RZ ;  /* 0x000077723a037816 */ /* 0x001fca00000000ff */
[----:B------:R0:W-:Y:S02]  /*e0c60*/  @P5 STG.E.U8 desc[UR32][R10.64], R3 ;  /* 0x000000030a005986 */ /* 0x0001e4000c101120 */
[----:B0-----:R-:W-:-:S05]  /*e0c70*/  PRMT R3, R58, 0x7773, RZ ;  /* 0x000077733a037816 */ /* 0x001fca00000000ff */
[----:B--2---:R0:W-:Y:S04]  /*e0c80*/  @P6 STG.E.U8 desc[UR32][R56.64], R3 ;  /* 0x0000000338006986 */ /* 0x0041e8000c101120 */
[----:B0-----:R-:W2:Y:S04]  /*e0c90*/  LDL.LU R56, [R1+0x210] ;  /* 0x0002100001387983 */ /* 0x001ea80000300800 */
[----:B------:R-:W2:Y:S01]  /*e0ca0*/  LDL.LU.64 R14, [R1+0x2868] ;  /* 0x00286800010e7983 */ /* 0x000ea20000300a00 */
[----:B------:R-:W-:-:S03]  /*e0cb0*/  PRMT R3, R59, 0x7770, RZ ;  /* 0x000077703b037816 */ /* 0x000fc600000000ff */
[----:B------:R-:W2:Y:S04]  /*e0cc0*/  LDL.LU.64 R50, [R1+0x2860] ;  /* 0x0028600001327983 */ /* 0x000ea80000300a00 */
[----:B------:R0:W-:Y:S04]  /*e0cd0*/  @P0 STG.E.U8 desc[UR32][R12.64], R3 ;  /* 0x000000030c000986 */ /* 0x0001e8000c101120 */
[----:B------:R-:W2:Y:S01]  /*e0ce0*/  LDL.LU.64 R10, [R1+0x2858] ;  /* 0x00285800010a7983 */ /* 0x000ea20000300a00 */
[----:B0-----:R-:W-:-:S03]  /*e0cf0*/  PRMT R3, R59, 0x7771, RZ ;  /* 0x000077713b037816 */ /* 0x001fc600000000ff */
[----:B------:R-:W2:Y:S04]  /*e0d00*/  LDL.LU.64 R12, [R1+0x2850] ;  /* 0x00285000010c7983 */ /* 0x000ea80000300a00 */
[----:B------:R0:W-:Y:S01]  /*e0d10*/  @P1 STG.E.U8 desc[UR32][R52.64], R3 ;  /* 0x0000000334001986 */ /* 0x0001e2000c101120 */
[----:B------:R-:W-:-:S03]  /*e0d20*/  LOP3.LUT P1, RZ, R5, 0x40, RZ, 0xc0, !PT ;  /* 0x0000004005ff7812 */ /* 0x000fc6000782c0ff */
[----:B------:R-:W2:Y:S04]  /*e0d30*/  LDL.LU R57, [R1+0x280] ;  /* 0x0002800001397983 */ /* 0x000ea80000300800 */
[----:B0-----:R-:W2:Y:S01]  /*e0d40*/  LDL.LU.64 R52, [R1+0x2848] ;  /* 0x0028480001347983 */ /* 0x001ea20000300a00 */
[----:B------:R-:W-:-:S05]  /*e0d50*/  PRMT R3, R59, 0x7772, RZ ;  /* 0x000077723b037816 */ /* 0x000fca00000000ff */
[----:B---3--:R0:W-:Y:S04]  /*e0d60*/  @P1 STG.E.U8 desc[UR32][R54.64], R3 ;  /* 0x0000000336001986 */ /* 0x0081e8000c101120 */
[----:B0-----:R-:W3:Y:S01]  /*e0d70*/  LDL.LU.64 R54, [R1+0x2840] ;  /* 0x0028400001367983 */ /* 0x001ee20000300a00 */
[----:B------:R-:W-:-:S03]  /*e0d80*/  PRMT R3, R59, 0x7773, RZ ;  /* 0x000077733b037816 */ /* 0x000fc600000000ff */
[----:B------:R-:W3:Y:S01]  /*e0d90*/  LDL.LU.64 R58, [R1+0x2838] ;  /* 0x00283800013a7983 */ /* 0x000ee20000300a00 */
[----:B------:R-:W-:-:S13]  /*e0da0*/  LOP3.LUT P1, RZ, R5, 0x20, RZ, 0xc0, !PT ;  /* 0x0000002005ff7812 */ /* 0x000fda000782c0ff */
        /* <DEDUP_REMOVED lines=16> */
[----:B--2---:R-:W-:-:S07]  /*e0eb0*/  PRMT R3, R56, 0x7770, RZ ;  /* 0x0000777038037816 */ /* 0x004fce00000000ff */
        /* <DEDUP_REMOVED lines=16> */
[----:B------:R0:W-:Y:S04]  /*e0fc0*/  @P0 STG.E.U8 desc[UR32][R58.64], R3 ;  /* 0x000000033a000986 */ /* 0x0001e8000c101120 */
[----:B0-----:R-:W2:Y:S04]  /*e0fd0*/  LDL.LU.64 R58, [R1+0x2830] ;  /* 0x00283000013a7983 */ /* 0x001ea80000300a00 */
[----:B------:R-:W3:Y:S04]  /*e0fe0*/  LDL.LU.64 R12, [R1+0x2828] ;  /* 0x00282800010c7983 */ /* 0x000ee80000300a00 */
[----:B------:R-:W4:Y:S04]  /*e0ff0*/  LDL.LU.64 R54, [R1+0x2820] ;  /* 0x0028200001367983 */ /* 0x000f280000300a00 */
[----:B------:R-:W4:Y:S04]  /*e1000*/  LDL.LU.64 R16, [R1+0x2818] ;  /* 0x0028180001107983 */ /* 0x000f280000300a00 */
[----:B------:R-:W3:Y:S04]  /*e1010*/  LDL.LU R56, [R1+0x274] ;  /* 0x0002740001387983 */ /* 0x000ee80000300800 */
        /* <DEDUP_REMOVED lines=8> */
[C---:B------:R-:W-:Y:S02]  /*e10a0*/  LOP3.LUT P6, RZ, R2.reuse, 0x8000, RZ, 0xc0, !PT ;  /* 0x0000800002ff7812 */ /* 0x040fe400078cc0ff */
[C---:B------:R-:W-:Y:S02]  /*e10b0*/  LOP3.LUT P3, RZ, R2.reuse, 0x400, RZ, 0xc0, !PT ;  /* 0x0000040002ff7812 */ /* 0x040fe4000786c0ff */
[C---:B------:R-:W-:Y:S02]  /*e10c0*/  LOP3.LUT P4, RZ, R2.reuse, 0x800, RZ, 0xc0, !PT ;  /* 0x0000080002ff7812 */ /* 0x040fe4000788c0ff */
[----:B------:R-:W-:-:S02]  /*e10d0*/  LOP3.LUT P5, RZ, R2, 0x1000, RZ, 0xc0, !PT ;  /* 0x0000100002ff7812 */ /* 0x000fc400078ac0ff */
[----:B------:R-:W-:-:S05]  /*e10e0*/  LOP3.LUT R2, R2, 0xbfffffff, RZ, 0xc0, !PT ;  /* 0xbfffffff02027812 */ /* 0x000fca00078ec0ff */
[----:B------:R-:W-:-:S04]  /*e10f0*/  @P6 LOP3.LUT R2, R2, 0x40000000, RZ, 0xfc, !PT ;  /* 0x4000000002026812 */ /* 0x000fc800078efcff */
[C---:B------:R-:W-:Y:S02]  /*e1100*/  LOP3.LUT P6, RZ, R2.reuse, 0x4000, RZ, 0xc0, !PT ;  /* 0x0000400002ff7812 */ /* 0x040fe400078cc0ff */
[----:B------:R-:W-:-:S11]  /*e1110*/  LOP3.LUT R2, R2, 0x7fffffff, RZ, 0xc0, !PT ;  /* 0x7fffffff02027812 */ /* 0x000fd600078ec0ff */
[----:B------:R-:W-:-:S04]  /*e1120*/  @P6 LOP3.LUT R2, R2, 0x80000000, RZ, 0xfc, !PT ;  /* 0x8000000002026812 */ /* 0x000fc800078efcff */
[C---:B------:R-:W-:Y:S02]  /*e1130*/  LOP3.LUT P6, RZ, R2.reuse, 0x2000, RZ, 0xc0, !PT ;  /* 0x0000200002ff7812 */ /* 0x040fe400078cc0ff */
[C---:B------:R-:W-:Y:S02]  /*e1140*/  LOP3.LUT P0, RZ, R2.reuse, 0x100000, RZ, 0xc0, !PT ;  /* 0x0010000002ff7812 */ /* 0x040fe4000780c0ff */
[----:B------:R-:W-:Y:S01]  /*e1150*/  LOP3.LUT R2, R2, 0xfbffffff, RZ, 0xc0, !PT ;  /* 0xfbffffff02027812 */ /* 0x000fe200078ec0ff */
[----:B--2---:R0:W-:Y:S04]  /*e1160*/  @P1 STG.E.U8 desc[UR32][R58.64], R3 ;  /* 0x000000033a001986 */ /* 0x0041e8000c101120 */
[----:B0-----:R-:W2:Y:S01]  /*e1170*/  LDL.LU.64 R58, [R1+0x27f0] ;  /* 0x0027f000013a7983 */ /* 0x001ea20000300a00 */
[----:B---3--:R-:W-:-:S03]  /*e1180*/  PRMT R3, R56, 0x7770, RZ ;  /* 0x0000777038037816 */ /* 0x008fc600000000ff */
[----:B------:R-:W3:Y:S04]  /*e1190*/  LDL.LU R57, [R1+0x254] ;  /* 0x0002540001397983 */ /* 0x000ee80000300800 */
[----:B------:R0:W-:Y:S04]  /*e11a0*/  @P2 STG.E.U8 desc[UR32][R12.64], R3 ;  /* 0x000000030c002986 */ /* 0x0001e8000c101120 */
[----:B0-----:R-:W3:Y:S01]  /*e11b0*/  LDL.LU.64 R12, [R1+0x27e8] ;  /* 0x0027e800010c7983 */ /* 0x001ee20000300a00 */
[----:B------:R-:W-:-:S05]  /*e11c0*/  PRMT R3, R56, 0x7771, RZ ;  /* 0x0000777138037816 */ /* 0x000fca00000000ff */
[----:B----4-:R0:W-:Y:S04]  /*e11d0*/  @P3 STG.E.U8 desc[UR32][R54.64], R3 ;  /* 0x0000000336003986 */ /* 0x0101e8000c101120 */
[----:B0-----:R-:W4:Y:S01]  /*e11e0*/  LDL.LU.64 R54, [R1+0x27e0] ;  /* 0x0027e00001367983 */ /* 0x001f220000300a00 */
[----:B------:R-:W-:-:S05]  /*e11f0*/  PRMT R3, R56, 0x7772, RZ ;  /* 0x0000777238037816 */ /* 0x000fca00000000ff */
[----:B------:R0:W-:Y:S02]  /*e1200*/  @P4 STG.E.U8 desc[UR32][R16.64], R3 ;  /* 0x0000000310004986 */ /* 0x0001e4000c101120 */
[----:B0-----:R-:W-:-:S05]  /*e1210*/  PRMT R3, R56, 0x7773, RZ ;  /* 0x0000777338037816 */ /* 0x001fca00000000ff */
[----:B------:R0:W-:Y:S04]  /*e1220*/  @P5 STG.E.U8 desc[UR32][R50.64], R3 ;  /* 0x0000000332005986 */ /* 0x0001e8000c101120 */
[----:B0-----:R-:W4:Y:S01]  /*e1230*/  LDL.LU.64 R50, [R1+0x27d8] ;  /* 0x0027d80001327983 */ /* 0x001f220000300a00 */
[----:B------:R-:W-:-:S03]  /*e1240*/  PRMT R3, R9, 0x7770, RZ ;  /* 0x0000777009037816 */ /* 0x000fc600000000ff */
[----:B------:R-:W4:Y:S04]  /*e1250*/  LDL.LU R29, [R1+0x1c48] ;  /* 0x001c4800011d7983 */ /* 0x000f280000300800 */
[----:B------:R0:W-:Y:S04]  /*e1260*/  @P6 STG.E.U8 desc[UR32][R52.64], R3 ;  /* 0x0000000334006986 */ /* 0x0001e8000c101120 */
[----:B0-----:R-:W4:Y:S01]  /*e1270*/  LDL.LU.64 R52, [R1+0x27c8] ;  /* 0x0027c80001347983 */ /* 0x001f220000300a00 */
[----:B------:R-:W-:Y:S02]  /*e1280*/  @P0 LOP3.LUT R2, R2, 0x4000000, RZ, 0xfc, !PT ;  /* 0x0400000002020812 */ /* 0x000fe400078efcff */
[----:B------:R-:W-:Y:S01]  /*e1290*/  PRMT R3, R9, 0x7771, RZ ;  /* 0x0000777109037816 */ /* 0x000fe200000000ff */
[----:B------:R-:W4:Y:S01]  /*e12a0*/  LDL.LU R56, [R1+0x244] ;  /* 0x0002440001387983 */ /* 0x000f220000300800 */
[----:B------:R-:W-:-:S02]  /*e12b0*/  LOP3.LUT P0, RZ, R2, 0x80000, RZ, 0xc0, !PT ;  /* 0x0008000002ff7812 */ /* 0x000fc4000780c0ff */
[----:B------:R-:W-:Y:S01]  /*e12c0*/  LOP3.LUT R2, R2, 0xf7ffffff, RZ, 0xc0, !PT ;  /* 0xf7ffffff02027812 */ /* 0x000fe200078ec0ff */
[----:B------:R-:W4:Y:S10]  /*e12d0*/  LDL.LU.64 R20, [R1+0x27d0] ;  /* 0x0027d00001147983 */ /* 0x000f340000300a00 */
[----:B------:R-:W-:-:S04]  /*e12e0*/  @P0 LOP3.LUT R2, R2, 0x8000000, RZ, 0xfc, !PT ;  /* 0x0800000002020812 */ /* 0x000fc800078efcff */
[C---:B------:R-:W-:Y:S02]  /*e12f0*/  LOP3.LUT P0, RZ, R2.reuse, 0x40000, RZ, 0xc0, !PT ;  /* 0x0004000002ff7812 */ /* 0x040fe4000780c0ff */
[----:B------:R-:W-:-:S11]  /*e1300*/  LOP3.LUT R2, R2, 0xefffffff, RZ, 0xc0, !PT ;  /* 0xefffffff02027812 */ /* 0x000fd600078ec0ff */
[----:B------:R-:W-:-:S04]  /*e1310*/  @P0 LOP3.LUT R2, R2, 0x10000000, RZ, 0xfc, !PT ;  /* 0x1000000002020812 */ /* 0x000fc800078efcff */
[C---:B------:R-:W-:Y:S02]  /*e1320*/  LOP3.LUT P0, RZ, R2.reuse, 0x20000, RZ, 0xc0, !PT ;  /* 0x0002000002ff7812 */ /* 0x040fe4000780c0ff */
[----:B------:R-:W-:-:S11]  /*e1330*/  LOP3.LUT R2, R2, 0xdfffffff, RZ, 0xc0, !PT ;  /* 0xdfffffff02027812 */ /* 0x000fd600078ec0ff */
[----:B------:R-:W-:-:S04]  /*e1340*/  @P0 LOP3.LUT R2, R2, 0x20000000, RZ, 0xfc, !PT ;  /* 0x2000000002020812 */ /* 0x000fc800078efcff */
[C---:B------:R-:W-:Y:S02]  /*e1350*/  LOP3.LUT P6, RZ, R2.reuse, 0x80000000, RZ, 0xc0, !PT ;  /* 0x8000000002ff7812 */ /* 0x040fe400078cc0ff */
[----:B------:R-:W-:-:S11]  /*e1360*/  LOP3.LUT P0, RZ, R2, 0x10000, RZ, 0xc0, !PT ;  /* 0x0001000002ff7812 */ /* 0x000fd6000780c0ff */
[----:B------:R0:W-:Y:S01]  /*e1370*/  @P6 STG.E.U8 desc[UR32][R14.64], R3 ;  /* 0x000000030e006986 */ /* 0x0001e2000c101120 */
[----:B------:R-:W-:Y:S02]  /*e1380*/  LOP3.LUT P6, RZ, R2, 0x40000000, RZ, 0xc0, !PT ;  /* 0x4000000002ff7812 */ /* 0x000fe400078cc0ff */
[----:B------:R-:W-:Y:S02]  /*e1390*/  LOP3.LUT P5, RZ, R0, 0x2000, RZ, 0xc0, !PT ;  /* 0x0000200000ff7812 */ /* 0x000fe400078ac0ff */
[----:B0-----:R-:W-:-:S09]  /*e13a0*/  PRMT R3, R9, 0x7772, RZ ;  /* 0x0000777209037816 */ /* 0x001fd200000000ff */
[----:B------:R0:W-:Y:S01]  /*e13b0*/  @P6 STG.E.U8 desc[UR32][R10.64], R3 ;  /* 0x000000030a006986 */ /* 0x0001e2000c101120 */
[----:B------:R-:W-:Y:S02]  /*e13c0*/  LOP3.LUT P6, RZ, R0, 0x4000, RZ, 0xc0, !PT ;  /* 0x0000400000ff7812 */ /* 0x000fe400078cc0ff */
[----:B------:R-:W-:Y:S02]  /*e13d0*/  PRMT R0, R9, 0x7773, RZ ;  /* 0x0000777309007816 */ /* 0x000fe400000000ff */
[----:B------:R-:W4:Y:S04]  /*e13e0*/  LDL.LU.64 R8, [R1+0x27c0] ;  /* 0x0027c00001087983 */ /* 0x000f280000300a00 */
[----:B0-----:R-:W4:Y:S04]  /*e13f0*/  LDL.LU.64 R10, [R1+0x27b0] ;  /* 0x0027b000010a7983 */ /* 0x001f280000300a00 */
[----:B--2---:R3:W-:Y:S01]  /*e1400*/  @P0 STG.E.U8 desc[UR32][R58.64], R0 ;  /* 0x000000003a000986 */ /* 0x0047e2000c101120 */
[----:B------:R-:W-:-:S02]  /*e1410*/  LOP3.LUT P0, RZ, R2, 0x20000000, RZ, 0xc0, !PT ;  /* 0x2000000002ff7812 */ /* 0x000fc4000780c0ff */
[----:B---3--:R-:W-:Y:S01]  /*e1420*/  PRMT R0, R57, 0x7770, RZ ;  /* 0x0000777039007816 */ /* 0x008fe200000000ff */
[----:B------:R-:W2:Y:S04]  /*e1430*/  LDL.LU R59, [R1+0x234] ;  /* 0x00023400013b7983 */ /* 0x000ea80000300800 */
[----:B------:R-:W3:Y:S06]  /*e1440*/  LDL.LU R44, [R1+0x24ac] ;  /* 0x0024ac00012c7983 */ /* 0x000eec0000300800 */
[----:B------:R0:W-:Y:S01]  /*e1450*/  @P0 STG.E.U8 desc[UR32][R12.64], R0 ;  /* 0x000000000c000986 */ /* 0x0001e2000c101120 */
[----:B------:R-:W-:-:S03]  /*e1460*/  LOP3.LUT P0, RZ, R2, 0x10000000, RZ, 0xc0, !PT ;  /* 0x1000000002ff7812 */ /* 0x000fc6000780c0ff */
[----:B------:R-:W3:Y:S01]  /*e1470*/  LDL.LU.64 R16, [R1+0x27b8] ;  /* 0x0027b80001107983 */ /* 0x000ee20000300a00 */
[----:B0-----:R-:W-:-:S03]  /*e1480*/  PRMT R0, R57, 0x7771, RZ ;  /* 0x0000777139007816 */ /* 0x001fc600000000ff */
[----:B------:R-:W3:Y:S04]  /*e1490*/  LDL.LU.64 R12, [R1+0x27a8] ;  /* 0x0027a800010c7983 */ /* 0x000ee80000300a00 */
[----:B------:R-:W3:Y:S04]  /*e14a0*/  LDL.LU R15, [R1+0x24a8] ;  /* 0x0024a800010f7983 */ /* 0x000ee80000300800 */
[----:B----4-:R0:W-:Y:S01]  /*e14b0*/  @P0 STG.E.U8 desc[UR32][R54.64], R0 ;  /* 0x0000000036000986 */ /* 0x0101e2000c101120 */
[C---:B------:R-:W-:Y:S02]  /*e14c0*/  LOP3.LUT P0, RZ, R2.reuse, 0x8000000, RZ, 0xc0, !PT ;  /* 0x0800000002ff7812 */ /* 0x040fe4000780c0ff */
[----:B0-----:R-:W-:Y:S01]  /*e14d0*/  PRMT R0, R57, 0x7772, RZ ;  /* 0x0000777239007816 */ /* 0x001fe200000000ff */
[----:B------:R-:W4:Y:S10]  /*e14e0*/  LDL.LU R54, [R1+0x24a4] ;  /* 0x0024a40001367983 */ /* 0x000f340000300800 */
[----:B------:R0:W-:Y:S01]  /*e14f0*/  @P0 STG.E.U8 desc[UR32][R50.64], R0 ;  /* 0x0000000032000986 */ /* 0x0001e2000c101120 */
[----:B------:R-:W-:-:S02]  /*e1500*/  LOP3.LUT P0, RZ, R2, 0x4000000, RZ, 0xc0, !PT ;  /* 0x0400000002ff7812 */ /* 0x000fc4000780c0ff */
[----:B0-----:R-:W-:Y:S01]  /*e1510*/  PRMT R0, R57, 0x7773, RZ ;  /* 0x0000777339007816 */ /* 0x001fe200000000ff */
[----:B------:R-:W4:Y:S10]  /*e1520*/  LDL.LU.64 R50, [R1+0x27a0] ;  /* 0x0027a00001327983 */ /* 0x000f340000300a00 */
[----:B------:R0:W-:Y:S04]  /*e1530*/  @P0 STG.E.U8 desc[UR32][R52.64], R0 ;  /* 0x0000000034000986 */ /* 0x0001e8000c101120 */
[----:B0-----:R-:W4:Y:S01]  /*e1540*/  LDL.LU.64 R52, [R1+0x2798] ;  /* 0x0027980001347983 */ /* 0x001f220000300a00 */
[----:B------:R-:W-:-:S02]  /*e1550*/  LOP3.LUT P1, RZ, R2, 0x200000, RZ, 0xc0, !PT ;  /* 0x0020000002ff7812 */ /* 0x000fc4000782c0ff */
[C---:B------:R-:W-:Y:S01]  /*e1560*/  LOP3.LUT P2, RZ, R2.reuse, 0x400000, RZ, 0xc0, !PT ;  /* 0x0040000002ff7812 */ /* 0x040fe2000784c0ff */
[----:B------:R-:W4:Y:S01]  /*e1570*/  LDL.LU R55, [R1+0x24a0] ;  /* 0x0024a00001377983 */ /* 0x000f220000300800 */
[----:B------:R-:W-:Y:S02]  /*e1580*/  LOP3.LUT P3, RZ, R2, 0x800000, RZ, 0xc0, !PT ;  /* 0x0080000002ff7812 */ /* 0x000fe4000786c0ff */
[----:B------:R-:W-:Y:S01]  /*e1590*/  PRMT R0, R56, 0x7770, RZ ;  /* 0x0000777038007816 */ /* 0x000fe200000000ff */
[----:B------:R-:W4:Y:S01]  /*e15a0*/  LDL.LU R36, [R1+0x248c] ;  /* 0x00248c0001247983 */ /* 0x000f220000300800 */
[----:B------:R-:W-:Y:S02]  /*e15b0*/  LOP3.LUT P4, RZ, R2, 0x1000000, RZ, 0xc0, !PT ;  /* 0x0100000002ff7812 */ /* 0x000fe4000788c0ff */
[----:B------:R-:W-:Y:S01]  /*e15c0*/  PRMT R3, R56, 0x7771, RZ ;  /* 0x0000777138037816 */ /* 0x000fe200000000ff */
[----:B------:R-:W4:Y:S01]  /*e15d0*/  LDL.LU R57, [R1+0x224] ;  /* 0x0002240001397983 */ /* 0x000f220000300800 */
[----:B------:R-:W-:Y:S01]  /*e15e0*/  LOP3.LUT P0, RZ, R2, 0x2000000, RZ, 0xc0, !PT ;  /* 0x0200000002ff7812 */ /* 0x000fe2000780c0ff */
[----:B------:R-:W-:-:S02]  /*e15f0*/  VIADD R2, R29, 0x2c ;  /* 0x0000002c1d027836 */ /* 0x000fc40000000000 */
[----:B------:R0:W-:Y:S03]  /*e1600*/  @P1 STG.E.U8 desc[UR32][R20.64], R0 ;  /* 0x0000000014001986 */ /* 0x0001e6000c101120 */
[----:B------:R-:W-:Y:S01]  /*e1610*/  ISETP.GE.AND P1, PT, R2, UR27, PT ;  /* 0x0000001b02007c0c */ /* 0x000fe2000bf26270 */
[----:B------:R-:W-:Y:S01]  /*e1620*/  ULDC.64 UR26, c[0x0][0x228] ;  /* 0x00008a00001a7ab9 */ /* 0x000fe20000000a00 */
[C---:B------:R-:W-:Y:S02]  /*e1630*/  PRMT R2, R56.reuse, 0x7773, RZ ;  /* 0x0000777338027816 */ /* 0x040fe400000000ff */
[----:B0-----:R-:W-:Y:S01]  /*e1640*/  PRMT R0, R56, 0x7772, RZ ;  /* 0x0000777238007816 */ /* 0x001fe200000000ff */
[----:B------:R-:W4:Y:S04]  /*e1650*/  LDL.LU.64 R20, [R1+0x2790] ;  /* 0x0027900001147983 */ /* 0x000f280000300a00 */
[----:B------:R0:W-:Y:S04]  /*e1660*/  @P2 STG.E.U8 desc[UR32][R8.64], R3 ;  /* 0x0000000308002986 */ /* 0x0001e8000c101120 */
[----:B------:R1:W-:Y:S04]  /*e1670*/  @P3 STG.E.U8 desc[UR32][R10.64], R0 ;  /* 0x000000000a003986 */ /* 0x0003e8000c101120 */
[----:B0-----:R-:W4:Y:S04]  /*e1680*/  LDL.LU.64 R8, [R1+0x2788] ;  /* 0x0027880001087983 */ /* 0x001f280000300a00 */
[----:B------:R-:W4:Y:S04]  /*e1690*/  LDL.LU R28, [R1+0x2478] ;  /* 0x00247800011c7983 */ /* 0x000f280000300800 */
[----:B-1----:R-:W4:Y:S04]  /*e16a0*/  LDL.LU R11, [R1+0x2474] ;  /* 0x00247400010b7983 */ /* 0x002f280000300800 */
[----:B------:R-:W4:Y:S01]  /*e16b0*/  LDL.LU.64 R32, [R1+0x2780] ;  /* 0x0027800001207983 */ /* 0x000f220000300a00 */
[----:B--2---:R-:W-:-:S02]  /*e16c0*/  PRMT R0, R59, 0x7770, RZ ;  /* 0x000077703b007816 */ /* 0x004fc400000000ff */
[----:B---3--:R-:W-:Y:S01]  /*e16d0*/  ISETP.LT.AND P2, PT, R44, UR44, !P0 ;  /* 0x0000002c2c007c0c */ /* 0x008fe2000c741270 */
[----:B------:R0:W-:Y:S04]  /*e16e0*/  @P4 STG.E.U8 desc[UR32][R16.64], R2 ;  /* 0x0000000210004986 */ /* 0x0001e8000c101120 */
[----:B------:R1:W-:Y:S01]  /*e16f0*/  @P5 STG.E.U8 desc[UR32][R12.64], R0 ;  /* 0x000000000c005986 */ /* 0x0003e2000c101120 */
[----:B0-----:R-:W-:-:S03]  /*e1700*/  PRMT R2, R59, 0x7771, RZ ;  /* 0x000077713b027816 */ /* 0x001fc600000000ff */
[----:B------:R-:W2:Y:S04]  /*e1710*/  LDL.LU.64 R16, [R1+0x2770] ;  /* 0x0027700001107983 */ /* 0x000ea80000300a00 */
[----:B-1----:R-:W3:Y:S01]  /*e1720*/  LDL.LU R13, [R1+0x246c] ;  /* 0x00246c00010d7983 */ /* 0x002ee20000300800 */
[----:B------:R-:W-:-:S03]  /*e1730*/  PRMT R0, R59, 0x7772, RZ ;  /* 0x000077723b007816 */ /* 0x000fc600000000ff */
[----:B------:R-:W3:Y:S04]  /*e1740*/  LDL.LU R10, [R1+0x214] ;  /* 0x00021400010a7983 */ /* 0x000ee80000300800 */
[----:B----4-:R0:W-:Y:S04]  /*e1750*/  @P6 STG.E.U8 desc[UR32][R50.64], R2 ;  /* 0x0000000232006986 */ /* 0x0101e8000c101120 */
[----:B0-----:R-:W4:Y:S04]  /*e1760*/  LDL.LU R50, [R1+0x2468] ;  /* 0x0024680001327983 */ /* 0x001f280000300800 */
[----:B------:R-:W4:Y:S04]  /*e1770*/  LDL.LU R58, [R1+0x2464] ;  /* 0x00246400013a7983 */ /* 0x000f280000300800 */
[----:B------:R0:W-:Y:S04]  /*e1780*/  @P2 STG.E.U8 desc[UR32][R52.64], R0 ;  /* 0x0000000034002986 */ /* 0x0001e8000c101120 */
[----:B------:R-:W4:Y:S04]  /*e1790*/  LDL.LU.64 R24, [R1+0x2778] ;  /* 0x0027780001187983 */ /* 0x000f280000300a00 */
[----:B0-----:R-:W4:Y:S01]  /*e17a0*/  LDL.LU.64 R52, [R1+0x2768] ;  /* 0x0027680001347983 */ /* 0x001f220000300a00 */
[----:B------:R-:W-:-:S02]  /*e17b0*/  ISETP.LT.AND P3, PT, R15, UR42, !P0 ;  /* 0x0000002a0f007c0c */ /* 0x000fc4000c761270 */
[----:B------:R-:W-:Y:S02]  /*e17c0*/  ISETP.LT.AND P4, PT, R54, UR40, !P0 ;  /* 0x0000002836007c0c */ /* 0x000fe4000c781270 */
[----:B------:R-:W-:Y:S02]  /*e17d0*/  ISETP.LT.AND P6, PT, R55, UR38, !P0 ;  /* 0x0000002637007c0c */ /* 0x000fe4000c7c1270 */
[----:B------:R-:W-:Y:S02]  /*e17e0*/  PRMT R2, R59, 0x7773, RZ ;  /* 0x000077733b027816 */ /* 0x000fe400000000ff */
[----:B------:R-:W-:Y:S02]  /*e17f0*/  PRMT R0, R57, 0x7770, RZ ;  /* 0x0000777039007816 */ /* 0x000fe400000000ff */
[----:B------:R-:W-:-:S03]  /*e1800*/  ISETP.LT.AND P5, PT, R36, UR36, !P0 ;  /* 0x0000002424007c0c */ /* 0x000fc6000c7a1270 */
[----:B------:R0:W-:Y:S02]  /*e1810*/  @P3 STG.E.U8 desc[UR32][R20.64], R2 ;  /* 0x0000000214003986 */ /* 0x0001e4000c101120 */
[----:B0-----:R-:W-:Y:S02]  /*e1820*/  PRMT R2, R57, 0x7771, RZ ;  /* 0x0000777139027816 */ /* 0x001fe400000000ff */
[----:B------:R-:W4:Y:S04]  /*e1830*/  LDL.LU.64 R20, [R1+0x2760] ;  /* 0x0027600001147983 */ /* 0x000f280000300a00 */
[----:B------:R0:W-:Y:S01]  /*e1840*/  @P4 STG.E.U8 desc[UR32][R8.64], R0 ;  /* 0x0000000008004986 */ /* 0x0001e2000c101120 */
[----:B------:R-:W-:-:S03]  /*e1850*/  ISETP.LT.AND P2, PT, R28, UR34, !P0 ;  /* 0x000000221c007c0c */ /* 0x000fc6000c741270 */
[----:B------:R1:W-:Y:S01]  /*e1860*/  @P6 STG.E.U8 desc[UR32][R32.64], R2 ;  /* 0x0000000220006986 */ /* 0x0003e2000c101120 */
[----:B------:R-:W-:-:S03]  /*e1870*/  ISETP.LT.AND P6, PT, R11, UR30, !P0 ;  /* 0x0000001e0b007c0c */ /* 0x000fc6000c7c1270 */
[----:B0-----:R-:W4:Y:S01]  /*e1880*/  LDL.LU.64 R8, [R1+0x2750] ;  /* 0x0027500001087983 */ /* 0x001f220000300a00 */
[----:B------:R-:W-:-:S03]  /*e1890*/  PRMT R0, R57, 0x7772, RZ ;  /* 0x0000777239007816 */ /* 0x000fc600000000ff */
[----:B------:R-:W4:Y:S04]  /*e18a0*/  LDL.LU R59, [R1+0x2460] ;  /* 0x00246000013b7983 */ /* 0x000f280000300800 */
[----:B------:R-:W4:Y:S01]  /*e18b0*/  LDL.LU R56, [R1+0x284] ;  /* 0x0002840001387983 */ /* 0x000f220000300800 */
[----:B-1----:R-:W-:-:S03]  /*e18c0*/  PRMT R2, R57, 0x7773, RZ ;  /* 0x0000777339027816 */ /* 0x002fc600000000ff */
[----:B------:R-:W4:Y:S04]  /*e18d0*/  LDL.LU.64 R32, [R1+0x2758] ;  /* 0x0027580001207983 */ /* 0x000f280000300a00 */
[----:B--2---:R3:W-:Y:S02]  /*e18e0*/  @P5 STG.E.U8 desc[UR32][R16.64], R0 ;  /* 0x0000000010005986 */ /* 0x0047e4000c101120 */
[----:B---3--:R-:W-:Y:S02]  /*e18f0*/  PRMT R0, R10, 0x7770, RZ ;  /* 0x000077700a007816 */ /* 0x008fe400000000ff */
[----:B------:R-:W2:Y:S04]  /*e1900*/  LDL.LU.64 R16, [R1+0x2748] ;  /* 0x0027480001107983 */ /* 0x000ea80000300a00 */
[----:B------:R-:W3:Y:S04]  /*e1910*/  LDL.LU R12, [R1+0x21ac] ;  /* 0x0021ac00010c7983 */ /* 0x000ee80000300800 */
[----:B------:R-:W3:Y:S04]  /*e1920*/  LDL.LU R51, [R1+0x2414] ;  /* 0x0024140001337983 */ /* 0x000ee80000300800 */
[----:B------:R-:W3:Y:S04]  /*e1930*/  LDL R49, [R1+0x2458] ;  /* 0x0024580001317983 */ /* 0x000ee80000100800 */
[----:B----4-:R-:W-:Y:S04]  /*e1940*/  @P2 STG.E.U8 desc[UR32][R24.64], R2 ;  /* 0x0000000218002986 */ /* 0x010fe8000c101120 */
[----:B------:R0:W-:Y:S04]  /*e1950*/  @P6 STG.E.U8 desc[UR32][R52.64], R0 ;  /* 0x0000000034006986 */ /* 0x0001e8000c101120 */
[----:B0-----:R-:W4:Y:S01]  /*e1960*/  LDL.LU.64 R52, [R1+0x2740] ;  /* 0x0027400001347983 */ /* 0x001f220000300a00 */
[----:B------:R-:W-:-:S02]  /*e1970*/  ISETP.LT.AND P5, PT, R61, UR28, !P0 ;  /* 0x0000001c3d007c0c */ /* 0x000fc4000c7a1270 */
[----:B------:R-:W-:Y:S01]  /*e1980*/  ISETP.LT.AND P4, PT, R13, UR26, !P0 ;  /* 0x0000001a0d007c0c */ /* 0x000fe2000c781270 */
[----:B------:R-:W3:Y:S01]  /*e1990*/  LDL.LU.64 R24, [R1+0x2730] ;  /* 0x0027300001187983 */ /* 0x000ee20000300a00 */
[----:B------:R-:W-:Y:S02]  /*e19a0*/  PRMT R2, R10, 0x7771, RZ ;  /* 0x000077710a027816 */ /* 0x000fe400000000ff */
[----:B------:R-:W-:Y:S01]  /*e19b0*/  ISETP.LT.AND P2, PT, R50, UR24, !P0 ;  /* 0x0000001832007c0c */ /* 0x000fe2000c741270 */
[----:B------:R-:W3:Y:S01]  /*e19c0*/  LDL.LU R57, [R1+0x278] ;  /* 0x0002780001397983 */ /* 0x000ee20000300800 */
[----:B------:R-:W-:Y:S02]  /*e19d0*/  PRMT R0, R10, 0x7772, RZ ;  /* 0x000077720a007816 */ /* 0x000fe400000000ff */
[----:B------:R-:W-:Y:S01]  /*e19e0*/  ISETP.LT.AND P6, PT, R58, UR4, !P0 ;  /* 0x000000043a007c0c */ /* 0x000fe2000c7c1270 */
[----:B------:R-:W-:Y:S02]  /*e19f0*/  ULDC UR4, c[0x0][0x228] ;  /* 0x00008a0000047ab9 */ /* 0x000fe40000000800 */
[----:B------:R0:W-:Y:S04]  /*e1a00*/  @P5 STG.E.U8 desc[UR32][R20.64], R2 ;  /* 0x0000000214005986 */ /* 0x0001e8000c101120 */
[----:B0-----:R-:W3:Y:S01]  /*e1a10*/  LDL.LU.64 R20, [R1+0x2738] ;  /* 0x0027380001147983 */ /* 0x001ee20000300a00 */
[----:B------:R-:W-:-:S03]  /*e1a20*/  PRMT R2, R10, 0x7773, RZ ;  /* 0x000077730a027816 */ /* 0x000fc600000000ff */
[----:B------:R0:W-:Y:S01]  /*e1a30*/  @P4 STG.E.U8 desc[UR32][R8.64], R0 ;  /* 0x0000000008004986 */ /* 0x0001e2000c101120 */
[----:B------:R-:W-:Y:S01]  /*e1a40*/  ISETP.LT.AND P5, PT, R59, UR4, !P0 ;  /* 0x000000043b007c0c */ /* 0x000fe2000c7a1270 */
[----:B------:R-:W-:Y:S01]  /*e1a50*/  VIADD R3, R29, 0x2d ;  /* 0x0000002d1d037836 */ /* 0x000fe20000000000 */
[----:B------:R-:W-:Y:S01]  /*e1a60*/  ULDC UR4, c[0x0][0x228] ;  /* 0x00008a0000047ab9 */ /* 0x000fe20000000800 */
[----:B0-----:R-:W3:Y:S01]  /*e1a70*/  LDL.LU.64 R8, [R1+0x2728] ;  /* 0x0027280001087983 */ /* 0x001ee20000300a00 */
[----:B------:R-:W-:-:S03]  /*e1a80*/  PRMT R0, R56, 0x7770, RZ ;  /* 0x0000777038007816 */ /* 0x000fc600000000ff */
[----:B------:R0:W-:Y:S04]  /*e1a90*/  @P2 STG.E.U8 desc[UR32][R32.64], R2 ;  /* 0x0000000220002986 */ /* 0x0001e8000c101120 */
[----:B------:R-:W3:Y:S01]  /*e1aa0*/  LDL.LU.64 R18, [R1+0x2720] ;  /* 0x0027200001127983 */ /* 0x000ee20000300a00 */
[----:B0-----:R-:W-:-:S03]  /*e1ab0*/  PRMT R2, R56, 0x7771, RZ ;  /* 0x0000777138027816 */ /* 0x001fc600000000ff */
[----:B--2---:R0:W-:Y:S04]  /*e1ac0*/  @P6 STG.E.U8 desc[UR32][R16.64], R0 ;  /* 0x0000000010006986 */ /* 0x0041e8000c101120 */
[----:B0-----:R-:W2:Y:S04]  /*e1ad0*/  LDL.LU.64 R16, [R1+0x2718] ;  /* 0x0027180001107983 */ /* 0x001ea80000300a00 */
[----:B------:R-:W2:Y:S04]  /*e1ae0*/  LDL.LU R10, [R1+0x268] ;  /* 0x00026800010a7983 */ /* 0x000ea80000300800 */
[----:B----4-:R0:W-:Y:S04]  /*e1af0*/  @P5 STG.E.U8 desc[UR32][R52.64], R2 ;  /* 0x0000000234005986 */ /* 0x0101e8000c101120 */
[----:B0-----:R-:W4:Y:S01]  /*e1b00*/  LDL.LU.64 R52, [R1+0x2710] ;  /* 0x0027100001347983 */ /* 0x001f220000300a00 */
[----:B------:R-:W-:Y:S01]  /*e1b10*/  ISETP.GE.AND P3, PT, R3, UR5, PT ;  /* 0x0000000503007c0c */ /* 0x000fe2000bf66270 */
[----:B------:R-:W-:-:S02]  /*e1b20*/  ULDC UR5, c[0x0][0x228] ;  /* 0x00008a0000057ab9 */ /* 0x000fc40000000800 */
[----:B------:R-:W-:Y:S01]  /*e1b30*/  ISETP.LT.AND P4, PT, R60, UR5, !P0 ;  /* 0x000000053c007c0c */ /* 0x000fe2000c781270 */
[----:B------:R-:W-:Y:S01]  /*e1b40*/  ULDC UR5, c[0x0][0x228] ;  /* 0x00008a0000057ab9 */ /* 0x000fe20000000800 */
[----:B---3--:R-:W-:Y:S01]  /*e1b50*/  ISETP.LT.AND P0, PT, R49, UR4, !P0 ;  /* 0x0000000431007c0c */ /* 0x008fe2000c701270 */
[----:B------:R-:W-:Y:S01]  /*e1b60*/  ULDC UR4, c[0x0][0x228] ;  /* 0x00008a0000047ab9 */ /* 0x000fe20000000800 */
[----:B------:R-:W-:Y:S01]  /*e1b70*/  ISETP.LT.AND P6, PT, R12, UR5, !P1 ;  /* 0x000000050c007c0c */ /* 0x000fe2000cfc1270 */
[----:B------:R-:W3:Y:S01]  /*e1b80*/  LDL.LU.64 R40, [R1+0x2708] ;  /* 0x0027080001287983 */ /* 0x000ee20000300a00 */
[C---:B------:R-:W-:Y:S01]  /*e1b90*/  PRMT R0, R56.reuse, 0x7772, RZ ;  /* 0x0000777238007816 */ /* 0x040fe200000000ff */
[----:B------:R-:W-:Y:S01]  /*e1ba0*/  ULDC UR5, c[0x0][0x228] ;  /* 0x00008a0000057ab9 */ /* 0x000fe20000000800 */
[----:B------:R-:W-:Y:S01]  /*e1bb0*/  PRMT R2, R56, 0x7773, RZ ;  /* 0x0000777338027816 */ /* 0x000fe200000000ff */
[----:B------:R-:W3:Y:S01]  /*e1bc0*/  LDL.LU.64 R32, [R1+0x2700] ;  /* 0x0027000001207983 */ /* 0x000ee20000300a00 */
[----:B------:R-:W-:Y:S01]  /*e1bd0*/  ISETP.LT.AND P5, PT, R51, UR4, !P1 ;  /* 0x0000000433007c0c */ /* 0x000fe2000cfa1270 */
[----:B------:R-:W-:-:S02]  /*e1be0*/  ULDC UR4, c[0x0][0x228] ;  /* 0x00008a0000047ab9 */ /* 0x000fc40000000800 */
[----:B------:R0:W-:Y:S01]  /*e1bf0*/  @P4 STG.E.U8 desc[UR32][R24.64], R0 ;  /* 0x0000000018004986 */ /* 0x0001e2000c101120 */
[----:B------:R-:W-:Y:S01]  /*e1c00*/  ISETP.LT.AND P4, PT, R44, UR5, !P1 ;  /* 0x000000052c007c0c */ /* 0x000fe2000cf81270 */
[----:B------:R-:W-:Y:S02]  /*e1c10*/  ULDC UR5, c[0x0][0x228] ;  /* 0x00008a0000057ab9 */ /* 0x000fe40000000800 */
[----:B------:R1:W-:Y:S01]  /*e1c20*/  @P0 STG.E.U8 desc[UR32][R20.64], R2 ;  /* 0x0000000214000986 */ /* 0x0003e2000c101120 */
[----:B0-----:R-:W-:-:S03]  /*e1c30*/  PRMT R0, R57, 0x7770, RZ ;  /* 0x0000777039007816 */ /* 0x001fc600000000ff */
[----:B------:R-:W3:Y:S01]  /*e1c40*/  LDL.LU.64 R24, [R1+0x26f8] ;  /* 0x0026f80001187983 */ /* 0x000ee20000300a00 */
[----:B-1----:R-:W-:-:S03]  /*e1c50*/  PRMT R2, R57, 0x7771, RZ ;  /* 0x0000777139027816 */ /* 0x002fc600000000ff */
[----:B------:R-:W3:Y:S04]  /*e1c60*/  LDL.LU.64 R20, [R1+0x26f0] ;  /* 0x0026f00001147983 */ /* 0x000ee80000300a00 */
[----:B------:R0:W-:Y:S01]  /*e1c70*/  @P6 STG.E.U8 desc[UR32][R8.64], R0 ;  /* 0x0000000008006986 */ /* 0x0001e2000c101120 */
[----:B------:R-:W-:Y:S01]  /*e1c80*/  ISETP.LT.AND P6, PT, R15, UR4, !P1 ;  /* 0x000000040f007c0c */ /* 0x000fe2000cfc1270 */
[----:B------:R-:W-:Y:S02]  /*e1c90*/  ULDC UR4, c[0x0][0x228] ;  /* 0x00008a0000047ab9 */ /* 0x000fe40000000800 */
[----:B0-----:R-:W3:Y:S04]  /*e1ca0*/  LDL.LU.64 R8, [R1+0x26e8] ;  /* 0x0026e80001087983 */ /* 0x001ee80000300a00 */
[----:B------:R-:W3:Y:S01]  /*e1cb0*/  LDL.LU R56, [R1+0x258] ;  /* 0x0002580001387983 */ /* 0x000ee20000300800 */
[----:B------:R-:W-:-:S03]  /*e1cc0*/  PRMT R0, R57, 0x7772, RZ ;  /* 0x0000777239007816 */ /* 0x000fc600000000ff */
[----:B------:R0:W-:Y:S02]  /*e1cd0*/  @P5 STG.E.U8 desc[UR32][R18.64], R2 ;  /* 0x0000000212005986 */ /* 0x0001e4000c101120 */
[----:B0-----:R-:W-:Y:S02]  /*e1ce0*/  PRMT R2, R57, 0x7773, RZ ;  /* 0x0000777339027816 */ /* 0x001fe400000000ff */
[----:B--2---:R0:W-:Y:S04]  /*e1cf0*/  @P4 STG.E.U8 desc[UR32][R16.64], R0 ;  /* 0x0000000010004986 */ /* 0x0041e8000c101120 */
[----:B0-----:R-:W2:Y:S04]  /*e1d00*/  LDL.LU.64 R16, [R1+0x26e0] ;  /* 0x0026e00001107983 */ /* 0x001ea80000300a00 */
[----:B----4-:R0:W-:Y:S04]  /*e1d10*/  @P6 STG.E.U8 desc[UR32][R52.64], R2 ;  /* 0x0000000234006986 */ /* 0x0101e8000c101120 */
[----:B0-----:R-:W4:Y:S01]  /*e1d20*/  LDL.LU.64 R52, [R1+0x26d0] ;  /* 0x0026d00001347983 */ /* 0x001f220000300a00 */
[----:B------:R-:W-:Y:S01]  /*e1d30*/  ISETP.LT.AND P0, PT, R54, UR5, !P1 ;  /* 0x0000000536007c0c */ /* 0x000fe2000cf01270 */
[----:B------:R-:W-:Y:S01]  /*e1d40*/  ULDC UR5, c[0x0][0x228] ;  /* 0x00008a0000057ab9 */ /* 0x000fe20000000800 */
[----:B------:R-:W-:Y:S01]  /*e1d50*/  ISETP.LT.AND P5, PT, R55, UR4, !P1 ;  /* 0x0000000437007c0c */ /* 0x000fe2000cfa1270 */
[----:B------:R-:W-:Y:S01]  /*e1d60*/  ULDC UR4, c[0x0][0x228] ;  /* 0x00008a0000047ab9 */ /* 0x000fe20000000800 */
[----:B------:R-:W-:Y:S01]  /*e1d70*/  ISETP.LT.AND P4, PT, R36, UR5, !P1 ;  /* 0x0000000524007c0c */ /* 0x000fe2000cf81270 */
[----:B------:R-:W-:Y:S01]  /*e1d80*/  ULDC UR5, c[0x0][0x228] ;  /* 0x00008a0000057ab9 */ /* 0x000fe20000000800 */
[C---:B------:R-:W-:Y:S01]  /*e1d90*/  PRMT R0, R10.reuse, 0x7770, RZ ;  /* 0x000077700a007816 */ /* 0x040fe200000000ff */
[----:B------:R-:W4:Y:S01]  /*e1da0*/  LDL.LU R57, [R1+0x248] ;  /* 0x0002480001397983 */ /* 0x000f220000300800 */
[----:B------:R-:W-:-:S02]  /*e1db0*/  PRMT R2, R10, 0x7771, RZ ;  /* 0x000077710a027816 */ /* 0x000fc400000000ff */
[----:B------:R-:W-:Y:S01]  /*e1dc0*/  ISETP.LT.AND P6, PT, R28, UR4, !P1 ;  /* 0x000000041c007c0c */ /* 0x000fe2000cfc1270 */
[----:B------:R-:W-:Y:S02]  /*e1dd0*/  ULDC UR4, c[0x0][0x228] ;  /* 0x00008a0000047ab9 */ /* 0x000fe40000000800 */
[----:B---3--:R0:W-:Y:S01]  /*e1de0*/  @P0 STG.E.U8 desc[UR32][R40.64], R0 ;  /* 0x0000000028000986 */ /* 0x0081e2000c101120 */
[----:B------:R-:W-:Y:S01]  /*e1df0*/  ISETP.LT.AND P0, PT, R11, UR5, !P1 ;  /* 0x000000050b007c0c */ /* 0x000fe2000cf01270 */
[----:B------:R-:W-:Y:S02]  /*e1e00*/  ULDC UR5, c[0x0][0x228] ;  /* 0x00008a0000057ab9 */ /* 0x000fe40000000800 */
[----:B------:R1:W-:Y:S01]  /*e1e10*/  @P5 STG.E.U8 desc[UR32][R32.64], R2 ;  /* 0x0000000220005986 */ /* 0x0003e2000c101120 */
[----:B------:R-:W-:Y:S01]  /*e1e20*/  ISETP.LT.AND P5, PT, R61, UR4, !P1 ;  /* 0x000000043d007c0c */ /* 0x000fe2000cfa1270 */
[----:B------:R-:W-:Y:S01]  /*e1e30*/  ULDC UR4, c[0x0][0x228] ;  /* 0x00008a0000047ab9 */ /* 0x000fe20000000800 */
[C---:B0-----:R-:W-:Y:S01]  /*e1e40*/  PRMT R0, R10.reuse, 0x7772, RZ ;  /* 0x000077720a007816 */ /* 0x041fe200000000ff */
[----:B------:R-:W3:Y:S04]  /*e1e50*/  LDL.LU.64 R40, [R1+0x26d8] ;  /* 0x0026d80001287983 */ /* 0x000ee80000300a00 */
[----:B-1----:R-:W3:Y:S01]  /*e1e60*/  LDL.LU.64 R32, [R1+0x26c8] ;  /* 0x0026c80001207983 */ /* 0x002ee20000300a00 */
[----:B------:R-:W-:-:S03]  /*e1e70*/  PRMT R2, R10, 0x7773, RZ ;  /* 0x000077730a027816 */ /* 0x000fc600000000ff */
[----:B------:R0:W-:Y:S01]  /*e1e80*/  @P4 STG.E.U8 desc[UR32][R24.64], R0 ;  /* 0x0000000018004986 */ /* 0x0001e2000c101120 */
[----:B------:R-:W-:Y:S01]  /*e1e90*/  ISETP.LT.AND P4, PT, R13, UR4, !P1 ;  /* 0x000000040d007c0c */ /* 0x000fe2000cf81270 */
[----:B------:R-:W-:Y:S02]  /*e1ea0*/  ULDC UR4, c[0x0][0x228] ;  /* 0x00008a0000047ab9 */ /* 0x000fe40000000800 */
[----:B------:R1:W-:Y:S04]  /*e1eb0*/  @P6 STG.E.U8 desc[UR32][R20.64], R2 ;  /* 0x0000000214006986 */ /* 0x0003e8000c101120 */
[----:B0-----:R-:W3:Y:S04]  /*e1ec0*/  LDL.LU.64 R24, [R1+0x26c0] ;  /* 0x0026c00001187983 */ /* 0x001ee80000300a00 */
[----:B-1----:R-:W3:Y:S01]  /*e1ed0*/  LDL.LU.64 R20, [R1+0x26b0] ;  /* 0x0026b00001147983 */ /* 0x002ee20000300a00 */
[----:B------:R-:W-:-:S02]  /*e1ee0*/  PRMT R0, R56, 0x7770, RZ ;  /* 0x0000777038007816 */ /* 0x000fc400000000ff */
[----:B------:R-:W-:-:S03]  /*e1ef0*/  PRMT R2, R56, 0x7771, RZ ;  /* 0x0000777138027816 */ /* 0x000fc600000000ff */
[----:B------:R0:W-:Y:S02]  /*e1f00*/  @P0 STG.E.U8 desc[UR32][R8.64], R0 ;  /* 0x0000000008000986 */ /* 0x0001e4000c101120 */
[----:B0-----:R-:W-:Y:S02]  /*e1f10*/  PRMT R0, R56, 0x7772, RZ ;  /* 0x0000777238007816 */ /* 0x001fe400000000ff */
[----:B------:R-:W3:Y:S04]  /*e1f20*/  LDL.LU R9, [R1+0x238] ;  /* 0x0002380001097983 */ /* 0x000ee80000300800 */
        /* <DEDUP_REMOVED lines=9> */
[----:B------:R-:W4:Y:S01]  /*e1fc0*/  LDL.LU.64 R6, [R1+0x26a0] ;  /* 0x0026a00001067983 */ /* 0x000f220000300a00 */
[----:B------:R-:W-:Y:S01]  /*e1fd0*/  PRMT R2, R56, 0x7773, RZ ;  /* 0x0000777338027816 */ /* 0x000fe200000000ff */
[----:B------:R-:W-:Y:S01]  /*e1fe0*/  ULDC UR4, c[0x0][0x228] ;  /* 0x00008a0000047ab9 */ /* 0x000fe20000000800 */
[----:B------:R-:W-:Y:S01]  /*e1ff0*/  PRMT R0, R57, 0x7770, RZ ;  /* 0x0000777039007816 */ /* 0x000fe200000000ff */
[----:B------:R-:W4:Y:S01]  /*e2000*/  LDL.LU.64 R18, [R1+0x2698] ;  /* 0x0026980001127983 */ /* 0x000f220000300a00 */
[----:B------:R-:W-:Y:S01]  /*e2010*/  ISETP.LT.AND P4, PT, R60, UR5, !P1 ;  /* 0x000000053c007c0c */ /* 0x000fe2000cf81270 */
[----:B------:R-:W-:Y:S01]  /*e2020*/  ULDC UR5, c[0x0][0x228] ;  /* 0x00008a0000057ab9 */ /* 0x000fe20000000800 */
[----:B------:R-:W-:Y:S01]  /*e2030*/  ISETP.LT.AND P1, PT, R49, UR4, !P1 ;  /* 0x0000000431007c0c */ /* 0x000fe2000cf21270 */
[----:B------:R-:W-:Y:S01]  /*e2040*/  ULDC UR4, c[0x0][0x228] ;  /* 0x00008a0000047ab9 */ /* 0x000fe20000000800 */
[----:B---3--:R0:W-:Y:S04]  /*e2050*/  @P0 STG.E.U8 desc[UR32][R40.64], R2 ;  /* 0x0000000228000986 */ /* 0x0081e8000c101120 */
[----:B------:R1:W-:Y:S01]  /*e2060*/  @P5 STG.E.U8 desc[UR32][R32.64], R0 ;  /* 0x0000000020005986 */ /* 0x0003e2000c101120 */
[----:B------:R-:W-:Y:S01]  /*e2070*/  ISETP.LT.AND P5, PT, R12, UR5, !P3 ;  /* 0x000000050c007c0c */ /* 0x000fe2000dfa1270 */
[----:B------:R-:W-:Y:S01]  /*e2080*/  ULDC UR5, c[0x0][0x228] ;  /* 0x00008a0000057ab9 */ /* 0x000fe20000000800 */
[C---:B0-----:R-:W-:Y:S01]  /*e2090*/  PRMT R2, R57.reuse, 0x7771, RZ ;  /* 0x0000777139027816 */ /* 0x041fe200000000ff */
[----:B-1----:R-:W3:Y:S01]  /*e20a0*/  LDL.LU.64 R32, [R1+0x2690] ;  /* 0x0026900001207983 */ /* 0x002ee20000300a00 */
[----:B------:R-:W-:-:S03]  /*e20b0*/  PRMT R0, R57, 0x7772, RZ ;  /* 0x0000777239007816 */ /* 0x000fc600000000ff */
[----:B------:R-:W3:Y:S04]  /*e20c0*/  LDL.LU R56, [R1+0x228] ;  /* 0x0002280001387983 */ /* 0x000ee80000300800 */
[----:B------:R0:W-:Y:S04]  /*e20d0*/  @P6 STG.E.U8 desc[UR32][R24.64], R2 ;  /* 0x0000000218006986 */ /* 0x0001e8000c101120 */
[----:B------:R1:W-:Y:S04]  /*e20e0*/  @P4 STG.E.U8 desc[UR32][R20.64], R0 ;  /* 0x0000000014004986 */ /* 0x0003e8000c101120 */
[----:B0-----:R-:W3:Y:S01]  /*e20f0*/  LDL.LU.64 R24, [R1+0x2680] ;  /* 0x0026800001187983 */ /* 0x001ee20000300a00 */
[----:B------:R-:W-:-:S03]  /*e2100*/  PRMT R2, R57, 0x7773, RZ ;  /* 0x0000777339027816 */ /* 0x000fc600000000ff */
[----:B-1----:R-:W3:Y:S04]  /*e2110*/  LDL.LU.64 R20, [R1+0x2688] ;  /* 0x0026880001147983 */ /* 0x002ee80000300a00 */
[----:B------:R-:W3:Y:S01]  /*e2120*/  LDL.LU.64 R40, [R1+0x2668] ;  /* 0x0026680001287983 */ /* 0x000ee20000300a00 */
[----:B------:R-:W-:-:S03]  /*e2130*/  PRMT R0, R9, 0x7770, RZ ;  /* 0x0000777009007816 */ /* 0x000fc600000000ff */
[----:B--2---:R0:W-:Y:S04]  /*e2140*/  @P1 STG.E.U8 desc[UR32][R16.64], R2 ;  /* 0x0000000210001986 */ /* 0x0041e8000c101120 */
[----:B0-----:R-:W2:Y:S04]  /*e2150*/  LDL.LU.64 R16, [R1+0x2660] ;  /* 0x0026600001107983 */ /* 0x001ea80000300a00 */
[----:B----4-:R0:W-:Y:S04]  /*e2160*/  @P5 STG.E.U8 desc[UR32][R52.64], R0 ;  /* 0x0000000034005986 */ /* 0x0101e8000c101120 */
[----:B0-----:R-:W4:Y:S04]  /*e2170*/  LDL.LU.64 R52, [R1+0x2648] ;  /* 0x0026480001347983 */ /* 0x001f280000300a00 */
[----:B------:R-:W4:Y:S01]  /*e2180*/  LDL.LU R57, [R1+0x218] ;  /* 0x0002180001397983 */ /* 0x000f220000300800 */
[----:B------:R-:W-:Y:S01]  /*e2190*/  ISETP.LT.AND P6, PT, R51, UR4, !P3 ;  /* 0x0000000433007c0c */ /* 0x000fe2000dfc1270 */
[----:B------:R-:W-:Y:S01]  /*e21a0*/  ULDC UR4, c[0x0][0x228] ;  /* 0x00008a0000047ab9 */ /* 0x000fe20000000800 */
[----:B------:R-:W-:Y:S01]  /*e21b0*/  ISETP.LT.AND P4, PT, R44, UR5, !P3 ;  /* 0x000000052c007c0c */ /* 0x000fe2000df81270 */
[----:B------:R-:W-:Y:S01]  /*e21c0*/  VIADD R3, R29, 0x2e ;  /* 0x0000002e1d037836 */ /* 0x000fe20000000000 */
[----:B------:R-:W-:Y:S01]  /*e21d0*/  ISETP.LT.AND P5, PT, R15, UR4, !P3 ;  /* 0x000000040f007c0c */ /* 0x000fe2000dfa1270 */
[----:B------:R-:W-:Y:S01]  /*e21e0*/  ULDC UR4, c[0x0][0x228] ;  /* 0x00008a0000047ab9 */ /* 0x000fe20000000800 */
[C---:B------:R-:W-:Y:S01]  /*e21f0*/  PRMT R2, R9.reuse, 0x7771, RZ ;  /* 0x0000777109027816 */ /* 0x040fe200000000ff */
[----:B------:R-:W-:Y:S01]  /*e2200*/  ULDC UR5, c[0x0][0x228] ;  /* 0x00008a0000057ab9 */ /* 0x000fe20000000800 */
[----:B------:R-:W-:Y:S01]  /*e2210*/  ISETP.LT.AND P1, PT, R54, UR4, !P3 ;  /* 0x0000000436007c0c */ /* 0x000fe2000df21270 */
[----:B------:R-:W-:Y:S01]  /*e2220*/  ULDC UR4, c[0x0][0x228] ;  /* 0x00008a0000047ab9 */ /* 0x000fe20000000800 */
[----:B------:R-:W-:-:S03]  /*e2230*/  PRMT R0, R9, 0x7772, RZ ;  /* 0x0000777209007816 */ /* 0x000fc600000000ff */
[----:B------:R0:W-:Y:S01]  /*e2240*/  @P6 STG.E.U8 desc[UR32][R6.64], R2 ;  /* 0x0000000206006986 */ /* 0x0001e2000c101120 */
[----:B------:R-:W-:-:S03]  /*e2250*/  ISETP.GE.AND P2, PT, R3, UR7, PT ;  /* 0x0000000703007c0c */ /* 0x000fc6000bf46270 */
[----:B------:R3:W-:Y:S01]  /*e2260*/  @P4 STG.E.U8 desc[UR32][R18.64], R0 ;  /* 0x0000000012004986 */ /* 0x0007e2000c101120 */
[----:B------:R-:W-:Y:S02]  /*e2270*/  ISETP.LT.AND P4, PT, R55, UR4, !P3 ;  /* 0x0000000437007c0c */ /* 0x000fe4000df81270 */
[----:B0-----:R-:W-:Y:S01]  /*e2280*/  PRMT R2, R9, 0x7773, RZ ;  /* 0x0000777309027816 */ /* 0x001fe200000000ff */
[----:B------:R-:W-:Y:S01]  /*e2290*/  VIADD R3, R29, 0x2f ;  /* 0x0000002f1d037836 */ /* 0x000fe20000000000 */
[----:B------:R-:W4:Y:S01]  /*e22a0*/  LDL.LU R9, [R1+0x27c] ;  /* 0x00027c0001097983 */ /* 0x000f220000300800 */
[----:B------:R-:W-:Y:S01]  /*e22b0*/  ULDC UR4, c[0x0][0x228] ;  /* 0x00008a0000047ab9 */ /* 0x000fe20000000800 */
[----:B---3--:R-:W-:Y:S02]  /*e22c0*/  PRMT R0, R56, 0x7770, RZ ;  /* 0x0000777038007816 */ /* 0x008fe400000000ff */
[----:B------:R0:W-:Y:S01]  /*e22d0*/  @P5 STG.E.U8 desc[UR32][R32.64], R2 ;  /* 0x0000000220005986 */ /* 0x0001e2000c101120 */
[----:B------:R-:W-:Y:S01]  /*e22e0*/  ISETP.LT.AND P5, PT, R36, UR5, !P3 ;  /* 0x0000000524007c0c */ /* 0x000fe2000dfa1270 */
[----:B------:R-:W-:Y:S01]  /*e22f0*/  ULDC UR5, c[0x0][0x228] ;  /* 0x00008a0000057ab9 */ /* 0x000fe20000000800 */
[----:B------:R-:W-:Y:S01]  /*e2300*/  ISETP.GE.AND P0, PT, R3, UR9, PT ;  /* 0x0000000903007c0c */ /* 0x000fe2000bf06270 */
[----:B------:R1:W-:Y:S01]  /*e2310*/  @P1 STG.E.U8 desc[UR32][R24.64], R0 ;  /* 0x0000000018001986 */ /* 0x0003e2000c101120 */
[----:B------:R-:W-:Y:S01]  /*e2320*/  ISETP.LT.AND P1, PT, R28, UR4, !P3 ;  /* 0x000000041c007c0c */ /* 0x000fe2000df21270 */
[----:B------:R-:W-:-:S02]  /*e2330*/  ULDC UR4, c[0x0][0x228] ;  /* 0x00008a0000047ab9 */ /* 0x000fc40000000800 */
[----:B0-----:R-:W3:Y:S01]  /*e2340*/  LDL.LU.64 R32, [R1+0x2678] ;  /* 0x0026780001207983 */ /* 0x001ee20000300a00 */
[C---:B------:R-:W-:Y:S02]  /*e2350*/  PRMT R3, R56.reuse, 0x7771, RZ ;  /* 0x0000777138037816 */ /* 0x040fe400000000ff */
[----:B------:R-:W-:Y:S01]  /*e2360*/  ISETP.LT.AND P6, PT, R11, UR5, !P3 ;  /* 0x000000050b007c0c */ /* 0x000fe2000dfc1270 */
[----:B-1----:R-:W3:Y:S01]  /*e2370*/  LDL.LU.64 R24, [R1+0x2670] ;  /* 0x0026700001187983 */ /* 0x002ee20000300a00 */
[----:B------:R-:W-:Y:S01]  /*e2380*/  PRMT R2, R56, 0x7772, RZ ;  /* 0x0000777238027816 */ /* 0x000fe200000000ff */
[----:B------:R-:W-:Y:S01]  /*e2390*/  VIADD R0, R29, 0x30 ;  /* 0x000000301d007836 */ /* 0x000fe20000000000 */
[----:B------:R-:W-:Y:S01]  /*e23a0*/  ULDC UR5, c[0x0][0x228] ;  /* 0x00008a0000057ab9 */ /* 0x000fe20000000800 */
[----:B------:R0:W-:Y:S03]  /*e23b0*/  @P4 STG.E.U8 desc[UR32][R20.64], R3 ;  /* 0x0000000314004986 */ /* 0x0001e6000c101120 */
[----:B------:R-:W-:Y:S01]  /*e23c0*/  ISETP.GE.AND P4, PT, R0, UR11, PT ;  /* 0x0000000b00007c0c */ /* 0x000fe2000bf86270 */
[----:B------:R1:W-:Y:S04]  /*e23d0*/  @P5 STG.E.U8 desc[UR32][R40.64], R2 ;  /* 0x0000000228005986 */ /* 0x0003e8000c101120 */
[----:B0-----:R-:W3:Y:S01]  /*e23e0*/  LDL.LU.64 R20, [R1+0x2658] ;  /* 0x0026580001147983 */ /* 0x001ee20000300a00 */
[----:B-1----:R-:W-:-:S03]  /*e23f0*/  PRMT R2, R56, 0x7773, RZ ;  /* 0x0000777338027816 */ /* 0x002fc600000000ff */
[----:B------:R-:W3:Y:S04]  /*e2400*/  LDL.LU R56, [R1+0x288] ;  /* 0x0002880001387983 */ /* 0x000ee80000300800 */
[----:B--2---:R0:W-:Y:S04]  /*e2410*/  @P1 STG.E.U8 desc[UR32][R16.64], R2 ;  /* 0x0000000210001986 */ /* 0x0041e8000c101120 */
[----:B0-----:R-:W2:Y:S01]  /*e2420*/  LDL.LU.64 R16, [R1+0x2650] ;  /* 0x0026500001107983 */ /* 0x001ea20000300a00 */
[----:B----4-:R-:W-:-:S05]  /*e2430*/  PRMT R0, R57, 0x7770, RZ ;  /* 0x0000777039007816 */ /* 0x010fca00000000ff */
[----:B------:R0:W-:Y:S04]  /*e2440*/  @P6 STG.E.U8 desc[UR32][R52.64], R0 ;  /* 0x0000000034006986 */ /* 0x0001e8000c101120 */
[----:B0-----:R-:W4:Y:S01]  /*e2450*/  LDL.LU.64 R52, [R1+0x2640] ;  /* 0x0026400001347983 */ /* 0x001f220000300a00 */
[----:B------:R-:W-:Y:S01]  /*e2460*/  ISETP.LT.AND P5, PT, R61, UR4, !P3 ;  /* 0x000000043d007c0c */ /* 0x000fe2000dfa1270 */
[----:B------:R-:W-:Y:S02]  /*e2470*/  ULDC UR4, c[0x0][0x228] ;  /* 0x00008a0000047ab9 */ /* 0x000fe40000000800 */
[----:B------:R-:W-:Y:S01]  /*e2480*/  ISETP.LT.AND P6, PT, R13, UR4, !P3 ;  /* 0x000000040d007c0c */ /* 0x000fe2000dfc1270 */
[----:B------:R-:W4:Y:S01]  /*e2490*/  LDL.LU.64 R22, [R1+0x2638] ;  /* 0x0026380001167983 */ /* 0x000f220000300a00 */
[C---:B------:R-:W-:Y:S01]  /*e24a0*/  PRMT R0, R57.reuse, 0x7771, RZ ;  /* 0x0000777139007816 */ /* 0x040fe200000000ff */
[----:B------:R-:W-:Y:S01]  /*e24b0*/  ULDC UR4, c[0x0][0x228] ;  /* 0x00008a0000047ab9 */ /* 0x000fe20000000800 */
[----:B------:R-:W-:Y:S01]  /*e24c0*/  ISETP.LT.AND P1, PT, R50, UR5, !P3 ;  /* 0x0000000532007c0c */ /* 0x000fe2000df21270 */
[----:B------:R-:W4:Y:S01]  /*e24d0*/  LDL.LU.64 R18, [R1+0x2630] ;  /* 0x0026300001127983 */ /* 0x000f220000300a00 */
[----:B------:R-:W-:Y:S01]  /*e24e0*/  PRMT R2, R57, 0x7772, RZ ;  /* 0x0000777239027816 */ /* 0x000fe200000000ff */
[----:B------:R-:W-:-:S03]  /*e24f0*/  ULDC UR5, c[0x0][0x228] ;  /* 0x00008a0000057ab9 */ /* 0x000fc60000000800 */
[----:B---3--:R0:W-:Y:S01]  /*e2500*/  @P5 STG.E.U8 desc[UR32][R32.64], R0 ;  /* 0x0000000020005986 */ /* 0x0081e2000c101120 */
[----:B------:R-:W-:Y:S01]  /*e2510*/  ISETP.LT.AND P5, PT, R58, UR4, !P3 ;  /* 0x000000043a007c0c */ /* 0x000fe2000dfa1270 */
[----:B------:R-:W-:Y:S02]  /*e2520*/  ULDC UR4, c[0x0][0x228] ;  /* 0x00008a0000047ab9 */ /* 0x000fe40000000800 */
[----:B------:R1:W-:Y:S01]  /*e2530*/  @P6 STG.E.U8 desc[UR32][R24.64], R2 ;  /* 0x0000000218006986 */ /* 0x0003e2000c101120 */
[----:B------:R-:W-:Y:S01]  /*e2540*/  ISETP.LT.AND P6, PT, R59, UR5, !P3 ;  /* 0x000000053b007c0c */ /* 0x000fe2000dfc1270 */
[----:B------:R-:W-:Y:S02]  /*e2550*/  ULDC UR5, c[0x0][0x228] ;  /* 0x00008a0000057ab9 */ /* 0x000fe40000000800 */
[----:B0-----:R-:W3:Y:S01]  /*e2560*/  LDL.LU.64 R32, [R1+0x2628] ;  /* 0x0026280001207983 */ /* 0x001ee20000300a00 */
[----:B------:R-:W-:-:S03]  /*e2570*/  PRMT R0, R57, 0x7773, RZ ;  /* 0x0000777339007816 */ /* 0x000fc600000000ff */
[----:B-1----:R-:W3:Y:S04]  /*e2580*/  LDL.LU.64 R24, [R1+0x2618] ;  /* 0x0026180001187983 */ /* 0x002ee80000300a00 */
[----:B------:R-:W3:Y:S04]  /*e2590*/  LDL.LU R57, [R1+0x26c] ;  /* 0x00026c0001397983 */ /* 0x000ee80000300800 */
[----:B------:R0:W-:Y:S01]  /*e25a0*/  @P1 STG.E.U8 desc[UR32][R20.64], R0 ;  /* 0x0000000014001986 */ /* 0x0001e2000c101120 */
[----:B------:R-:W-:-:S03]  /*e25b0*/  PRMT R2, R56, 0x7770, RZ ;  /* 0x0000777038027816 */ /* 0x000fc600000000ff */
[----:B------:R-:W3:Y:S01]  /*e25c0*/  LDL.LU.64 R40, [R1+0x2620] ;  /* 0x0026200001287983 */ /* 0x000ee20000300a00 */
[----:B0-----:R-:W-:-:S03]  /*e25d0*/  PRMT R0, R56, 0x7771, RZ ;  /* 0x0000777138007816 */ /* 0x001fc600000000ff */
[----:B------:R-:W3:Y:S04]  /*e25e0*/  LDL.LU.64 R20, [R1+0x2610] ;  /* 0x0026100001147983 */ /* 0x000ee80000300a00 */
        /* <DEDUP_REMOVED lines=10> */
[----:B------:R-:W-:-:S02]  /*e2690*/  PRMT R2, R56, 0x7772, RZ ;  /* 0x0000777238027816 */ /* 0x000fc400000000ff */
[----:B------:R-:W-:Y:S01]  /*e26a0*/  ISETP.LT.AND P6, PT, R51, UR4, !P2 ;  /* 0x0000000433007c0c */ /* 0x000fe2000d7c1270 */
[----:B------:R-:W-:Y:S01]  /*e26b0*/  ULDC UR4, c[0x0][0x228] ;  /* 0x00008a0000047ab9 */ /* 0x000fe20000000800 */
[----:B------:R-:W-:Y:S02]  /*e26c0*/  PRMT R0, R56, 0x7773, RZ ;  /* 0x0000777338007816 */ /* 0x000fe400000000ff */
[C---:B------:R-:W-:Y:S01]  /*e26d0*/  PRMT R4, R9.reuse, 0x7770, RZ ;  /* 0x0000777009047816 */ /* 0x040fe200000000ff */
[----:B------:R0:W-:Y:S01]  /*e26e0*/  @P1 STG.E.U8 desc[UR32][R22.64], R2 ;  /* 0x0000000216001986 */ /* 0x0001e2000c101120 */
[----:B------:R-:W-:Y:S01]  /*e26f0*/  ISETP.LT.AND P1, PT, R44, UR4, !P2 ;  /* 0x000000042c007c0c */ /* 0x000fe2000d721270 */
[----:B------:R-:W-:Y:S02]  /*e2700*/  ULDC UR4, c[0x0][0x228] ;  /* 0x00008a0000047ab9 */ /* 0x000fe40000000800 */
[----:B------:R1:W-:Y:S01]  /*e2710*/  @P3 STG.E.U8 desc[UR32][R18.64], R0 ;  /* 0x0000000012003986 */ /* 0x0003e2000c101120 */
[----:B------:R-:W-:-:S03]  /*e2720*/  PRMT R3, R9, 0x7771, RZ ;  /* 0x0000777109037816 */ /* 0x000fc600000000ff */
[----:B------:R-:W4:Y:S04]  /*e2730*/  LDL.LU R56, [R1+0x25c] ;  /* 0x00025c0001387983 */ /* 0x000f280000300800 */
[----:B0-----:R-:W4:Y:S04]  /*e2740*/  LDL.LU.64 R22, [R1+0x2600] ;  /* 0x0026000001167983 */ /* 0x001f280000300a00 */
[----:B---3--:R0:W-:Y:S01]  /*e2750*/  @P5 STG.E.U8 desc[UR32][R32.64], R4 ;  /* 0x0000000420005986 */ /* 0x0081e2000c101120 */
[----:B------:R-:W-:Y:S01]  /*e2760*/  ISETP.LT.AND P5, PT, R15, UR5, !P2 ;  /* 0x000000050f007c0c */ /* 0x000fe2000d7a1270 */
[----:B------:R-:W-:Y:S01]  /*e2770*/  ULDC UR5, c[0x0][0x228] ;  /* 0x00008a0000057ab9 */ /* 0x000fe20000000800 */
[----:B------:R-:W-:Y:S01]  /*e2780*/  ISETP.LT.AND P3, PT, R54, UR4, !P2 ;  /* 0x0000000436007c0c */ /* 0x000fe2000d761270 */
[----:B------:R3:W-:Y:S01]  /*e2790*/  @P6 STG.E.U8 desc[UR32][R24.64], R3 ;  /* 0x0000000318006986 */ /* 0x0007e2000c101120 */
[----:B------:R-:W-:Y:S01]  /*e27a0*/  ISETP.LT.AND P6, PT, R55, UR5, !P2 ;  /* 0x0000000537007c0c */ /* 0x000fe2000d7c1270 */
[----:B------:R-:W-:Y:S01]  /*e27b0*/  ULDC UR4, c[0x0][0x228] ;  /* 0x00008a0000047ab9 */ /* 0x000fe20000000800 */
[C---:B------:R-:W-:Y:S01]  /*e27c0*/  PRMT R8, R9.reuse, 0x7772, RZ ;  /* 0x0000777209087816 */ /* 0x040fe200000000ff */
[----:B-1----:R-:W4:Y:S01]  /*e27d0*/  LDL.LU.64 R18, [R1+0x25f0] ;  /* 0x0025f00001127983 */ /* 0x002f220000300a00 */
[----:B------:R-:W-:Y:S01]  /*e27e0*/  PRMT R7, R9, 0x7773, RZ ;  /* 0x0000777309077816 */ /* 0x000fe200000000ff */
[----:B------:R-:W-:-:S02]  /*e27f0*/  ULDC UR5, c[0x0][0x228] ;  /* 0x00008a0000057ab9 */ /* 0x000fc40000000800 */
[----:B0-----:R-:W4:Y:S01]  /*e2800*/  LDL.LU.64 R32, [R1+0x25e8] ;  /* 0x0025e80001207983 */ /* 0x001f220000300a00 */
[----:B------:R-:W-:-:S03]  /*e2810*/  PRMT R2, R57, 0x7770, RZ ;  /* 0x0000777039027816 */ /* 0x000fc600000000ff */
[----:B------:R-:W-:Y:S01]  /*e2820*/  @P1 STG.E.U8 desc[UR32][R40.64], R8 ;  /* 0x0000000828001986 */ /* 0x000fe2000c101120 */
[----:B------:R-:W-:-:S03]  /*e2830*/  PRMT R0, R57, 0x7771, RZ ;  /* 0x0000777139007816 */ /* 0x000fc600000000ff */
[----:B---3--:R-:W3:Y:S04]  /*e2840*/  LDL.LU.64 R24, [R1+0x25e0] ;  /* 0x0025e00001187983 */ /* 0x008ee80000300a00 */
[----:B------:R0:W-:Y:S04]  /*e2850*/  @P5 STG.E.U8 desc[UR32][R20.64], R7 ;  /* 0x0000000714005986 */ /* 0x0001e8000c101120 */
[----:B0-----:R-:W3:Y:S01]  /*e2860*/  LDL.LU.64 R20, [R1+0x25d8] ;  /* 0x0025d80001147983 */ /* 0x001ee20000300a00 */
[C---:B------:R-:W-:Y:S02]  /*e2870*/  PRMT R6, R57.reuse, 0x7772, RZ ;  /* 0x0000777239067816 */ /* 0x040fe400000000ff */
[----:B------:R-:W-:Y:S01]  /*e2880*/  PRMT R5, R57, 0x7773, RZ ;  /* 0x0000777339057816 */ /* 0x000fe200000000ff */
[----:B--2---:R-:W-:Y:S04]  /*e2890*/  @P3 STG.E.U8 desc[UR32][R16.64], R2 ;  /* 0x0000000210003986 */ /* 0x004fe8000c101120 */
[----:B----4-:R0:W-:Y:S04]  /*e28a0*/  @P6 STG.E.U8 desc[UR32][R52.64], R0 ;  /* 0x0000000034006986 */ /* 0x0101e8000c101120 */
[----:B0-----:R-:W2:Y:S04]  /*e28b0*/  LDL.LU.64 R52, [R1+0x25c0] ;  /* 0x0025c00001347983 */ /* 0x001ea80000300a00 */
[----:B------:R-:W4:Y:S04]  /*e28c0*/  LDL.LU R57, [R1+0x24c] ;  /* 0x00024c0001397983 */ /* 0x000f280000300800 */
[----:B------:R-:W2:Y:S04]  /*e28d0*/  LDL.LU.64 R40, [R1+0x25d0] ;  /* 0x0025d00001287983 */ /* 0x000ea80000300a00 */
[----:B------:R-:W2:Y:S01]  /*e28e0*/  LDL.LU.64 R16, [R1+0x25b8] ;  /* 0x0025b80001107983 */ /* 0x000ea20000300a00 */
[----:B------:R-:W-:Y:S01]  /*e28f0*/  ISETP.LT.AND P1, PT, R36, UR4, !P2 ;  /* 0x0000000424007c0c */ /* 0x000fe2000d721270 */
[----:B------:R-:W-:Y:S01]  /*e2900*/  ULDC UR4, c[0x0][0x228] ;  /* 0x00008a0000047ab9 */ /* 0x000fe20000000800 */
[----:B------:R-:W-:Y:S01]  /*e2910*/  ISETP.LT.AND P3, PT, R11, UR5, !P2 ;  /* 0x000000050b007c0c */ /* 0x000fe2000d761270 */
[----:B------:R-:W-:Y:S01]  /*e2920*/  ULDC UR5, c[0x0][0x228] ;  /* 0x00008a0000057ab9 */ /* 0x000fe20000000800 */
[----:B------:R-:W-:Y:S01]  /*e2930*/  ISETP.LT.AND P6, PT, R28, UR4, !P2 ;  /* 0x000000041c007c0c */ /* 0x000fe2000d7c1270 */
[----:B------:R-:W-:-:S02]  /*e2940*/  ULDC UR4, c[0x0][0x228] ;  /* 0x00008a0000047ab9 */ /* 0x000fc40000000800 */
[----:B------:R-:W-:Y:S01]  /*e2950*/  ISETP.LT.AND P5, PT, R61, UR4, !P2 ;  /* 0x000000043d007c0c */ /* 0x000fe2000d7a1270 */
[----:B------:R-:W-:Y:S01]  /*e2960*/  ULDC UR4, c[0x0][0x228] ;  /* 0x00008a0000047ab9 */ /* 0x000fe20000000800 */
[----:B------:R-:W-:-:S04]  /*e2970*/  PRMT R3, R56, 0x7770, RZ ;  /* 0x0000777038037816 */ /* 0x000fc800000000ff */
[----:B------:R-:W-:Y:S01]  /*e2980*/  @P1 STG.E.U8 desc[UR32][R22.64], R6 ;  /* 0x0000000616001986 */ /* 0x000fe2000c101120 */
[----:B------:R-:W-:Y:S01]  /*e2990*/  ISETP.LT.AND P1, PT, R13, UR4, !P2 ;  /* 0x000000040d007c0c */ /* 0x000fe2000d721270 */
[----:B------:R-:W-:Y:S02]  /*e29a0*/  ULDC UR4, c[0x0][0x228] ;  /* 0x00008a0000047ab9 */ /* 0x000fe40000000800 */
[----:B------:R-:W-:Y:S01]  /*e29b0*/  @P6 STG.E.U8 desc[UR32][R18.64], R5 ;  /* 0x0000000512006986 */ /* 0x000fe2000c101120 */
[----:B------:R-:W-:Y:S01]  /*e29c0*/  ISETP.LT.AND P6, PT, R50, UR5, !P2 ;  /* 0x0000000532007c0c */ /* 0x000fe2000d7c1270 */
[----:B------:R-:W-:Y:S02]  /*e29d0*/  ULDC UR5, c[0x0][0x228] ;  /* 0x00008a0000057ab9 */ /* 0x000fe40000000800 */
[----:B------:R0:W-:Y:S01]  /*e29e0*/  @P3 STG.E.U8 desc[UR32][R32.64], R3 ;  /* 0x0000000320003986 */ /* 0x0001e2000c101120 */
[C---:B------:R-:W-:Y:S02]  /*e29f0*/  PRMT R0, R56.reuse, 0x7771, RZ ;  /* 0x0000777138007816 */ /* 0x040fe400000000ff */
[----:B------:R-:W-:-:S02]  /*e2a00*/  PRMT R4, R56, 0x7772, RZ ;  /* 0x0000777238047816 */ /* 0x000fc400000000ff */
[----:B------:R-:W-:Y:S01]  /*e2a10*/  PRMT R2, R56, 0x7773, RZ ;  /* 0x0000777338027816 */ /* 0x000fe200000000ff */
[----:B---3--:R-:W-:Y:S04]  /*e2a20*/  @P5 STG.E.U8 desc[UR32][R24.64], R0 ;  /* 0x0000000018005986 */ /* 0x008fe8000c101120 */
[----:B0-----:R-:W3:Y:S04]  /*e2a30*/  LDL.LU.64 R32, [R1+0x1758] ;  /* 0x0017580001207983 */ /* 0x001ee80000300a00 */
[----:B------:R-:W3:Y:S04]  /*e2a40*/  LDL.LU R56, [R1+0x23c] ;  /* 0x00023c0001387983 */ /* 0x000ee80000300800 */
[----:B------:R0:W-:Y:S01]  /*e2a50*/  @P1 STG.E.U8 desc[UR32][R20.64], R4 ;  /* 0x0000000414001986 */ /* 0x0001e2000c101120 */
[----:B------:R-:W-:Y:S01]  /*e2a60*/  ISETP.LT.AND P3, PT, R58, UR4, !P2 ;  /* 0x000000043a007c0c */ /* 0x000fe2000d761270 */
[----:B------:R-:W-:Y:S01]  /*e2a70*/  ULDC UR4, c[0x0][0x228] ;  /* 0x00008a0000047ab9 */ /* 0x000fe20000000800 */
[----:B------:R-:W-:-:S02]  /*e2a80*/  ISETP.LT.AND P5, PT, R59, UR5, !P2 ;  /* 0x000000053b007c0c */ /* 0x000fc4000d7a1270 */
[----:B----4-:R-:W-:Y:S01]  /*e2a90*/  PRMT R3, R57, 0x7770, RZ ;  /* 0x0000777039037816 */ /* 0x010fe200000000ff */
[----:B0-----:R-:W4:Y:S01]  /*e2aa0*/  LDL.LU.64 R20, [R1+0x25c8] ;  /* 0x0025c80001147983 */ /* 0x001f220000300a00 */
[----:B------:R-:W-:Y:S01]  /*e2ab0*/  VIADD R0, R29, 0x31 ;  /* 0x000000311d007836 */ /* 0x000fe20000000000 */
[C---:B------:R-:W-:Y:S01]  /*e2ac0*/  PRMT R5, R57.reuse, 0x7773, RZ ;  /* 0x0000777339057816 */ /* 0x040fe200000000ff */
[----:B------:R-:W-:Y:S01]  /*e2ad0*/  ULDC UR5, c[0x0][0x228] ;  /* 0x00008a0000057ab9 */ /* 0x000fe20000000800 */
[----:B------:R-:W4:Y:S04]  /*e2ae0*/  LDL.LU.64 R18, [R1+0x1748] ;  /* 0x0017480001127983 */ /* 0x000f280000300a00 */
[----:B--2---:R0:W-:Y:S04]  /*e2af0*/  @P6 STG.E.U8 desc[UR32][R52.64], R2 ;  /* 0x0000000234006986 */ /* 0x0041e8000c101120 */
[----:B------:R-:W2:Y:S04]  /*e2b00*/  LDL.LU.64 R24, [R1+0x1740] ;  /* 0x0017400001187983 */ /* 0x000ea80000300a00 */
[----:B0-----:R-:W2:Y:S01]  /*e2b10*/  LDL.LU.64 R52, [R1+0x1738] ;  /* 0x0017380001347983 */ /* 0x001ea20000300a00 */
[----:B------:R-:W-:-:S03]  /*e2b20*/  PRMT R2, R57, 0x7771, RZ ;  /* 0x0000777139027816 */ /* 0x000fc600000000ff */
[----:B------:R-:W-:Y:S04]  /*e2b30*/  @P3 STG.E.U8 desc[UR32][R40.64], R3 ;  /* 0x0000000328003986 */ /* 0x000fe8000c101120 */
[----:B------:R0:W-:Y:S04]  /*e2b40*/  @P5 STG.E.U8 desc[UR32][R16.64], R2 ;  /* 0x0000000210005986 */ /* 0x0001e8000c101120 */
[----:B0-----:R-:W2:Y:S01]  /*e2b50*/  LDL.LU.64 R16, [R1+0x1728] ;  /* 0x0017280001107983 */ /* 0x001ea20000300a00 */
[----:B------:R-:W-:Y:S01]  /*e2b60*/  ISETP.LT.AND P6, PT, R60, UR4, !P2 ;  /* 0x000000043c007c0c */ /* 0x000fe2000d7c1270 */
[----:B------:R-:W-:Y:S01]  /*e2b70*/  ULDC UR4, c[0x0][0x228] ;  /* 0x00008a0000047ab9 */ /* 0x000fe20000000800 */
[----:B------:R-:W-:-:S02]  /*e2b80*/  ISETP.GE.AND P1, PT, R0, UR23, PT ;  /* 0x0000001700007c0c */ /* 0x000fc4000bf26270 */
[----:B------:R-:W-:Y:S02]  /*e2b90*/  PRMT R0, R57, 0x7772, RZ ;  /* 0x0000777239007816 */ /* 0x000fe400000000ff */
[----:B------:R-:W2:Y:S01]  /*e2ba0*/  LDL.LU R57, [R1+0x22c] ;  /* 0x00022c0001397983 */ /* 0x000ea20000300800 */
[----:B------:R-:W-:Y:S01]  /*e2bb0*/  ISETP.LT.AND P2, PT, R49, UR4, !P2 ;  /* 0x0000000431007c0c */ /* 0x000fe2000d741270 */
[----:B------:R-:W-:Y:S01]  /*e2bc0*/  ULDC UR4, c[0x0][0x228] ;  /* 0x00008a0000047ab9 */ /* 0x000fe20000000800 */
[----:B------:R-:W-:Y:S01]  /*e2bd0*/  ISETP.LT.AND P3, PT, R12, UR5, !P0 ;  /* 0x000000050c007c0c */ /* 0x000fe2000c761270 */
[----:B------:R-:W2:Y:S01]  /*e2be0*/  LDL.LU.64 R22, [R1+0x1730] ;  /* 0x0017300001167983 */ /* 0x000ea20000300a00 */
[----:B------:R-:W-:Y:S01]  /*e2bf0*/  ISETP.LT.AND P5, PT, R51, UR4, !P0 ;  /* 0x0000000433007c0c */ /* 0x000fe2000c7a1270 */
[----:B------:R-:W-:Y:S01]  /*e2c00*/  ULDC UR4, c[0x0][0x228] ;  /* 0x00008a0000047ab9 */ /* 0x000fe20000000800 */
[----:B---3--:R-:W-:Y:S01]  /*e2c10*/  PRMT R4, R56, 0x7770, RZ ;  /* 0x0000777038047816 */ /* 0x008fe200000000ff */
[----:B------:R0:W-:Y:S01]  /*e2c20*/  @P6 STG.E.U8 desc[UR32][R32.64], R0 ;  /* 0x0000000020006986 */ /* 0x0001e2000c101120 */
[----:B------:R-:W-:Y:S01]  /*e2c30*/  ISETP.LT.AND P6, PT, R44, UR6, !P0 ;  /* 0x000000062c007c0c */ /* 0x000fe2000c7c1270 */
[----:B------:R-:W-:Y:S01]  /*e2c40*/  ULDC UR5, c[0x0][0x228] ;  /* 0x00008a0000057ab9 */ /* 0x000fe20000000800 */
[C---:B------:R-:W-:Y:S01]  /*e2c50*/  PRMT R3, R56.reuse, 0x7771, RZ ;  /* 0x0000777138037816 */ /* 0x040fe200000000ff */
[----:B------:R-:W3:Y:S01]  /*e2c60*/  LDL.LU.64 R40, [R1+0x1720] ;  /* 0x0017200001287983 */ /* 0x000ee20000300a00 */
[----:B------:R-:W-:Y:S01]  /*e2c70*/  PRMT R2, R56, 0x7772, RZ ;  /* 0x0000777238027816 */ /* 0x000fe200000000ff */
[----:B------:R-:W-:-:S02]  /*e2c80*/  ULDC UR6, c[0x0][0x228] ;  /* 0x00008a0000067ab9 */ /* 0x000fc40000000800 */
[----:B0-----:R-:W3:Y:S01]  /*e2c90*/  LDL.LU.64 R32, [R1+0x1718] ;  /* 0x0017180001207983 */ /* 0x001ee20000300a00 */
[----:B------:R-:W-:-:S03]  /*e2ca0*/  PRMT R0, R56, 0x7773, RZ ;  /* 0x0000777338007816 */ /* 0x000fc600000000ff */
[----:B----4-:R0:W-:Y:S04]  /*e2cb0*/  @P2 STG.E.U8 desc[UR32][R20.64], R5 ;  /* 0x0000000514002986 */ /* 0x0101e8000c101120 */
[----:B------:R-:W-:Y:S01]  /*e2cc0*/  @P3 STG.E.U8 desc[UR32][R18.64], R4 ;  /* 0x0000000412003986 */ /* 0x000fe2000c101120 */
[----:B------:R-:W-:Y:S01]  /*e2cd0*/  ISETP.LT.AND P2, PT, R15, UR4, !P0 ;  /* 0x000000040f007c0c */ /* 0x000fe2000c741270 */
[----:B------:R-:W-:Y:S02]  /*e2ce0*/  ULDC UR4, c[0x0][0x228] ;  /* 0x00008a0000047ab9 */ /* 0x000fe40000000800 */
[----:B0-----:R-:W4:Y:S04]  /*e2cf0*/  LDL.LU.64 R20, [R1+0x1708] ;  /* 0x0017080001147983 */ /* 0x001f280000300a00 */
[----:B------:R-:W4:Y:S04]  /*e2d00*/  LDL.LU R56, [R1+0x21c] ;  /* 0x00021c0001387983 */ /* 0x000f280000300800 */
[----:B--2---:R-:W-:Y:S04]  /*e2d10*/  @P5 STG.E.U8 desc[UR32][R24.64], R3 ;  /* 0x0000000318005986 */ /* 0x004fe8000c101120 */
[----:B------:R0:W-:Y:S04]  /*e2d20*/  @P6 STG.E.U8 desc[UR32][R52.64], R2 ;  /* 0x0000000234006986 */ /* 0x0001e8000c101120 */
[----:B0-----:R-:W2:Y:S04]  /*e2d30*/  LDL.LU.64 R52, [R1+0x1700] ;  /* 0x0017000001347983 */ /* 0x001ea80000300a00 */
[----:B------:R-:W2:Y:S04]  /*e2d40*/  LDL.LU.64 R18, [R1+0x1710] ;  /* 0x0017100001127983 */ /* 0x000ea80000300a00 */
[----:B------:R0:W-:Y:S04]  /*e2d50*/  @P2 STG.E.U8 desc[UR32][R16.64], R0 ;  /* 0x0000000010002986 */ /* 0x0001e8000c101120 */
[----:B------:R-:W2:Y:S04]  /*e2d60*/  LDL.LU.64 R24, [R1+0x16f8] ;  /* 0x0016f80001187983 */ /* 0x000ea80000300a00 */
[----:B0-----:R-:W2:Y:S01]  /*e2d70*/  LDL.LU.64 R16, [R1+0x16e8] ;  /* 0x0016e80001107983 */ /* 0x001ea20000300a00 */
[----:B------:R-:W-:Y:S01]  /*e2d80*/  ISETP.LT.AND P6, PT, R54, UR4, !P0 ;  /* 0x0000000436007c0c */ /* 0x000fe2000c7c1270 */
[----:B------:R-:W-:-:S02]  /*e2d90*/  ULDC UR4, c[0x0][0x228] ;  /* 0x00008a0000047ab9 */ /* 0x000fc40000000800 */
[----:B------:R-:W-:Y:S01]  /*e2da0*/  ISETP.LT.AND P5, PT, R55, UR4, !P0 ;  /* 0x0000000437007c0c */ /* 0x000fe2000c7a1270 */
[----:B------:R-:W-:Y:S01]  /*e2db0*/  ULDC UR4, c[0x0][0x228] ;  /* 0x00008a0000047ab9 */ /* 0x000fe20000000800 */
[C---:B------:R-:W-:Y:S02]  /*e2dc0*/  PRMT R4, R57.reuse, 0x7770, RZ ;  /* 0x0000777039047816 */ /* 0x040fe400000000ff */
[----:B------:R-:W-:Y:S01]  /*e2dd0*/  ISETP.LT.AND P3, PT, R36, UR5, !P0 ;  /* 0x0000000524007c0c */ /* 0x000fe2000c761270 */
[----:B------:R-:W-:Y:S01]  /*e2de0*/  ULDC UR5, c[0x0][0x228] ;  /* 0x00008a0000057ab9 */ /* 0x000fe20000000800 */
[C---:B------:R-:W-:Y:S02]  /*e2df0*/  PRMT R3, R57.reuse, 0x7771, RZ ;  /* 0x0000777139037816 */ /* 0x040fe400000000ff */
[----:B------:R-:W-:Y:S01]  /*e2e00*/  ISETP.LT.AND P2, PT, R28, UR4, !P0 ;  /* 0x000000041c007c0c */ /* 0x000fe2000c741270 */
[----:B------:R-:W-:Y:S01]  /*e2e10*/  ULDC UR4, c[0x0][0x228] ;  /* 0x00008a0000047ab9 */ /* 0x000fe20000000800 */
[----:B------:R-:W-:Y:S01]  /*e2e20*/  @P6 STG.E.U8 desc[UR32][R22.64], R4 ;  /* 0x0000000416006986 */ /* 0x000fe2000c101120 */
[----:B------:R-:W-:-:S03]  /*e2e30*/  PRMT R2, R57, 0x7772, RZ ;  /* 0x0000777239027816 */ /* 0x000fc600000000ff */
[----:B---3--:R0:W-:Y:S01]  /*e2e40*/  @P5 STG.E.U8 desc[UR32][R40.64], R3 ;  /* 0x0000000328005986 */ /* 0x0081e2000c101120 */
[----:B------:R-:W-:Y:S01]  /*e2e50*/  ISETP.LT.AND P5, PT, R11, UR4, !P0 ;  /* 0x000000040b007c0c */ /* 0x000fe2000c7a1270 */
[----:B------:R-:W-:Y:S01]  /*e2e60*/  ULDC UR4, c[0x0][0x228] ;  /* 0x00008a0000047ab9 */ /* 0x000fe20000000800 */
[----:B------:R-:W-:Y:S01]  /*e2e70*/  PRMT R0, R57, 0x7773, RZ ;  /* 0x0000777339007816 */ /* 0x000fe200000000ff */
[----:B------:R1:W-:Y:S04]  /*e2e80*/  @P3 STG.E.U8 desc[UR32][R32.64], R2 ;  /* 0x0000000220003986 */ /* 0x0003e8000c101120 */
[----:B------:R-:W3:Y:S01]  /*e2e90*/  LDL.LU R57, [R1+0x28c] ;  /* 0x00028c0001397983 */ /* 0x000ee20000300800 */
[----:B------:R-:W-:Y:S01]  /*e2ea0*/  ISETP.LT.AND P3, PT, R61, UR4, !P0 ;  /* 0x000000043d007c0c */ /* 0x000fe2000c761270 */
[----:B------:R-:W-:Y:S01]  /*e2eb0*/  ULDC UR4, c[0x0][0x228] ;  /* 0x00008a0000047ab9 */ /* 0x000fe20000000800 */
[----:B------:R-:W-:Y:S01]  /*e2ec0*/  ISETP.LT.AND P6, PT, R13, UR5, !P0 ;  /* 0x000000050d007c0c */ /* 0x000fe2000c7c1270 */
[----:B0-----:R-:W3:Y:S01]  /*e2ed0*/  LDL.LU.64 R40, [R1+0x16f0] ;  /* 0x0016f00001287983 */ /* 0x001ee20000300a00 */
[----:B------:R-:W-:-:S03]  /*e2ee0*/  ULDC UR5, c[0x0][0x228] ;  /* 0x00008a0000057ab9 */ /* 0x000fc60000000800 */
[----:B----4-:R0:W-:Y:S01]  /*e2ef0*/  @P2 STG.E.U8 desc[UR32][R20.64], R0 ;  /* 0x0000000014002986 */ /* 0x0101e2000c101120 */
[----:B-1----:R-:W-:Y:S02]  /*e2f00*/  PRMT R2, R56, 0x7770, RZ ;  /* 0x0000777038027816 */ /* 0x002fe400000000ff */
[----:B------:R-:W-:Y:S01]  /*e2f10*/  ISETP.LT.AND P2, PT, R50, UR4, !P0 ;  /* 0x0000000432007c0c */ /* 0x000fe2000c741270 */
[----:B------:R-:W-:Y:S01]  /*e2f20*/  ULDC UR4, c[0x0][0x228] ;  /* 0x00008a0000047ab9 */ /* 0x000fe20000000800 */
[----:B------:R-:W-:Y:S01]  /*e2f30*/  PRMT R3, R56, 0x7771, RZ ;  /* 0x0000777138037816 */ /* 0x000fe200000000ff */
[----:B0-----:R-:W-:Y:S01]  /*e2f40*/  VIADD R0, R29, 0x32 ;  /* 0x000000321d007836 */ /* 0x001fe20000000000 */
[----:B--2---:R0:W-:Y:S04]  /*e2f50*/  @P5 STG.E.U8 desc[UR32][R52.64], R2 ;  /* 0x0000000234005986 */ /* 0x0041e8000c101120 */
[----:B------:R-:W-:-:S02]  /*e2f60*/  ISETP.GE.AND P5, PT, R0, UR21, PT ;  /* 0x0000001500007c0c */ /* 0x000fc4000bfa6270 */
[C---:B------:R-:W-:Y:S01]  /*e2f70*/  PRMT R0, R56.reuse, 0x7773, RZ ;  /* 0x0000777338007816 */ /* 0x040fe200000000ff */
[----:B0-----:R-:W2:Y:S01]  /*e2f80*/  LDL.LU.64 R52, [R1+0x16e0] ;  /* 0x0016e00001347983 */ /* 0x001ea20000300a00 */
[----:B------:R-:W-:-:S03]  /*e2f90*/  PRMT R2, R56, 0x7772, RZ ;  /* 0x0000777238027816 */ /* 0x000fc600000000ff */
[----:B------:R-:W4:Y:S04]  /*e2fa0*/  LDL.LU.64 R32, [R1+0x16d8] ;  /* 0x0016d80001207983 */ /* 0x000f280000300a00 */
[----:B------:R-:W4:Y:S04]  /*e2fb0*/  LDL.LU.64 R20, [R1+0x16d0] ;  /* 0x0016d00001147983 */ /* 0x000f280000300a00 */
[----:B------:R-:W4:Y:S04]  /*e2fc0*/  LDL.LU R56, [R1+0x300] ;  /* 0x0003000001387983 */ /* 0x000f280000300800 */
[----:B------:R-:W-:Y:S04]  /*e2fd0*/  @P3 STG.E.U8 desc[UR32][R18.64], R3 ;  /* 0x0000000312003986 */ /* 0x000fe8000c101120 */
[----:B------:R-:W-:Y:S04]  /*e2fe0*/  @P6 STG.E.U8 desc[UR32][R24.64], R2 ;  /* 0x0000000218006986 */ /* 0x000fe8000c101120 */
[----:B------:R0:W-:Y:S04]  /*e2ff0*/  @P2 STG.E.U8 desc[UR32][R16.64], R0 ;  /* 0x0000000010002986 */ /* 0x0001e8000c101120 */
[----:B0-----:R-:W4:Y:S04]  /*e3000*/  LDL.LU.64 R16, [R1+0x16c8] ;  /* 0x0016c80001107983 */ /* 0x001f280000300a00 */
[----:B------:R-:W4:Y:S01]  /*e3010*/  LDL.LU.64 R24, [R1+0x16c0] ;  /* 0x0016c00001187983 */ /* 0x000f220000300a00 */
[----:B------:R-:W-:Y:S01]  /*e3020*/  ISETP.LT.AND P3, PT, R58, UR4, !P0 ;  /* 0x000000043a007c0c */ /* 0x000fe2000c761270 */
[----:B------:R-:W-:-:S02]  /*e3030*/  ULDC UR4, c[0x0][0x228] ;  /* 0x00008a0000047ab9 */ /* 0x000fc40000000800 */
[----:B------:R-:W-:Y:S01]  /*e3040*/  ISETP.LT.AND P2, PT, R59, UR4, !P0 ;  /* 0x000000043b007c0c */ /* 0x000fe2000c741270 */
[----:B------:R-:W-:Y:S01]  /*e3050*/  ULDC UR4, c[0x0][0x228] ;  /* 0x00008a0000047ab9 */ /* 0x000fe20000000800 */
[----:B------:R-:W-:Y:S01]  /*e3060*/  ISETP.LT.AND P6, PT, R60, UR5, !P0 ;  /* 0x000000053c007c0c */ /* 0x000fe2000c7c1270 */
[----:B------:R-:W4:Y:S01]  /*e3070*/  LDL.LU.64 R22, [R1+0x16b8] ;  /* 0x0016b80001167983 */ /* 0x000f220000300a00 */
[----:B------:R-:W-:Y:S01]  /*e3080*/  ISETP.LT.AND P0, PT, R49, UR4, !P0 ;  /* 0x0000000431007c0c */ /* 0x000fe2000c701270 */
[----:B------:R-:W-:Y:S01]  /*e3090*/  ULDC UR4, c[0x0][0x228] ;  /* 0x00008a0000047ab9 */ /* 0x000fe20000000800 */
[C---:B---3--:R-:W-:Y:S01]  /*e30a0*/  PRMT R4, R57.reuse, 0x7770, RZ ;  /* 0x0000777039047816 */ /* 0x048fe200000000ff */
[----:B------:R-:W3:Y:S01]  /*e30b0*/  LDL.LU.64 R18, [R1+0x16b0] ;  /* 0x0016b00001127983 */ /* 0x000ee20000300a00 */
[C---:B------:R-:W-:Y:S01]  /*e30c0*/  PRMT R3, R57.reuse, 0x7771, RZ ;  /* 0x0000777139037816 */ /* 0x040fe200000000ff */
[----:B------:R-:W-:Y:S01]  /*e30d0*/  ULDC UR5, c[0x0][0x228] ;  /* 0x00008a0000057ab9 */ /* 0x000fe20000000800 */
[----:B------:R-:W-:-:S02]  /*e30e0*/  PRMT R2, R57, 0x7772, RZ ;  /* 0x0000777239027816 */ /* 0x000fc400000000ff */
[----:B------:R-:W-:Y:S02]  /*e30f0*/  PRMT R0, R57, 0x7773, RZ ;  /* 0x0000777339007816 */ /* 0x000fe400000000ff */
[----:B------:R-:W3:Y:S04]  /*e3100*/  LDL.LU R57, [R1+0x2e0] ;  /* 0x0002e00001397983 */ /* 0x000ee80000300800 */
[----:B------:R-:W-:Y:S01]  /*e3110*/  @P3 STG.E.U8 desc[UR32][R40.64], R4 ;  /* 0x0000000428003986 */ /* 0x000fe2000c101120 */
[----:B------:R-:W-:Y:S01]  /*e3120*/  ISETP.LT.AND P3, PT, R12, UR4, !P4 ;  /* 0x000000040c007c0c */ /* 0x000fe2000e761270 */
[----:B------:R-:W-:Y:S02]  /*e3130*/  ULDC UR4, c[0x0][0x228] ;  /* 0x00008a0000047ab9 */ /* 0x000fe40000000800 */
[----:B--2---:R0:W-:Y:S04]  /*e3140*/  @P2 STG.E.U8 desc[UR32][R52.64], R3 ;  /* 0x0000000334002986 */ /* 0x0041e8000c101120 */
[----:B----4-:R1:W-:Y:S04]  /*e3150*/  @P6 STG.E.U8 desc[UR32][R32.64], R2 ;  /* 0x0000000220006986 */ /* 0x0103e8000c101120 */
[----:B0-----:R-:W2:Y:S04]  /*e3160*/  LDL.LU.64 R52, [R1+0x16a8] ;  /* 0x0016a80001347983 */ /* 0x001ea80000300a00 */
[----:B------:R0:W-:Y:S01]  /*e3170*/  @P0 STG.E.U8 desc[UR32][R20.64], R0 ;  /* 0x0000000014000986 */ /* 0x0001e2000c101120 */
[----:B-1----:R-:W-:-:S03]  /*e3180*/  PRMT R2, R56, 0x7770, RZ ;  /* 0x0000777038027816 */ /* 0x002fc600000000ff */
[----:B0-----:R-:W4:Y:S04]  /*e3190*/  LDL.LU.64 R20, [R1+0x16a0] ;  /* 0x0016a00001147983 */ /* 0x001f280000300a00 */
[----:B------:R-:W4:Y:S04]  /*e31a0*/  LDL.LU.64 R40, [R1+0x1698] ;  /* 0x0016980001287983 */ /* 0x000f280000300a00 */
[----:B------:R0:W-:Y:S01]  /*e31b0*/  @P3 STG.E.U8 desc[UR32][R16.64], R2 ;  /* 0x0000000210003986 */ /* 0x0001e2000c101120 */
[----:B------:R-:W-:Y:S01]  /*e31c0*/  ISETP.LT.AND P2, PT, R51, UR5, !P4 ;  /* 0x0000000533007c0c */ /* 0x000fe2000e741270 */
[----:B------:R-:W-:-:S02]  /*e31d0*/  ULDC UR5, c[0x0][0x228] ;  /* 0x00008a0000057ab9 */ /* 0x000fc40000000800 */
[----:B0-----:R-:W4:Y:S01]  /*e31e0*/  LDL.LU.64 R16, [R1+0x1690] ;  /* 0x0016900001107983 */ /* 0x001f220000300a00 */
[----:B------:R-:W-:-:S03]  /*e31f0*/  PRMT R0, R56, 0x7771, RZ ;  /* 0x0000777138007816 */ /* 0x000fc600000000ff */
[----:B------:R-:W4:Y:S06]  /*e3200*/  LDL.LU R9, [R1+0x200] ;  /* 0x0002000001097983 */ /* 0x000f2c0000300800 */
[----:B------:R0:W-:Y:S04]  /*e3210*/  @P2 STG.E.U8 desc[UR32][R24.64], R0 ;  /* 0x0000000018002986 */ /* 0x0001e8000c101120 */
[----:B------:R-:W4:Y:S04]  /*e3220*/  LDL.LU.64 R32, [R1+0x1688] ;  /* 0x0016880001207983 */ /* 0x000f280000300a00 */
        /* <DEDUP_REMOVED lines=8> */
[----:B------:R-:W-:Y:S02]  /*e32b0*/  PRMT R2, R56, 0x7773, RZ ;  /* 0x0000777338027816 */ /* 0x000fe400000000ff */
[----:B------:R-:W-:Y:S01]  /*e32c0*/  ISETP.LT.AND P2, PT, R55, UR5, !P4 ;  /* 0x0000000537007c0c */ /* 0x000fe2000e741270 */
[----:B------:R-:W-:Y:S02]  /*e32d0*/  ULDC UR5, c[0x0][0x228] ;  /* 0x00008a0000057ab9 */ /* 0x000fe40000000800 */
[----:B------:R0:W-:Y:S01]  /*e32e0*/  @P6 STG.E.U8 desc[UR32][R22.64], R0 ;  /* 0x0000000016006986 */ /* 0x0001e2000c101120 */
[----:B------:R-:W-:Y:S01]  /*e32f0*/  ISETP.LT.AND P6, PT, R36, UR4, !P4 ;  /* 0x0000000424007c0c */ /* 0x000fe2000e7c1270 */
[----:B------:R-:W-:Y:S02]  /*e3300*/  ULDC UR4, c[0x0][0x228] ;  /* 0x00008a0000047ab9 */ /* 0x000fe40000000800 */
[----:B---3--:R1:W-:Y:S01]  /*e3310*/  @P0 STG.E.U8 desc[UR32][R18.64], R2 ;  /* 0x0000000212000986 */ /* 0x0083e2000c101120 */
[----:B------:R-:W-:Y:S01]  /*e3320*/  ISETP.LT.AND P0, PT, R28, UR5, !P4 ;  /* 0x000000051c007c0c */ /* 0x000fe2000e701270 */
[----:B------:R-:W-:Y:S01]  /*e3330*/  ULDC UR5, c[0x0][0x228] ;  /* 0x00008a0000057ab9 */ /* 0x000fe20000000800 */
[----:B0-----:R-:W-:-:S02]  /*e3340*/  PRMT R0, R57, 0x7770, RZ ;  /* 0x0000777039007816 */ /* 0x001fc400000000ff */
[----:B-1----:R-:W-:-:S03]  /*e3350*/  PRMT R2, R57, 0x7771, RZ ;  /* 0x0000777139027816 */ /* 0x002fc600000000ff */
[----:B--2---:R0:W-:Y:S04]  /*e3360*/  @P3 STG.E.U8 desc[UR32][R52.64], R0 ;  /* 0x0000000034003986 */ /* 0x0041e8000c101120 */
[----:B0-----:R-:W2:Y:S01]  /*e3370*/  LDL.LU.64 R52, [R1+0x1680] ;  /* 0x0016800001347983 */ /* 0x001ea20000300a00 */
[----:B------:R-:W-:-:S03]  /*e3380*/  PRMT R0, R57, 0x7772, RZ ;  /* 0x0000777239007816 */ /* 0x000fc600000000ff */
[----:B----4-:R0:W-:Y:S04]  /*e3390*/  @P2 STG.E.U8 desc[UR32][R20.64], R2 ;  /* 0x0000000214002986 */ /* 0x0101e8000c101120 */
[----:B------:R1:W-:Y:S04]  /*e33a0*/  @P6 STG.E.U8 desc[UR32][R40.64], R0 ;  /* 0x0000000028006986 */ /* 0x0003e8000c101120 */
[----:B0-----:R-:W3:Y:S01]  /*e33b0*/  LDL.LU.64 R20, [R1+0x1670] ;  /* 0x0016700001147983 */ /* 0x001ee20000300a00 */
[----:B------:R-:W-:-:S03]  /*e33c0*/  PRMT R2, R57, 0x7773, RZ ;  /* 0x0000777339027816 */ /* 0x000fc600000000ff */
[----:B------:R-:W4:Y:S04]  /*e33d0*/  LDL.LU R56, [R1+0x2d0] ;  /* 0x0002d00001387983 */ /* 0x000f280000300800 */
[----:B------:R0:W-:Y:S04]  /*e33e0*/  @P0 STG.E.U8 desc[UR32][R16.64], R2 ;  /* 0x0000000210000986 */ /* 0x0001e8000c101120 */
[----:B-1----:R-:W4:Y:S01]  /*e33f0*/  LDL.LU.64 R40, [R1+0x1668] ;  /* 0x0016680001287983 */ /* 0x002f220000300a00 */
[----:B------:R-:W-:Y:S01]  /*e3400*/  ISETP.LT.AND P3, PT, R11, UR4, !P4 ;  /* 0x000000040b007c0c */ /* 0x000fe2000e761270 */
[----:B------:R-:W-:-:S02]  /*e3410*/  ULDC UR4, c[0x0][0x228] ;  /* 0x00008a0000047ab9 */ /* 0x000fc40000000800 */
[----:B0-----:R-:W4:Y:S01]  /*e3420*/  LDL.LU.64 R16, [R1+0x1660] ;  /* 0x0016600001107983 */ /* 0x001f220000300a00 */
[----:B------:R-:W-:Y:S01]  /*e3430*/  ISETP.LT.AND P2, PT, R61, UR4, !P4 ;  /* 0x000000043d007c0c */ /* 0x000fe2000e741270 */
[----:B------:R-:W-:Y:S01]  /*e3440*/  ULDC UR4, c[0x0][0x228] ;  /* 0x00008a0000047ab9 */ /* 0x000fe20000000800 */
[C---:B------:R-:W-:Y:S02]  /*e3450*/  PRMT R0, R9.reuse, 0x7770, RZ ;  /* 0x0000777009007816 */ /* 0x040fe400000000ff */
[----:B------:R-:W-:-:S05]  /*e3460*/  PRMT R2, R9, 0x7771, RZ ;  /* 0x0000777109027816 */ /* 0x000fca00000000ff */
[----:B------:R0:W-:Y:S04]  /*e3470*/  @P3 STG.E.U8 desc[UR32][R32.64], R0 ;  /* 0x0000000020003986 */ /* 0x0001e8000c101120 */
[----:B------:R1:W-:Y:S04]  /*e3480*/  @P2 STG.E.U8 desc[UR32][R24.64], R2 ;  /* 0x0000000218002986 */ /* 0x0003e8000c101120 */
[----:B0-----:R-:W4:Y:S04]  /*e3490*/  LDL.LU.64 R32, [R1+0x1658] ;  /* 0x0016580001207983 */ /* 0x001f280000300a00 */
[----:B-1----:R-:W4:Y:S01]  /*e34a0*/  LDL.LU.64 R24, [R1+0x1650] ;  /* 0x0016500001187983 */ /* 0x002f220000300a00 */
[----:B------:R-:W-:Y:S01]  /*e34b0*/  ISETP.LT.AND P0, PT, R13, UR4, !P4 ;  /* 0x000000040d007c0c */ /* 0x000fe2000e701270 */
[----:B------:R-:W-:Y:S01]  /*e34c0*/  ULDC UR4, c[0x0][0x228] ;  /* 0x00008a0000047ab9 */ /* 0x000fe20000000800 */
[----:B------:R-:W-:Y:S01]  /*e34d0*/  ISETP.LT.AND P3, PT, R50, UR5, !P4 ;  /* 0x0000000532007c0c */ /* 0x000fe2000e761270 */
[----:B------:R-:W4:Y:S01]  /*e34e0*/  LDL.LU R57, [R1+0x2c0] ;  /* 0x0002c00001397983 */ /* 0x000f220000300800 */
[----:B------:R-:W-:Y:S01]  /*e34f0*/  PRMT R2, R9, 0x7772, RZ ;  /* 0x0000777209027816 */ /* 0x000fe200000000ff */
[----:B------:R-:W-:Y:S01]  /*e3500*/  ULDC UR5, c[0x0][0x228] ;  /* 0x00008a0000057ab9 */ /* 0x000fe20000000800 */
[----:B------:R-:W-:Y:S01]  /*e3510*/  ISETP.LT.AND P2, PT, R58, UR4, !P4 ;  /* 0x000000043a007c0c */ /* 0x000fe2000e741270 */
[----:B------:R-:W-:Y:S01]  /*e3520*/  VIADD R0, R29, 0x33 ;  /* 0x000000331d007836 */ /* 0x000fe20000000000 */
[----:B------:R-:W-:Y:S01]  /*e3530*/  ISETP.LT.AND P6, PT, R59, UR5, !P4 ;  /* 0x000000053b007c0c */ /* 0x000fe2000e7c1270 */
[----:B------:R-:W-:Y:S01]  /*e3540*/  ULDC UR4, c[0x0][0x228] ;  /* 0x00008a0000047ab9 */ /* 0x000fe20000000800 */
[----:B------:R-:W-:Y:S01]  /*e3550*/  PRMT R3, R9, 0x7773, RZ ;  /* 0x0000777309037816 */ /* 0x000fe200000000ff */
[----:B------:R-:W-:-:S02]  /*e3560*/  ULDC UR5, c[0x0][0x228] ;  /* 0x00008a0000057ab9 */ /* 0x000fc40000000800 */
[----:B--2---:R0:W-:Y:S01]  /*e3570*/  @P0 STG.E.U8 desc[UR32][R52.64], R2 ;  /* 0x0000000234000986 */ /* 0x0041e2000c101120 */
[----:B------:R-:W-:-:S03]  /*e3580*/  ISETP.GE.AND P0, PT, R0, UR19, PT ;  /* 0x0000001300007c0c */ /* 0x000fc6000bf06270 */
[----:B0-----:R-:W2:Y:S04]  /*e3590*/  LDL.LU.64 R52, [R1+0x1648] ;  /* 0x0016480001347983 */ /* 0x001ea80000300a00 */
[----:B---3--:R0:W-:Y:S01]  /*e35a0*/  @P3 STG.E.U8 desc[UR32][R20.64], R3 ;  /* 0x0000000314003986 */ /* 0x0081e2000c101120 */
[C---:B----4-:R-:W-:Y:S02]  /*e35b0*/  PRMT R0, R56.reuse, 0x7770, RZ ;  /* 0x0000777038007816 */ /* 0x050fe400000000ff */
[----:B------:R-:W-:Y:S01]  /*e35c0*/  PRMT R2, R56, 0x7771, RZ ;  /* 0x0000777138027816 */ /* 0x000fe200000000ff */
[----:B0-----:R-:W3:Y:S04]  /*e35d0*/  LDL.LU.64 R20, [R1+0x1640] ;  /* 0x0016400001147983 */ /* 0x001ee80000300a00 */
[----:B------:R-:W4:Y:S04]  /*e35e0*/  LDL.LU.64 R22, [R1+0x1638] ;  /* 0x0016380001167983 */ /* 0x000f280000300a00 */
[----:B------:R-:W4:Y:S04]  /*e35f0*/  LDL.LU.64 R18, [R1+0x1630] ;  /* 0x0016300001127983 */ /* 0x000f280000300a00 */
[----:B------:R-:W4:Y:S04]  /*e3600*/  LDL.LU R9, [R1+0x2b0] ;  /* 0x0002b00001097983 */ /* 0x000f280000300800 */
[----:B------:R-:W-:Y:S04]  /*e3610*/  @P2 STG.E.U8 desc[UR32][R40.64], R0 ;  /* 0x0000000028002986 */ /* 0x000fe8000c101120 */
[----:B------:R0:W-:Y:S01]  /*e3620*/  @P6 STG.E.U8 desc[UR32][R16.64], R2 ;  /* 0x0000000210006986 */ /* 0x0001e2000c101120 */
[----:B------:R-:W-:Y:S01]  /*e3630*/  ISETP.LT.AND P3, PT, R60, UR4, !P4 ;  /* 0x000000043c007c0c */ /* 0x000fe2000e761270 */
[----:B------:R-:W-:Y:S01]  /*e3640*/  ULDC UR4, c[0x0][0x228] ;  /* 0x00008a0000047ab9 */ /* 0x000fe20000000800 */
[----:B------:R-:W-:Y:S01]  /*e3650*/  ISETP.LT.AND P4, PT, R49, UR5, !P4 ;  /* 0x0000000531007c0c */ /* 0x000fe2000e781270 */
[----:B------:R-:W-:Y:S01]  /*e3660*/  ULDC UR5, c[0x0][0x228] ;  /* 0x00008a0000057ab9 */ /* 0x000fe20000000800 */
[----:B0-----:R-:W4:Y:S01]  /*e3670*/  LDL.LU.64 R16, [R1+0x1628] ;  /* 0x0016280001107983 */ /* 0x001f220000300a00 */
[----:B------:R-:W-:-:S02]  /*e3680*/  PRMT R0, R56, 0x7772, RZ ;  /* 0x0000777238007816 */ /* 0x000fc400000000ff */
[----:B------:R-:W-:-:S06]  /*e3690*/  PRMT R2, R56, 0x7773, RZ ;  /* 0x0000777338027816 */ /* 0x000fcc00000000ff */
[----:B------:R-:W-:Y:S04]  /*e36a0*/  @P3 STG.E.U8 desc[UR32][R32.64], R0 ;  /* 0x0000000020003986 */ /* 0x000fe8000c101120 */
[----:B------:R0:W-:Y:S04]  /*e36b0*/  @P4 STG.E.U8 desc[UR32][R24.64], R2 ;  /* 0x0000000218004986 */ /* 0x0001e8000c101120 */
[----:B0-----:R-:W4:Y:S01]  /*e36c0*/  LDL.LU.64 R24, [R1+0x1620] ;  /* 0x0016200001187983 */ /* 0x001f220000300a00 */
[----:B------:R-:W-:Y:S01]  /*e36d0*/  ISETP.LT.AND P6, PT, R12, UR4, !P1 ;  /* 0x000000040c007c0c */ /* 0x000fe2000cfc1270 */
[----:B------:R-:W-:Y:S01]  /*e36e0*/  ULDC UR4, c[0x0][0x228] ;  /* 0x00008a0000047ab9 */ /* 0x000fe20000000800 */
[----:B------:R-:W-:Y:S01]  /*e36f0*/  ISETP.LT.AND P2, PT, R51, UR5, !P1 ;  /* 0x0000000533007c0c */ /* 0x000fe2000cf41270 */
[----:B------:R-:W-:Y:S01]  /*e3700*/  ULDC UR5, c[0x0][0x228] ;  /* 0x00008a0000057ab9 */ /* 0x000fe20000000800 */
[----:B------:R-:W-:Y:S01]  /*e3710*/  PRMT R0, R57, 0x7770, RZ ;  /* 0x0000777039007816 */ /* 0x000fe200000000ff */
[----:B------:R-:W4:Y:S01]  /*e3720*/  LDL.LU.64 R40, [R1+0x1618] ;  /* 0x0016180001287983 */ /* 0x000f220000300a00 */
[----:B------:R-:W-:Y:S01]  /*e3730*/  ISETP.LT.AND P4, PT, R44, UR4, !P1 ;  /* 0x000000042c007c0c */ /* 0x000fe2000cf81270 */
[----:B------:R-:W-:Y:S01]  /*e3740*/  ULDC UR4, c[0x0][0x228] ;  /* 0x00008a0000047ab9 */ /* 0x000fe20000000800 */
[----:B------:R-:W-:Y:S01]  /*e3750*/  ISETP.LT.AND P3, PT, R15, UR5, !P1 ;  /* 0x000000050f007c0c */ /* 0x000fe2000cf61270 */
[----:B------:R-:W-:Y:S01]  /*e3760*/  ULDC UR5, c[0x0][0x228] ;  /* 0x00008a0000057ab9 */ /* 0x000fe20000000800 */
[----:B------:R-:W-:-:S03]  /*e3770*/  PRMT R2, R57, 0x7771, RZ ;  /* 0x0000777139027816 */ /* 0x000fc600000000ff */
[----:B--2---:R0:W-:Y:S01]  /*e3780*/  @P6 STG.E.U8 desc[UR32][R52.64], R0 ;  /* 0x0000000034006986 */ /* 0x0041e2000c101120 */
[----:B------:R-:W-:Y:S01]  /*e3790*/  ISETP.LT.AND P6, PT, R54, UR4, !P1 ;  /* 0x0000000436007c0c */ /* 0x000fe2000cfc1270 */
[----:B------:R-:W-:Y:S02]  /*e37a0*/  ULDC UR4, c[0x0][0x228] ;  /* 0x00008a0000047ab9 */ /* 0x000fe40000000800 */
[----:B0-----:R-:W2:Y:S01]  /*e37b0*/  LDL.LU.64 R52, [R1+0x1610] ;  /* 0x0016100001347983 */ /* 0x001ea20000300a00 */
[----:B------:R-:W-:-:S03]  /*e37c0*/  PRMT R0, R57, 0x7772, RZ ;  /* 0x0000777239007816 */ /* 0x000fc600000000ff */
[----:B------:R-:W2:Y:S04]  /*e37d0*/  LDL.LU R56, [R1+0x2a0] ;  /* 0x0002a00001387983 */ /* 0x000ea80000300800 */
[----:B---3--:R0:W-:Y:S04]  /*e37e0*/  @P2 STG.E.U8 desc[UR32][R20.64], R2 ;  /* 0x0000000214002986 */ /* 0x0081e8000c101120 */
[----:B------:R-:W3:Y:S04]  /*e37f0*/  LDL.LU.64 R32, [R1+0x1608] ;  /* 0x0016080001207983 */ /* 0x000ee80000300a00 */
[----:B----4-:R1:W-:Y:S04]  /*e3800*/  @P4 STG.E.U8 desc[UR32][R22.64], R0 ;  /* 0x0000000016004986 */ /* 0x0103e8000c101120 */
[----:B0-----:R-:W4:Y:S01]  /*e3810*/  LDL.LU.64 R20, [R1+0x15f8] ;  /* 0x0015f80001147983 */ /* 0x001f220000300a00 */
[----:B------:R-:W-:-:S02]  /*e3820*/  PRMT R2, R57, 0x7773, RZ ;  /* 0x0000777339027816 */ /* 0x000fc400000000ff */
[----:B-1----:R-:W-:-:S03]  /*e3830*/  PRMT R0, R9, 0x7770, RZ ;  /* 0x0000777009007816 */ /* 0x002fc600000000ff */
[----:B------:R-:W-:Y:S04]  /*e3840*/  @P3 STG.E.U8 desc[UR32][R18.64], R2 ;  /* 0x0000000212003986 */ /* 0x000fe8000c101120 */
        /* <DEDUP_REMOVED lines=9> */
[----:B------:R-:W-:Y:S01]  /*e38e0*/  ISETP.LT.AND P3, PT, R28, UR5, !P1 ;  /* 0x000000051c007c0c */ /* 0x000fe2000cf61270 */
[----:B------:R-:W4:Y:S01]  /*e38f0*/  LDL.LU R57, [R1+0x290] ;  /* 0x0002900001397983 */ /* 0x000f220000300800 */
[----:B------:R-:W-:Y:S01]  /*e3900*/  ISETP.LT.AND P6, PT, R11, UR4, !P1 ;  /* 0x000000040b007c0c */ /* 0x000fe2000cfc1270 */
[----:B------:R-:W-:Y:S01]  /*e3910*/  ULDC UR4, c[0x0][0x228] ;  /* 0x00008a0000047ab9 */ /* 0x000fe20000000800 */
[----:B------:R-:W-:Y:S01]  /*e3920*/  PRMT R0, R9, 0x7772, RZ ;  /* 0x0000777209007816 */ /* 0x000fe200000000ff */
[----:B------:R-:W-:Y:S01]  /*e3930*/  ULDC UR5, c[0x0][0x228] ;  /* 0x00008a0000057ab9 */ /* 0x000fe20000000800 */
[----:B------:R-:W-:Y:S01]  /*e3940*/  ISETP.LT.AND P2, PT, R61, UR4, !P1 ;  /* 0x000000043d007c0c */ /* 0x000fe2000cf41270 */
[----:B------:R-:W-:Y:S01]  /*e3950*/  ULDC UR4, c[0x0][0x228] ;  /* 0x00008a0000047ab9 */ /* 0x000fe20000000800 */
[----:B------:R-:W-:-:S03]  /*e3960*/  PRMT R2, R9, 0x7773, RZ ;  /* 0x0000777309027816 */ /* 0x000fc600000000ff */
[----:B------:R0:W-:Y:S04]  /*e3970*/  @P4 STG.E.U8 desc[UR32][R40.64], R0 ;  /* 0x0000000028004986 */ /* 0x0001e8000c101120 */
[----:B0-----:R-:W4:Y:S01]  /*e3980*/  LDL.LU.64 R40, [R1+0x15e8] ;  /* 0x0015e80001287983 */ /* 0x001f220000300a00 */
[----:B------:R-:W-:Y:S01]  /*e3990*/  ISETP.LT.AND P4, PT, R50, UR5, !P1 ;  /* 0x0000000532007c0c */ /* 0x000fe2000cf81270 */
[----:B------:R-:W-:Y:S02]  /*e39a0*/  ULDC UR5, c[0x0][0x228] ;  /* 0x00008a0000057ab9 */ /* 0x000fe40000000800 */
[----:B--2---:R0:W-:Y:S01]  /*e39b0*/  @P3 STG.E.U8 desc[UR32][R52.64], R2 ;  /* 0x0000000234003986 */ /* 0x0041e2000c101120 */
[----:B------:R-:W-:Y:S01]  /*e39c0*/  ISETP.LT.AND P3, PT, R13, UR4, !P1 ;  /* 0x000000040d007c0c */ /* 0x000fe2000cf61270 */
[----:B------:R-:W-:Y:S01]  /*e39d0*/  ULDC UR4, c[0x0][0x228] ;  /* 0x00008a0000047ab9 */ /* 0x000fe20000000800 */
[C---:B------:R-:W-:Y:S01]  /*e39e0*/  PRMT R0, R56.reuse, 0x7770, RZ ;  /* 0x0000777038007816 */ /* 0x040fe200000000ff */
[----:B0-----:R-:W2:Y:S01]  /*e39f0*/  LDL.LU.64 R52, [R1+0x15e0] ;  /* 0x0015e00001347983 */ /* 0x001ea20000300a00 */
[----:B------:R-:W-:-:S03]  /*e3a00*/  PRMT R2, R56, 0x7771, RZ ;  /* 0x0000777138027816 */ /* 0x000fc600000000ff */
[----:B---3--:R0:W-:Y:S04]  /*e3a10*/  @P6 STG.E.U8 desc[UR32][R32.64], R0 ;  /* 0x0000000020006986 */ /* 0x0081e8000c101120 */
[----:B----4-:R1:W-:Y:S04]  /*e3a20*/  @P2 STG.E.U8 desc[UR32][R20.64], R2 ;  /* 0x0000000214002986 */ /* 0x0103e8000c101120 */
[----:B0-----:R-:W3:Y:S04]  /*e3a30*/  LDL.LU.64 R32, [R1+0x15d8] ;  /* 0x0015d80001207983 */ /* 0x001ee80000300a00 */
[----:B-1----:R-:W4:Y:S01]  /*e3a40*/  LDL.LU.64 R20, [R1+0x15d0] ;  /* 0x0015d00001147983 */ /* 0x002f220000300a00 */
[----:B------:R-:W-:-:S03]  /*e3a50*/  PRMT R2, R56, 0x7772, RZ ;  /* 0x0000777238027816 */ /* 0x000fc600000000ff */
[----:B------:R-:W4:Y:S04]  /*e3a60*/  LDL.LU R9, [R1+0x304] ;  /* 0x0003040001097983 */ /* 0x000f280000300800 */
[----:B------:R0:W-:Y:S04]  /*e3a70*/  @P3 STG.E.U8 desc[UR32][R16.64], R2 ;  /* 0x0000000210003986 */ /* 0x0001e8000c101120 */
[----:B0-----:R-:W4:Y:S01]  /*e3a80*/  LDL.LU.64 R16, [R1+0x15c8] ;  /* 0x0015c80001107983 */ /* 0x001f220000300a00 */
[----:B------:R-:W-:-:S05]  /*e3a90*/  PRMT R3, R56, 0x7773, RZ ;  /* 0x0000777338037816 */ /* 0x000fca00000000ff */
[----:B------:R0:W-:Y:S04]  /*e3aa0*/  @P4 STG.E.U8 desc[UR32][R24.64], R3 ;  /* 0x0000000318004986 */ /* 0x0001e8000c101120 */
[----:B0-----:R-:W4:Y:S01]  /*e3ab0*/  LDL.LU.64 R24, [R1+0x15c0] ;  /* 0x0015c00001187983 */ /* 0x001f220000300a00 */
[----:B------:R-:W-:Y:S01]  /*e3ac0*/  ISETP.LT.AND P2, PT, R58, UR4, !P1 ;  /* 0x000000043a007c0c */ /* 0x000fe2000cf41270 */
[----:B------:R-:W-:Y:S01]  /*e3ad0*/  VIADD R0, R29, 0x34 ;  /* 0x000000341d007836 */ /* 0x000fe20000000000 */
[----:B------:R-:W-:Y:S01]  /*e3ae0*/  ISETP.LT.AND P6, PT, R59, UR5, !P1 ;  /* 0x000000053b007c0c */ /* 0x000fe2000cfc1270 */
[----:B------:R-:W-:Y:S01]  /*e3af0*/  ULDC UR4, c[0x0][0x228] ;  /* 0x00008a0000047ab9 */ /* 0x000fe20000000800 */
[----:B------:R-:W-:Y:S01]  /*e3b00*/  ULDC UR5, c[0x0][0x228] ;  /* 0x00008a0000057ab9 */ /* 0x000fe20000000800 */
[----:B------:R-:W-:Y:S01]  /*e3b10*/  ISETP.LT.AND P4, PT, R60, UR4, !P1 ;  /* 0x000000043c007c0c */ /* 0x000fe2000cf81270 */
[----:B------:R-:W4:Y:S01]  /*e3b20*/  LDL.LU.64 R22, [R1+0x15b8] ;  /* 0x0015b80001167983 */ /* 0x000f220000300a00 */
[----:B------:R-:W-:Y:S01]  /*e3b30*/  ISETP.GE.AND P3, PT, R0, UR17, PT ;  /* 0x0000001100007c0c */ /* 0x000fe2000bf66270 */
[----:B------:R-:W-:Y:S01]  /*e3b40*/  ULDC UR4, c[0x0][0x228] ;  /* 0x00008a0000047ab9 */ /* 0x000fe20000000800 */
[----:B------:R-:W-:Y:S01]  /*e3b50*/  ISETP.LT.AND P1, PT, R49, UR5, !P1 ;  /* 0x0000000531007c0c */ /* 0x000fe2000cf21270 */
[----:B------:R-:W4:Y:S01]  /*e3b60*/  LDL.LU.64 R18, [R1+0x15b0] ;  /* 0x0015b00001127983 */ /* 0x000f220000300a00 */
[C---:B------:R-:W-:Y:S01]  /*e3b70*/  PRMT R0, R57.reuse, 0x7770, RZ ;  /* 0x0000777039007816 */ /* 0x040fe200000000ff */
[----:B------:R-:W-:Y:S01]  /*e3b80*/  ULDC UR5, c[0x0][0x228] ;  /* 0x00008a0000057ab9 */ /* 0x000fe20000000800 */
[C---:B------:R-:W-:Y:S01]  /*e3b90*/  PRMT R2, R57.reuse, 0x7771, RZ ;  /* 0x0000777139027816 */ /* 0x040fe200000000ff */
[----:B------:R-:W4:Y:S04]  /*e3ba0*/  LDL.LU R56, [R1+0x2e4] ;  /* 0x0002e40001387983 */ /* 0x000f280000300800 */
[----:B------:R0:W-:Y:S02]  /*e3bb0*/  @P2 STG.E.U8 desc[UR32][R40.64], R0 ;  /* 0x0000000028002986 */ /* 0x0001e4000c101120 */
[----:B0-----:R-:W-:-:S02]  /*e3bc0*/  PRMT R0, R57, 0x7772, RZ ;  /* 0x0000777239007816 */ /* 0x001fc400000000ff */
[----:B------:R-:W-:Y:S01]  /*e3bd0*/  ISETP.LT.AND P2, PT, R51, UR5, !P5 ;  /* 0x0000000533007c0c */ /* 0x000fe2000ef41270 */
[----:B------:R-:W-:Y:S01]  /*e3be0*/  ULDC UR5, c[0x0][0x228] ;  /* 0x00008a0000057ab9 */ /* 0x000fe20000000800 */
[----:B--2---:R0:W-:Y:S01]  /*e3bf0*/  @P6 STG.E.U8 desc[UR32][R52.64], R2 ;  /* 0x0000000234006986 */ /* 0x0041e2000c101120 */
[----:B------:R-:W-:Y:S01]  /*e3c00*/  ISETP.LT.AND P6, PT, R12, UR4, !P5 ;  /* 0x000000040c007c0c */ /* 0x000fe2000efc1270 */
[----:B------:R-:W-:Y:S01]  /*e3c10*/  ULDC UR4, c[0x0][0x228] ;  /* 0x00008a0000047ab9 */ /* 0x000fe20000000800 */
[----:B0-----:R-:W-:Y:S01]  /*e3c20*/  PRMT R2, R57, 0x7773, RZ ;  /* 0x0000777339027816 */ /* 0x001fe200000000ff */
[----:B------:R-:W2:Y:S04]  /*e3c30*/  LDL.LU.64 R52, [R1+0x15a8] ;  /* 0x0015a80001347983 */ /* 0x000ea80000300a00 */
[----:B---3--:R0:W-:Y:S04]  /*e3c40*/  @P4 STG.E.U8 desc[UR32][R32.64], R0 ;  /* 0x0000000020004986 */ /* 0x0081e8000c101120 */
[----:B----4-:R1:W-:Y:S01]  /*e3c50*/  @P1 STG.E.U8 desc[UR32][R20.64], R2 ;  /* 0x0000000214001986 */ /* 0x0103e2000c101120 */
[----:B0-----:R-:W-:-:S03]  /*e3c60*/  PRMT R0, R9, 0x7770, RZ ;  /* 0x0000777009007816 */ /* 0x001fc600000000ff */
[----:B-1----:R-:W3:Y:S04]  /*e3c70*/  LDL.LU.64 R20, [R1+0x15a0] ;  /* 0x0015a00001147983 */ /* 0x002ee80000300a00 */
[----:B------:R-:W4:Y:S04]  /*e3c80*/  LDL.LU.64 R40, [R1+0x1598] ;  /* 0x0015980001287983 */ /* 0x000f280000300a00 */
[----:B------:R0:W-:Y:S04]  /*e3c90*/  @P6 STG.E.U8 desc[UR32][R16.64], R0 ;  /* 0x0000000010006986 */ /* 0x0001e8000c101120 */
[----:B0-----:R-:W4:Y:S04]  /*e3ca0*/  LDL.LU.64 R16, [R1+0x1590] ;  /* 0x0015900001107983 */ /* 0x001f280000300a00 */
[----:B------:R-:W4:Y:S01]  /*e3cb0*/  LDL.LU R57, [R1+0x204] ;  /* 0x0002040001397983 */ /* 0x000f220000300800 */
[----:B------:R-:W-:-:S03]  /*e3cc0*/  PRMT R2, R9, 0x7771, RZ ;  /* 0x0000777109027816 */ /* 0x000fc600000000ff */
[----:B------:R-:W4:Y:S04]  /*e3cd0*/  LDL.LU.64 R32, [R1+0x1588] ;  /* 0x0015880001207983 */ /* 0x000f280000300a00 */
[----:B------:R0:W-:Y:S04]  /*e3ce0*/  @P2 STG.E.U8 desc[UR32][R24.64], R2 ;  /* 0x0000000218002986 */ /* 0x0001e8000c101120 */
        /* <DEDUP_REMOVED lines=10> */
[----:B------:R-:W-:-:S03]  /*e3d90*/  PRMT R2, R9, 0x7773, RZ ;  /* 0x0000777309027816 */ /* 0x000fc600000000ff */
[----:B------:R0:W-:Y:S01]  /*e3da0*/  @P4 STG.E.U8 desc[UR32][R22.64], R0 ;  /* 0x0000000016004986 */ /* 0x0001e2000c101120 */
[----:B------:R-:W-:Y:S01]  /*e3db0*/  ISETP.LT.AND P4, PT, R36, UR4, !P5 ;  /* 0x0000000424007c0c */ /* 0x000fe2000ef81270 */
[----:B------:R-:W-:Y:S02]  /*e3dc0*/  ULDC UR4, c[0x0][0x228] ;  /* 0x00008a0000047ab9 */ /* 0x000fe40000000800 */
[----:B------:R1:W-:Y:S01]  /*e3dd0*/  @P1 STG.E.U8 desc[UR32][R18.64], R2 ;  /* 0x0000000212001986 */ /* 0x0003e2000c101120 */
[----:B------:R-:W-:Y:S01]  /*e3de0*/  ISETP.LT.AND P1, PT, R28, UR5, !P5 ;  /* 0x000000051c007c0c */ /* 0x000fe2000ef21270 */
[----:B------:R-:W-:Y:S01]  /*e3df0*/  ULDC UR5, c[0x0][0x228] ;  /* 0x00008a0000057ab9 */ /* 0x000fe20000000800 */
[C---:B0-----:R-:W-:Y:S02]  /*e3e00*/  PRMT R0, R56.reuse, 0x7770, RZ ;  /* 0x0000777038007816 */ /* 0x041fe400000000ff */
[----:B-1----:R-:W-:-:S03]  /*e3e10*/  PRMT R2, R56, 0x7771, RZ ;  /* 0x0000777138027816 */ /* 0x002fc600000000ff */
[----:B--2---:R0:W-:Y:S04]  /*e3e20*/  @P6 STG.E.U8 desc[UR32][R52.64], R0 ;  /* 0x0000000034006986 */ /* 0x0041e8000c101120 */
[----:B0-----:R-:W2:Y:S01]  /*e3e30*/  LDL.LU.64 R52, [R1+0x1580] ;  /* 0x0015800001347983 */ /* 0x001ea20000300a00 */
[----:B------:R-:W-:-:S03]  /*e3e40*/  PRMT R0, R56, 0x7772, RZ ;  /* 0x0000777238007816 */ /* 0x000fc600000000ff */
[----:B---3--:R0:W-:Y:S01]  /*e3e50*/  @P2 STG.E.U8 desc[UR32][R20.64], R2 ;  /* 0x0000000214002986 */ /* 0x0081e2000c101120 */
[----:B------:R-:W-:Y:S01]  /*e3e60*/  ISETP.LT.AND P6, PT, R11, UR4, !P5 ;  /* 0x000000040b007c0c */ /* 0x000fe2000efc1270 */
[----:B------:R-:W-:Y:S02]  /*e3e70*/  ULDC UR4, c[0x0][0x228] ;  /* 0x00008a0000047ab9 */ /* 0x000fe40000000800 */
[----:B----4-:R1:W-:Y:S04]  /*e3e80*/  @P4 STG.E.U8 desc[UR32][R40.64], R0 ;  /* 0x0000000028004986 */ /* 0x0103e8000c101120 */
[----:B0-----:R-:W3:Y:S01]  /*e3e90*/  LDL.LU.64 R20, [R1+0x1570] ;  /* 0x0015700001147983 */ /* 0x001ee20000300a00 */
[----:B------:R-:W-:-:S03]  /*e3ea0*/  PRMT R2, R56, 0x7773, RZ ;  /* 0x0000777338027816 */ /* 0x000fc600000000ff */
[----:B------:R-:W4:Y:S04]  /*e3eb0*/  LDL.LU R9, [R1+0x2d4] ;  /* 0x0002d40001097983 */ /* 0x000f280000300800 */
[----:B-1----:R-:W4:Y:S04]  /*e3ec0*/  LDL.LU.64 R40, [R1+0x1568] ;  /* 0x0015680001287983 */ /* 0x002f280000300a00 */
[----:B------:R0:W-:Y:S01]  /*e3ed0*/  @P1 STG.E.U8 desc[UR32][R16.64], R2 ;  /* 0x0000000210001986 */ /* 0x0001e2000c101120 */
[----:B------:R-:W-:Y:S01]  /*e3ee0*/  ISETP.LT.AND P2, PT, R61, UR4, !P5 ;  /* 0x000000043d007c0c */ /* 0x000fe2000ef41270 */
[----:B------:R-:W-:-:S02]  /*e3ef0*/  ULDC UR4, c[0x0][0x228] ;  /* 0x00008a0000047ab9 */ /* 0x000fc40000000800 */
[----:B0-----:R-:W4:Y:S01]  /*e3f00*/  LDL.LU.64 R16, [R1+0x1560] ;  /* 0x0015600001107983 */ /* 0x001f220000300a00 */
[C---:B------:R-:W-:Y:S02]  /*e3f10*/  PRMT R0, R57.reuse, 0x7770, RZ ;  /* 0x0000777039007816 */ /* 0x040fe400000000ff */
[----:B------:R-:W-:-:S03]  /*e3f20*/  PRMT R2, R57, 0x7771, RZ ;  /* 0x0000777139027816 */ /* 0x000fc600000000ff */
        /* <DEDUP_REMOVED lines=26> */
[----:B------:R0:W-:Y:S01]  /*e40d0*/  @P2 STG.E.U8 desc[UR32][R40.64], R0 ;  /* 0x0000000028002986 */ /* 0x0001e2000c101120 */
[----:B------:R-:W-:-:S02]  /*e40e0*/  ISETP.LT.AND P4, PT, R60, UR4, !P5 ;  /* 0x000000043c007c0c */ /* 0x000fc4000ef81270 */
[----:B------:R-:W-:Y:S01]  /*e40f0*/  ISETP.LT.AND P5, PT, R49, UR5, !P5 ;  /* 0x0000000531007c0c */ /* 0x000fe2000efa1270 */
[----:B------:R-:W-:Y:S01]  /*e4100*/  ULDC UR4, c[0x0][0x228] ;  /* 0x00008a0000047ab9 */ /* 0x000fe20000000800 */
[----:B------:R-:W-:Y:S01]  /*e4110*/  ULDC UR5, c[0x0][0x228] ;  /* 0x00008a0000057ab9 */ /* 0x000fe20000000800 */
[----:B------:R1:W-:Y:S01]  /*e4120*/  @P6 STG.E.U8 desc[UR32][R16.64], R2 ;  /* 0x0000000210006986 */ /* 0x0003e2000c101120 */
[----:B0-----:R-:W-:-:S03]  /*e4130*/  PRMT R0, R9, 0x7772, RZ ;  /* 0x0000777209007816 */ /* 0x001fc600000000ff */
[----:B-1----:R-:W4:Y:S01]  /*e4140*/  LDL.LU.64 R16, [R1+0x1528] ;  /* 0x0015280001107983 */ /* 0x002f220000300a00 */
[----:B------:R-:W-:-:S03]  /*e4150*/  PRMT R2, R9, 0x7773, RZ ;  /* 0x0000777309027816 */ /* 0x000fc600000000ff */
[----:B------:R0:W-:Y:S04]  /*e4160*/  @P4 STG.E.U8 desc[UR32][R32.64], R0 ;  /* 0x0000000020004986 */ /* 0x0001e8000c101120 */
[----:B------:R1:W-:Y:S04]  /*e4170*/  @P5 STG.E.U8 desc[UR32][R24.64], R2 ;  /* 0x0000000218005986 */ /* 0x0003e8000c101120 */
[----:B0-----:R-:W4:Y:S04]  /*e4180*/  LDL.LU.64 R32, [R1+0x1520] ;  /* 0x0015200001207983 */ /* 0x001f280000300a00 */
[----:B-1----:R-:W4:Y:S01]  /*e4190*/  LDL.LU.64 R24, [R1+0x1518] ;  /* 0x0015180001187983 */ /* 0x002f220000300a00 */
[----:B------:R-:W-:Y:S01]  /*e41a0*/  ISETP.LT.AND P6, PT, R12, UR4, !P0 ;  /* 0x000000040c007c0c */ /* 0x000fe2000c7c1270 */
[----:B------:R-:W-:Y:S01]  /*e41b0*/  ULDC UR4, c[0x0][0x228] ;  /* 0x00008a0000047ab9 */ /* 0x000fe20000000800 */
[----:B------:R-:W-:-:S02]  /*e41c0*/  ISETP.LT.AND P2, PT, R51, UR5, !P0 ;  /* 0x0000000533007c0c */ /* 0x000fc4000c741270 */
[----:B------:R-:W-:Y:S02]  /*e41d0*/  PRMT R0, R56, 0x7770, RZ ;  /* 0x0000777038007816 */ /* 0x000fe400000000ff */
[----:B------:R-:W-:Y:S01]  /*e41e0*/  ISETP.LT.AND P5, PT, R44, UR4, !P0 ;  /* 0x000000042c007c0c */ /* 0x000fe2000c7a1270 */
[----:B------:R-:W-:Y:S01]  /*e41f0*/  ULDC UR5, c[0x0][0x228] ;  /* 0x00008a0000057ab9 */ /* 0x000fe20000000800 */
[----:B------:R-:W-:Y:S01]  /*e4200*/  ULDC UR4, c[0x0][0x228] ;  /* 0x00008a0000047ab9 */ /* 0x000fe20000000800 */
[----:B------:R-:W-:Y:S02]  /*e4210*/  ISETP.LT.AND P4, PT, R15, UR5, !P0 ;  /* 0x000000050f007c0c */ /* 0x000fe4000c781270 */
[----:B------:R-:W-:Y:S01]  /*e4220*/  PRMT R2, R56, 0x7771, RZ ;  /* 0x0000777138027816 */ /* 0x000fe200000000ff */
[----:B------:R-:W-:Y:S01]  /*e4230*/  ULDC UR5, c[0x0][0x228] ;  /* 0x00008a0000057ab9 */ /* 0x000fe20000000800 */
[----:B--2---:R0:W-:Y:S01]  /*e4240*/  @P6 STG.E.U8 desc[UR32][R52.64], R0 ;  /* 0x0000000034006986 */ /* 0x0041e2000c101120 */
[----:B------:R-:W-:Y:S01]  /*e4250*/  ISETP.LT.AND P6, PT, R54, UR4, !P0 ;  /* 0x0000000436007c0c */ /* 0x000fe2000c7c1270 */
[----:B------:R-:W-:-:S02]  /*e4260*/  ULDC UR4, c[0x0][0x228] ;  /* 0x00008a0000047ab9 */ /* 0x000fc40000000800 */
[----:B0-----:R-:W2:Y:S04]  /*e4270*/  LDL.LU.64 R52, [R1+0x1510] ;  /* 0x0015100001347983 */ /* 0x001ea80000300a00 */
[----:B------:R-:W2:Y:S01]  /*e4280*/  LDL.LU R9, [R1+0x2a4] ;  /* 0x0002a40001097983 */ /* 0x000ea20000300800 */
[----:B------:R-:W-:-:S03]  /*e4290*/  PRMT R0, R56, 0x7772, RZ ;  /* 0x0000777238007816 */ /* 0x000fc600000000ff */
[----:B------:R-:W2:Y:S04]  /*e42a0*/  LDL.LU.64 R40, [R1+0x1508] ;  /* 0x0015080001287983 */ /* 0x000ea80000300a00 */
[----:B---3--:R0:W-:Y:S04]  /*e42b0*/  @P2 STG.E.U8 desc[UR32][R20.64], R2 ;  /* 0x0000000214002986 */ /* 0x0081e8000c101120 */
[----:B----4-:R1:W-:Y:S01]  /*e42c0*/  @P5 STG.E.U8 desc[UR32][R22.64], R0 ;  /* 0x0000000016005986 */ /* 0x0103e2000c101120 */
[----:B------:R-:W-:Y:S02]  /*e42d0*/  ISETP.LT.AND P2, PT, R55, UR5, !P0 ;  /* 0x0000000537007c0c */ /* 0x000fe4000c741270 */
[----:B0-----:R-:W-:Y:S01]  /*e42e0*/  PRMT R2, R56, 0x7773, RZ ;  /* 0x0000777338027816 */ /* 0x001fe200000000ff */
[----:B------:R-:W3:Y:S01]  /*e42f0*/  LDL.LU.64 R20, [R1+0x14f8] ;  /* 0x0014f80001147983 */ /* 0x000ee20000300a00 */
[----:B-1----:R-:W-:-:S02]  /*e4300*/  PRMT R0, R57, 0x7770, RZ ;  /* 0x0000777039007816 */ /* 0x002fc400000000ff */
[----:B------:R-:W-:Y:S01]  /*e4310*/  ISETP.LT.AND P5, PT, R36, UR4, !P0 ;  /* 0x0000000424007c0c */ /* 0x000fe2000c7a1270 */
[----:B------:R-:W-:Y:S01]  /*e4320*/  ULDC UR5, c[0x0][0x228] ;  /* 0x00008a0000057ab9 */ /* 0x000fe20000000800 */
[----:B------:R0:W-:Y:S01]  /*e4330*/  @P4 STG.E.U8 desc[UR32][R18.64], R2 ;  /* 0x0000000212004986 */ /* 0x0001e2000c101120 */
[----:B------:R-:W-:-:S03]  /*e4340*/  ULDC UR4, c[0x0][0x228] ;  /* 0x00008a0000047ab9 */ /* 0x000fc60000000800 */
[----:B------:R1:W-:Y:S01]  /*e4350*/  @P6 STG.E.U8 desc[UR32][R16.64], R0 ;  /* 0x0000000010006986 */ /* 0x0003e2000c101120 */
[----:B0-----:R-:W-:-:S03]  /*e4360*/  PRMT R2, R57, 0x7771, RZ ;  /* 0x0000777139027816 */ /* 0x001fc600000000ff */
[----:B-1----:R-:W4:Y:S01]  /*e4370*/  LDL.LU.64 R16, [R1+0x1500] ;  /* 0x0015000001107983 */ /* 0x002f220000300a00 */
[----:B------:R-:W-:-:S03]  /*e4380*/  PRMT R0, R57, 0x7772, RZ ;  /* 0x0000777239007816 */ /* 0x000fc600000000ff */
[----:B------:R0:W-:Y:S04]  /*e4390*/  @P2 STG.E.U8 desc[UR32][R32.64], R2 ;  /* 0x0000000220002986 */ /* 0x0001e8000c101120 */
[----:B------:R1:W-:Y:S04]  /*e43a0*/  @P5 STG.E.U8 desc[UR32][R24.64], R0 ;  /* 0x0000000018005986 */ /* 0x0003e8000c101120 */
[----:B0-----:R-:W4:Y:S04]  /*e43b0*/  LDL.LU.64 R32, [R1+0x14f0] ;  /* 0x0014f00001207983 */ /* 0x001f280000300a00 */
[----:B------:R-:W4:Y:S04]  /*e43c0*/  LDL.LU R56, [R1+0x294] ;  /* 0x0002940001387983 */ /* 0x000f280000300800 */
[----:B-1----:R-:W4:Y:S01]  /*e43d0*/  LDL.LU.64 R24, [R1+0x14e8] ;  /* 0x0014e80001187983 */ /* 0x002f220000300a00 */
[----:B------:R-:W-:-:S02]  /*e43e0*/  ISETP.LT.AND P4, PT, R28, UR5, !P0 ;  /* 0x000000051c007c0c */ /* 0x000fc4000c781270 */
[----:B------:R-:W-:Y:S01]  /*e43f0*/  ISETP.LT.AND P6, PT, R11, UR4, !P0 ;  /* 0x000000040b007c0c */ /* 0x000fe2000c7c1270 */
[----:B------:R-:W-:Y:S01]  /*e4400*/  ULDC UR4, c[0x0][0x228] ;  /* 0x00008a0000047ab9 */ /* 0x000fe20000000800 */
[----:B------:R-:W-:Y:S02]  /*e4410*/  PRMT R2, R57, 0x7773, RZ ;  /* 0x0000777339027816 */ /* 0x000fe400000000ff */
[----:B------:R-:W-:Y:S01]  /*e4420*/  ISETP.LT.AND P2, PT, R61, UR4, !P0 ;  /* 0x000000043d007c0c */ /* 0x000fe2000c741270 */
[----:B------:R-:W-:Y:S01]  /*e4430*/  ULDC UR4, c[0x0][0x228] ;  /* 0x00008a0000047ab9 */ /* 0x000fe20000000800 */
[----:B------:R-:W-:Y:S02]  /*e4440*/  ULDC UR5, c[0x0][0x228] ;  /* 0x00008a0000057ab9 */ /* 0x000fe40000000800 */
[----:B------:R-:W-:Y:S01]  /*e4450*/  ISETP.LT.AND P5, PT, R50, UR5, !P0 ;  /* 0x0000000532007c0c */ /* 0x000fe2000c7a1270 */
[----:B------:R-:W-:Y:S02]  /*e4460*/  ULDC UR5, c[0x0][0x228] ;  /* 0x00008a0000057ab9 */ /* 0x000fe40000000800 */
[----:B--2---:R0:W-:Y:S01]  /*e4470*/  @P4 STG.E.U8 desc[UR32][R52.64], R2 ;  /* 0x0000000234004986 */ /* 0x0041e2000c101120 */
[----:B------:R-:W-:-:S02]  /*e4480*/  ISETP.LT.AND P4, PT, R13, UR4, !P0 ;  /* 0x000000040d007c0c */ /* 0x000fc4000c781270 */
[C---:B------:R-:W-:Y:S01]  /*e4490*/  PRMT R0, R9.reuse, 0x7770, RZ ;  /* 0x0000777009007816 */ /* 0x040fe200000000ff */
[----:B------:R-:W-:Y:S01]  /*e44a0*/  ULDC UR4, c[0x0][0x228] ;  /* 0x00008a0000047ab9 */ /* 0x000fe20000000800 */
[----:B0-----:R-:W2:Y:S01]  /*e44b0*/  LDL.LU.64 R52, [R1+0x14e0] ;  /* 0x0014e00001347983 */ /* 0x001ea20000300a00 */
[----:B------:R-:W-:-:S03]  /*e44c0*/  PRMT R2, R9, 0x7771, RZ ;  /* 0x0000777109027816 */ /* 0x000fc600000000ff */
[----:B------:R-:W-:Y:S04]  /*e44d0*/  @P6 STG.E.U8 desc[UR32][R40.64], R0 ;  /* 0x0000000028006986 */ /* 0x000fe8000c101120 */
[----:B------:R-:W2:Y:S04]  /*e44e0*/  LDL.LU.64 R18, [R1+0x14d8] ;  /* 0x0014d80001127983 */ /* 0x000ea80000300a00 */
[----:B---3--:R0:W-:Y:S04]  /*e44f0*/  @P2 STG.E.U8 desc[UR32][R20.64], R2 ;  /* 0x0000000214002986 */ /* 0x0081e8000c101120 */
[----:B0-----:R-:W3:Y:S01]  /*e4500*/  LDL.LU.64 R20, [R1+0x14d0] ;  /* 0x0014d00001147983 */ /* 0x001ee20000300a00 */
[----:B------:R-:W-:-:S03]  /*e4510*/  PRMT R2, R9, 0x7772, RZ ;  /* 0x0000777209027816 */ /* 0x000fc600000000ff */
[----:B------:R-:W3:Y:S01]  /*e4520*/  LDL.LU R57, [R1+0x308] ;  /* 0x0003080001397983 */ /* 0x000ee20000300800 */
[----:B------:R-:W-:Y:S01]  /*e4530*/  ISETP.LT.AND P2, PT, R58, UR4, !P0 ;  /* 0x000000043a007c0c */ /* 0x000fe2000c741270 */
[----:B------:R-:W-:Y:S01]  /*e4540*/  VIADD R0, R29, 0x36 ;  /* 0x000000361d007836 */ /* 0x000fe20000000000 */
[----:B------:R-:W-:Y:S02]  /*e4550*/  PRMT R3, R9, 0x7773, RZ ;  /* 0x0000777309037816 */ /* 0x000fe400000000ff */
[----:B------:R-:W-:Y:S01]  /*e4560*/  ISETP.LT.AND P6, PT, R59, UR5, !P0 ;  /* 0x000000053b007c0c */ /* 0x000fe2000c7c1270 */
[----:B------:R-:W-:Y:S01]  /*e4570*/  ULDC UR4, c[0x0][0x228] ;  /* 0x00008a0000047ab9 */ /* 0x000fe20000000800 */
[----:B------:R-:W-:Y:S01]  /*e4580*/  ULDC UR5, c[0x0][0x228] ;  /* 0x00008a0000057ab9 */ /* 0x000fe20000000800 */
[----:B----4-:R0:W-:Y:S04]  /*e4590*/  @P4 STG.E.U8 desc[UR32][R16.64], R2 ;  /* 0x0000000210004986 */ /* 0x0101e8000c101120 */
[----:B0-----:R-:W4:Y:S04]  /*e45a0*/  LDL.LU.64 R16, [R1+0x14c8] ;  /* 0x0014c80001107983 */ /* 0x001f280000300a00 */
[----:B------:R-:W4:Y:S01]  /*e45b0*/  LDL.LU.64 R40, [R1+0x14c0] ;  /* 0x0014c00001287983 */ /* 0x000f220000300a00 */
[----:B------:R-:W-:-:S03]  /*e45c0*/  ISETP.GE.AND P4, PT, R0, UR13, PT ;  /* 0x0000000d00007c0c */ /* 0x000fc6000bf86270 */
[----:B------:R0:W-:Y:S01]  /*e45d0*/  @P5 STG.E.U8 desc[UR32][R32.64], R3 ;  /* 0x0000000320005986 */ /* 0x0001e2000c101120 */
[----:B------:R-:W-:-:S05]  /*e45e0*/  PRMT R0, R56, 0x7770, RZ ;  /* 0x0000777038007816 */ /* 0x000fca00000000ff */
[----:B------:R1:W-:Y:S04]  /*e45f0*/  @P2 STG.E.U8 desc[UR32][R24.64], R0 ;  /* 0x0000000018002986 */ /* 0x0003e8000c101120 */
[----:B0-----:R-:W4:Y:S04]  /*e4600*/  LDL.LU.64 R32, [R1+0x14b8] ;  /* 0x0014b80001207983 */ /* 0x001f280000300a00 */
[----:B-1----:R-:W4:Y:S01]  /*e4610*/  LDL.LU.64 R24, [R1+0x1498] ;  /* 0x0014980001187983 */ /* 0x002f220000300a00 */
[----:B------:R-:W-:Y:S02]  /*e4620*/  ISETP.LT.AND P5, PT, R60, UR4, !P0 ;  /* 0x000000043c007c0c */ /* 0x000fe4000c7a1270 */
[----:B------:R-:W-:Y:S01]  /*e4630*/  PRMT R2, R56, 0x7771, RZ ;  /* 0x0000777138027816 */ /* 0x000fe200000000ff */
[----:B------:R-:W-:Y:S01]  /*e4640*/  ULDC UR4, c[0x0][0x228] ;  /* 0x00008a0000047ab9 */ /* 0x000fe20000000800 */
[----:B------:R-:W-:-:S02]  /*e4650*/  ISETP.LT.AND P0, PT, R49, UR5, !P0 ;  /* 0x0000000531007c0c */ /* 0x000fc4000c701270 */
[----:B------:R-:W-:Y:S01]  /*e4660*/  PRMT R0, R56, 0x7772, RZ ;  /* 0x0000777238007816 */ /* 0x000fe200000000ff */
[----:B------:R-:W-:Y:S02]  /*e4670*/  ULDC UR5, c[0x0][0x228] ;  /* 0x00008a0000057ab9 */ /* 0x000fe40000000800 */
[----:B------:R-:W-:Y:S01]  /*e4680*/  ISETP.LT.AND P2, PT, R51, UR5, !P3 ;  /* 0x0000000533007c0c */ /* 0x000fe2000df41270 */
[----:B------:R-:W-:Y:S01]  /*e4690*/  ULDC UR5, c[0x0][0x228] ;  /* 0x00008a0000057ab9 */ /* 0x000fe20000000800 */
[----:B--2---:R0:W-:Y:S01]  /*e46a0*/  @P6 STG.E.U8 desc[UR32][R52.64], R2 ;  /* 0x0000000234006986 */ /* 0x0041e2000c101120 */
[----:B------:R-:W-:-:S03]  /*e46b0*/  ISETP.LT.AND P6, PT, R12, UR4, !P3 ;  /* 0x000000040c007c0c */ /* 0x000fc6000dfc1270 */
[----:B------:R1:W-:Y:S01]  /*e46c0*/  @P5 STG.E.U8 desc[UR32][R18.64], R0 ;  /* 0x0000000012005986 */ /* 0x0003e2000c101120 */
[----:B------:R-:W-:-:S03]  /*e46d0*/  ULDC UR4, c[0x0][0x228] ;  /* 0x00008a0000047ab9 */ /* 0x000fc60000000800 */
[----:B0-----:R-:W2:Y:S01]  /*e46e0*/  LDL.LU R52, [R1+0x2e8] ;  /* 0x0002e80001347983 */ /* 0x001ea20000300800 */
[----:B------:R-:W-:-:S03]  /*e46f0*/  PRMT R2, R56, 0x7773, RZ ;  /* 0x0000777338027816 */ /* 0x000fc600000000ff */
[----:B------:R-:W2:Y:S04]  /*e4700*/  LDL.LU.64 R22, [R1+0x14b0] ;  /* 0x0014b00001167983 */ /* 0x000ea80000300a00 */
[----:B-1----:R-:W2:Y:S01]  /*e4710*/  LDL.LU.64 R18, [R1+0x1480] ;  /* 0x0014800001127983 */ /* 0x002ea20000300a00 */
[----:B------:R-:W-:Y:S01]  /*e4720*/  ISETP.LT.AND P5, PT, R44, UR4, !P3 ;  /* 0x000000042c007c0c */ /* 0x000fe2000dfa1270 */
[----:B------:R-:W-:Y:S01]  /*e4730*/  ULDC UR4, c[0x0][0x228] ;  /* 0x00008a0000047ab9 */ /* 0x000fe20000000800 */
[----:B---3--:R-:W-:Y:S01]  /*e4740*/  PRMT R0, R57, 0x7770, RZ ;  /* 0x0000777039007816 */ /* 0x008fe200000000ff */
[----:B------:R0:W-:Y:S01]  /*e4750*/  @P0 STG.E.U8 desc[UR32][R20.64], R2 ;  /* 0x0000000214000986 */ /* 0x0001e2000c101120 */
[----:B------:R-:W-:Y:S01]  /*e4760*/  ISETP.LT.AND P0, PT, R15, UR4, !P3 ;  /* 0x000000040f007c0c */ /* 0x000fe2000df01270 */
[----:B------:R-:W-:-:S02]  /*e4770*/  ULDC UR4, c[0x0][0x228] ;  /* 0x00008a0000047ab9 */ /* 0x000fc40000000800 */
[----:B0-----:R-:W3:Y:S01]  /*e4780*/  LDL.LU.64 R20, [R1+0x1478] ;  /* 0x0014780001147983 */ /* 0x001ee20000300a00 */
[----:B------:R-:W-:-:S03]  /*e4790*/  PRMT R2, R57, 0x7771, RZ ;  /* 0x0000777139027816 */ /* 0x000fc600000000ff */
[----:B----4-:R0:W-:Y:S04]  /*e47a0*/  @P6 STG.E.U8 desc[UR32][R16.64], R0 ;  /* 0x0000000010006986 */ /* 0x0101e8000c101120 */
[----:B------:R1:W-:Y:S04]  /*e47b0*/  @P2 STG.E.U8 desc[UR32][R40.64], R2 ;  /* 0x0000000228002986 */ /* 0x0003e8000c101120 */
[----:B0-----:R-:W4:Y:S04]  /*e47c0*/  LDL.LU.64 R16, [R1+0x1450] ;  /* 0x0014500001107983 */ /* 0x001f280000300a00 */
[----:B------:R-:W4:Y:S01]  /*e47d0*/  LDL.LU R56, [R1+0x208] ;  /* 0x0002080001387983 */ /* 0x000f220000300800 */
[----:B------:R-:W-:-:S02]  /*e47e0*/  PRMT R0, R57, 0x7772, RZ ;  /* 0x0000777239007816 */ /* 0x000fc400000000ff */
[----:B-1----:R-:W-:Y:S02]  /*e47f0*/  PRMT R2, R57, 0x7773, RZ ;  /* 0x0000777339027816 */ /* 0x002fe400000000ff */
[----:B------:R-:W4:Y:S04]  /*e4800*/  LDL.LU R57, [R1+0x30c] ;  /* 0x00030c0001397983 */ /* 0x000f280000300800 */
[----:B------:R-:W4:Y:S04]  /*e4810*/  LDL.LU.64 R40, [R1+0x1490] ;  /* 0x0014900001287983 */ /* 0x000f280000300a00 */
[----:B------:R0:W-:Y:S04]  /*e4820*/  @P5 STG.E.U8 desc[UR32][R32.64], R0 ;  /* 0x0000000020005986 */ /* 0x0001e8000c101120 */
[----:B------:R1:W-:Y:S04]  /*e4830*/  @P0 STG.E.U8 desc[UR32][R24.64], R2 ;  /* 0x0000000218000986 */ /* 0x0003e8000c101120 */
[----:B0-----:R-:W4:Y:S04]  /*e4840*/  LDL.LU.64 R32, [R1+0x1488] ;  /* 0x0014880001207983 */ /* 0x001f280000300a00 */
[----:B-1----:R-:W4:Y:S01]  /*e4850*/  LDL.LU.64 R24, [R1+0x1460] ;  /* 0x0014600001187983 */ /* 0x002f220000300a00 */
[----:B------:R-:W-:-:S02]  /*e4860*/  ISETP.LT.AND P2, PT, R54, UR4, !P3 ;  /* 0x0000000436007c0c */ /* 0x000fc4000df41270 */
[----:B------:R-:W-:Y:S01]  /*e4870*/  ISETP.LT.AND P5, PT, R55, UR5, !P3 ;  /* 0x0000000537007c0c */ /* 0x000fe2000dfa1270 */
[----:B------:R-:W-:Y:S01]  /*e4880*/  ULDC UR4, c[0x0][0x228] ;  /* 0x00008a0000047ab9 */ /* 0x000fe20000000800 */
[----:B------:R-:W-:Y:S01]  /*e4890*/  ULDC UR5, c[0x0][0x228] ;  /* 0x00008a0000057ab9 */ /* 0x000fe20000000800 */
[----:B------:R-:W-:Y:S02]  /*e48a0*/  ISETP.LT.AND P0, PT, R36, UR4, !P3 ;  /* 0x0000000424007c0c */ /* 0x000fe4000df01270 */
[----:B------:R-:W-:Y:S01]  /*e48b0*/  ISETP.LT.AND P6, PT, R28, UR5, !P3 ;  /* 0x000000051c007c0c */ /* 0x000fe2000dfc1270 */
[----:B------:R-:W-:Y:S01]  /*e48c0*/  VIADD R2, R29, 0x37 ;  /* 0x000000371d027836 */ /* 0x000fe20000000000 */
[----:B------:R-:W-:Y:S01]  /*e48d0*/  ULDC UR4, c[0x0][0x228] ;  /* 0x00008a0000047ab9 */ /* 0x000fe20000000800 */
[----:B------:R-:W-:Y:S01]  /*e48e0*/  ULDC UR5, c[0x0][0x228] ;  /* 0x00008a0000057ab9 */ /* 0x000fe20000000800 */
[C---:B--2---:R-:W-:Y:S02]  /*e48f0*/  PRMT R0, R52.reuse, 0x7770, RZ ;  /* 0x0000777034007816 */ /* 0x044fe400000000ff */
[----:B------:R-:W-:-:S03]  /*e4900*/  PRMT R3, R52, 0x7771, RZ ;  /* 0x0000777134037816 */ /* 0x000fc600000000ff */
[----:B------:R0:W-:Y:S01]  /*e4910*/  @P2 STG.E.U8 desc[UR32][R22.64], R0 ;  /* 0x0000000016002986 */ /* 0x0001e2000c101120 */
[----:B------:R-:W-:-:S03]  /*e4920*/  ISETP.GE.AND P2, PT, R2, UR45, PT ;  /* 0x0000002d02007c0c */ /* 0x000fc6000bf46270 */
[----:B------:R1:W-:Y:S01]  /*e4930*/  @P5 STG.E.U8 desc[UR32][R18.64], R3 ;  /* 0x0000000312005986 */ /* 0x0003e2000c101120 */
[C---:B------:R-:W-:Y:S02]  /*e4940*/  PRMT R2, R52.reuse, 0x7773, RZ ;  /* 0x0000777334027816 */ /* 0x040fe400000000ff */
[----:B------:R-:W-:Y:S01]  /*e4950*/  ISETP.LT.AND P5, PT, R11, UR4, !P3 ;  /* 0x000000040b007c0c */ /* 0x000fe2000dfa1270 */
[----:B------:R-:W-:Y:S01]  /*e4960*/  ULDC UR4, c[0x0][0x228] ;  /* 0x00008a0000047ab9 */ /* 0x000fe20000000800 */
[----:B0-----:R-:W-:Y:S02]  /*e4970*/  PRMT R0, R52, 0x7772, RZ ;  /* 0x0000777234007816 */ /* 0x001fe400000000ff */
[----:B------:R-:W2:Y:S04]  /*e4980*/  LDL.LU R52, [R1+0x2ec] ;  /* 0x0002ec0001347983 */ /* 0x000ea80000300800 */
[----:B-1----:R-:W2:Y:S04]  /*e4990*/  LDL.LU.64 R18, [R1+0x14a8] ;  /* 0x0014a80001127983 */ /* 0x002ea80000300a00 */
[----:B---3--:R0:W-:Y:S01]  /*e49a0*/  @P0 STG.E.U8 desc[UR32][R20.64], R0 ;  /* 0x0000000014000986 */ /* 0x0081e2000c101120 */
[----:B------:R-:W-:Y:S01]  /*e49b0*/  ISETP.LT.AND P0, PT, R13, UR5, !P3 ;  /* 0x000000050d007c0c */ /* 0x000fe2000df01270 */
[----:B------:R-:W-:-:S02]  /*e49c0*/  ULDC UR5, c[0x0][0x228] ;  /* 0x00008a0000057ab9 */ /* 0x000fc40000000800 */
[----:B0-----:R-:W3:Y:S04]  /*e49d0*/  LDL.LU.64 R20, [R1+0x14a0] ;  /* 0x0014a00001147983 */ /* 0x001ee80000300a00 */
[----:B----4-:R0:W-:Y:S01]  /*e49e0*/  @P6 STG.E.U8 desc[UR32][R16.64], R2 ;  /* 0x0000000210006986 */ /* 0x0101e2000c101120 */
[----:B------:R-:W-:Y:S02]  /*e49f0*/  ISETP.LT.AND P6, PT, R61, UR4, !P3 ;  /* 0x000000043d007c0c */ /* 0x000fe4000dfc1270 */
[C---:B------:R-:W-:Y:S02]  /*e4a00*/  PRMT R4, R56.reuse, 0x7770, RZ ;  /* 0x0000777038047816 */ /* 0x040fe400000000ff */
[C---:B------:R-:W-:Y:S02]  /*e4a10*/  PRMT R6, R56.reuse, 0x7772, RZ ;  /* 0x0000777238067816 */ /* 0x040fe400000000ff */
[----:B------:R-:W-:-:S02]  /*e4a20*/  PRMT R8, R56, 0x7773, RZ ;  /* 0x0000777338087816 */ /* 0x000fc400000000ff */
[C---:B------:R-:W-:Y:S02]  /*e4a30*/  PRMT R3, R57.reuse, 0x7770, RZ ;  /* 0x0000777039037816 */ /* 0x040fe400000000ff */
[C---:B------:R-:W-:Y:S01]  /*e4a40*/  PRMT R0, R57.reuse, 0x7772, RZ ;  /* 0x0000777239007816 */ /* 0x040fe200000000ff */
[----:B0-----:R-:W4:Y:S04]  /*e4a50*/  LDL.LU.64 R16, [R1+0x1470] ;  /* 0x0014700001107983 */ /* 0x001f280000300a00 */
[----:B------:R-:W3:Y:S04]  /*e4a60*/  LDL.LU R14, [R1+0x2d8] ;  /* 0x0002d800010e7983 */ /* 0x000ee80000300800 */
[----:B------:R0:W-:Y:S01]  /*e4a70*/  @P5 STG.E.U8 desc[UR32][R40.64], R4 ;  /* 0x0000000428005986 */ /* 0x0001e2000c101120 */
[----:B------:R-:W-:-:S02]  /*e4a80*/  PRMT R2, R57, 0x7771, RZ ;  /* 0x0000777139027816 */ /* 0x000fc400000000ff */
[----:B------:R-:W-:Y:S01]  /*e4a90*/  PRMT R5, R57, 0x7773, RZ ;  /* 0x0000777339057816 */ /* 0x000fe200000000ff */
[----:B------:R-:W-:Y:S01]  /*e4aa0*/  ULDC UR4, c[0x0][0x228] ;  /* 0x00008a0000047ab9 */ /* 0x000fe20000000800 */
[----:B0-----:R-:W-:Y:S01]  /*e4ab0*/  PRMT R4, R56, 0x7771, RZ ;  /* 0x0000777138047816 */ /* 0x001fe200000000ff */
[----:B------:R-:W4:Y:S04]  /*e4ac0*/  LDL.LU.64 R40, [R1+0x1468] ;  /* 0x0014680001287983 */ /* 0x000f280000300a00 */
[----:B------:R0:W-:Y:S04]  /*e4ad0*/  @P6 STG.E.U8 desc[UR32][R32.64], R4 ;  /* 0x0000000420006986 */ /* 0x0001e8000c101120 */
[----:B------:R1:W-:Y:S04]  /*e4ae0*/  @P0 STG.E.U8 desc[UR32][R24.64], R6 ;  /* 0x0000000618000986 */ /* 0x0003e8000c101120 */
[----:B0-----:R-:W4:Y:S04]  /*e4af0*/  LDL.LU.64 R32, [R1+0x1458] ;  /* 0x0014580001207983 */ /* 0x001f280000300a00 */
[----:B------:R-:W4:Y:S04]  /*e4b00*/  LDL.LU R53, [R1+0x2c8] ;  /* 0x0002c80001357983 */ /* 0x000f280000300800 */
[----:B-1----:R-:W4:Y:S04]  /*e4b10*/  LDL.LU.64 R24, [R1+0x1448] ;  /* 0x0014480001187983 */ /* 0x002f280000300a00 */
[----:B------:R-:W4:Y:S01]  /*e4b20*/  LDL.LU.64 R56, [R1+0x1440] ;  /* 0x0014400001387983 */ /* 0x000f220000300a00 */
[----:B------:R-:W-:Y:S01]  /*e4b30*/  ISETP.LT.AND P5, PT, R50, UR4, !P3 ;  /* 0x0000000432007c0c */ /* 0x000fe2000dfa1270 */
[----:B------:R-:W-:Y:S01]  /*e4b40*/  ULDC UR4, c[0x0][0x228] ;  /* 0x00008a0000047ab9 */ /* 0x000fe20000000800 */
[----:B------:R-:W-:-:S02]  /*e4b50*/  ISETP.LT.AND P6, PT, R59, UR5, !P3 ;  /* 0x000000053b007c0c */ /* 0x000fc4000dfc1270 */
[----:B------:R-:W-:Y:S01]  /*e4b60*/  ISETP.LT.AND P0, PT, R58, UR4, !P3 ;  /* 0x000000043a007c0c */ /* 0x000fe2000df01270 */
[----:B------:R-:W-:Y:S01]  /*e4b70*/  ULDC UR4, c[0x0][0x228] ;  /* 0x00008a0000047ab9 */ /* 0x000fe20000000800 */
[----:B------:R-:W-:-:S07]  /*e4b80*/  ULDC UR5, c[0x0][0x228] ;  /* 0x00008a0000057ab9 */ /* 0x000fce0000000800 */
[----:B--2---:R3:W-:Y:S01]  /*e4b90*/  @P5 STG.E.U8 desc[UR32][R18.64], R8 ;  /* 0x0000000812005986 */ /* 0x0047e2000c101120 */
[----:B------:R-:W-:Y:S02]  /*e4ba0*/  ISETP.LT.AND P5, PT, R60, UR4, !P3 ;  /* 0x000000043c007c0c */ /* 0x000fe4000dfa1270 */
[----:B------:R-:W-:Y:S01]  /*e4bb0*/  ISETP.LT.AND P3, PT, R49, UR5, !P3 ;  /* 0x0000000531007c0c */ /* 0x000fe2000df61270 */
[----:B------:R-:W-:Y:S01]  /*e4bc0*/  ULDC UR4, c[0x0][0x228] ;  /* 0x00008a0000047ab9 */ /* 0x000fe20000000800 */
[----:B------:R-:W-:Y:S01]  /*e4bd0*/  ULDC UR5, c[0x0][0x228] ;  /* 0x00008a0000057ab9 */ /* 0x000fe20000000800 */
[C---:B------:R-:W-:Y:S02]  /*e4be0*/  PRMT R4, R52.reuse, 0x7770, RZ ;  /* 0x0000777034047816 */ /* 0x040fe400000000ff */
[C---:B------:R-:W-:Y:S02]  /*e4bf0*/  PRMT R7, R52.reuse, 0x7771, RZ ;  /* 0x0000777134077816 */ /* 0x040fe400000000ff */
[----:B------:R-:W-:-:S02]  /*e4c00*/  PRMT R6, R52, 0x7772, RZ ;  /* 0x0000777234067816 */ /* 0x000fc400000000ff */
[----:B------:R-:W-:Y:S02]  /*e4c10*/  PRMT R9, R52, 0x7773, RZ ;  /* 0x0000777334097816 */ /* 0x000fe400000000ff */
[C---:B---3--:R-:W-:Y:S02]  /*e4c20*/  PRMT R8, R14.reuse, 0x7770, RZ ;  /* 0x000077700e087816 */ /* 0x048fe400000000ff */
[----:B------:R-:W-:-:S03]  /*e4c30*/  PRMT R10, R14, 0x7771, RZ ;  /* 0x000077710e0a7816 */ /* 0x000fc600000000ff */
[----:B------:R0:W-:Y:S04]  /*e4c40*/  @P0 STG.E.U8 desc[UR32][R20.64], R8 ;  /* 0x0000000814000986 */ /* 0x0001e8000c101120 */
[----:B----4-:R1:W-:Y:S01]  /*e4c50*/  @P6 STG.E.U8 desc[UR32][R16.64], R10 ;  /* 0x0000000a10006986 */ /* 0x0103e2000c101120 */
[----:B------:R-:W-:Y:S02]  /*e4c60*/  ISETP.LT.AND P6, PT, R12, UR4, !P1 ;  /* 0x000000040c007c0c */ /* 0x000fe4000cfc1270 */
[----:B------:R-:W-:Y:S01]  /*e4c70*/  ISETP.LT.AND P0, PT, R51, UR5, !P1 ;  /* 0x0000000533007c0c */ /* 0x000fe2000cf01270 */
[----:B------:R-:W-:Y:S01]  /*e4c80*/  ULDC UR4, c[0x0][0x228] ;  /* 0x00008a0000047ab9 */ /* 0x000fe20000000800 */
[----:B------:R-:W-:Y:S01]  /*e4c90*/  ULDC UR5, c[0x0][0x228] ;  /* 0x00008a0000057ab9 */ /* 0x000fe20000000800 */
[----:B0-----:R-:W2:Y:S01]  /*e4ca0*/  LDL.LU.64 R20, [R1+0x1438] ;  /* 0x0014380001147983 */ /* 0x001ea20000300a00 */
[----:B------:R-:W-:-:S03]  /*e4cb0*/  PRMT R8, R14, 0x7772, RZ ;  /* 0x000077720e087816 */ /* 0x000fc600000000ff */
[----:B-1----:R-:W3:Y:S01]  /*e4cc0*/  LDL.LU.64 R16, [R1+0x1430] ;  /* 0x0014300001107983 */ /* 0x002ee20000300a00 */
[----:B------:R-:W-:-:S03]  /*e4cd0*/  PRMT R10, R14, 0x7773, RZ ;  /* 0x000077730e0a7816 */ /* 0x000fc600000000ff */
[----:B------:R-:W4:Y:S04]  /*e4ce0*/  LDL.LU R52, [R1+0x2b8] ;  /* 0x0002b80001347983 */ /* 0x000f280000300800 */
[----:B------:R0:W-:Y:S04]  /*e4cf0*/  @P5 STG.E.U8 desc[UR32][R40.64], R8 ;  /* 0x0000000828005986 */ /* 0x0001e8000c101120 */
[----:B------:R-:W4:Y:S04]  /*e4d00*/  LDL.LU.64 R26, [R1+0x1428] ;  /* 0x00142800011a7983 */ /* 0x000f280000300a00 */
[----:B------:R-:W4:Y:S04]  /*e4d10*/  LDL.LU.64 R22, [R1+0x1420] ;  /* 0x0014200001167983 */ /* 0x000f280000300a00 */
[----:B------:R1:W-:Y:S01]  /*e4d20*/  @P3 STG.E.U8 desc[UR32][R32.64], R10 ;  /* 0x0000000a20003986 */ /* 0x0003e2000c101120 */
[----:B0-----:R-:W-:-:S02]  /*e4d30*/  PRMT R8, R53, 0x7770, RZ ;  /* 0x0000777035087816 */ /* 0x001fc400000000ff */
[----:B-1----:R-:W-:-:S03]  /*e4d40*/  PRMT R10, R53, 0x7771, RZ ;  /* 0x00007771350a7816 */ /* 0x002fc600000000ff */
[----:B------:R-:W-:Y:S04]  /*e4d50*/  @P6 STG.E.U8 desc[UR32][R24.64], R8 ;  /* 0x0000000818006986 */ /* 0x000fe8000c101120 */
[----:B------:R0:W-:Y:S04]  /*e4d60*/  @P0 STG.E.U8 desc[UR32][R56.64], R10 ;  /* 0x0000000a38000986 */ /* 0x0001e8000c101120 */
[----:B0-----:R-:W4:Y:S04]  /*e4d70*/  LDL.LU.64 R56, [R1+0x1418] ;  /* 0x0014180001387983 */ /* 0x001f280000300a00 */
[----:B------:R-:W4:Y:S04]  /*e4d80*/  LDL.LU.64 R18, [R1+0x1410] ;  /* 0x0014100001127983 */ /* 0x000f280000300a00 */
[----:B------:R-:W4:Y:S04]  /*e4d90*/  LDL.LU R40, [R1+0x2a8] ;  /* 0x0002a80001287983 */ /* 0x000f280000300800 */
[----:B------:R-:W4:Y:S01]  /*e4da0*/  LDL.LU.64 R24, [R1+0x1408] ;  /* 0x0014080001187983 */ /* 0x000f220000300a00 */
[----:B------:R-:W-:-:S02]  /*e4db0*/  ISETP.LT.AND P5, PT, R44, UR4, !P1 ;  /* 0x000000042c007c0c */ /* 0x000fc4000cfa1270 */
[----:B------:R-:W-:Y:S01]  /*e4dc0*/  ISETP.LT.AND P3, PT, R15, UR5, !P1 ;  /* 0x000000050f007c0c */ /* 0x000fe2000cf61270 */
[----:B------:R-:W-:Y:S01]  /*e4dd0*/  ULDC UR4, c[0x0][0x228] ;  /* 0x00008a0000047ab9 */ /* 0x000fe20000000800 */
        /* <DEDUP_REMOVED lines=8> */
[----:B------:R-:W-:-:S03]  /*e4e60*/  ISETP.LT.AND P5, PT, R36, UR4, !P1 ;  /* 0x0000000424007c0c */ /* 0x000fc6000cfa1270 */
[----:B---3--:R1:W-:Y:S01]  /*e4e70*/  @P3 STG.E.U8 desc[UR32][R16.64], R10 ;  /* 0x0000000a10003986 */ /* 0x0083e2000c101120 */
[----:B------:R-:W-:-:S03]  /*e4e80*/  ULDC UR4, c[0x0][0x228] ;  /* 0x00008a0000047ab9 */ /* 0x000fc60000000800 */
[----:B0-----:R-:W2:Y:S01]  /*e4e90*/  LDL.LU.64 R20, [R1+0x1400] ;  /* 0x0014000001147983 */ /* 0x001ea20000300a00 */
[----:B----4-:R-:W-:-:S03]  /*e4ea0*/  PRMT R8, R52, 0x7770, RZ ;  /* 0x0000777034087816 */ /* 0x010fc600000000ff */
[----:B------:R-:W3:Y:S01]  /*e4eb0*/  LDL.LU.64 R32, [R1+0x13f8] ;  /* 0x0013f80001207983 */ /* 0x000ee20000300a00 */
[----:B-1----:R-:W-:-:S03]  /*e4ec0*/  PRMT R10, R52, 0x7771, RZ ;  /* 0x00007771340a7816 */ /* 0x002fc600000000ff */
[----:B------:R-:W4:Y:S04]  /*e4ed0*/  LDL.LU.64 R16, [R1+0x13f0] ;  /* 0x0013f00001107983 */ /* 0x000f280000300a00 */
[----:B------:R0:W-:Y:S04]  /*e4ee0*/  @P6 STG.E.U8 desc[UR32][R26.64], R8 ;  /* 0x000000081a006986 */ /* 0x0001e8000c101120 */
[----:B------:R-:W4:Y:S04]  /*e4ef0*/  LDL.LU R14, [R1+0x298] ;  /* 0x00029800010e7983 */ /* 0x000f280000300800 */
[----:B------:R1:W-:Y:S01]  /*e4f00*/  @P0 STG.E.U8 desc[UR32][R22.64], R10 ;  /* 0x0000000a16000986 */ /* 0x0003e2000c101120 */
[----:B0-----:R-:W-:-:S02]  /*e4f10*/  PRMT R8, R52, 0x7772, RZ ;  /* 0x0000777234087816 */ /* 0x001fc400000000ff */
[----:B-1----:R-:W-:Y:S02]  /*e4f20*/  PRMT R10, R52, 0x7773, RZ ;  /* 0x00007773340a7816 */ /* 0x002fe400000000ff */
[----:B------:R-:W4:Y:S01]  /*e4f30*/  LDL.LU.64 R52, [R1+0x13e8] ;  /* 0x0013e80001347983 */ /* 0x000f220000300a00 */
[----:B------:R-:W-:Y:S02]  /*e4f40*/  ISETP.LT.AND P3, PT, R28, UR5, !P1 ;  /* 0x000000051c007c0c */ /* 0x000fe4000cf61270 */
[----:B------:R-:W-:Y:S01]  /*e4f50*/  ISETP.LT.AND P6, PT, R11, UR4, !P1 ;  /* 0x000000040b007c0c */ /* 0x000fe2000cfc1270 */
[----:B------:R-:W-:Y:S01]  /*e4f60*/  ULDC UR5, c[0x0][0x228] ;  /* 0x00008a0000057ab9 */ /* 0x000fe20000000800 */
[----:B------:R-:W-:Y:S01]  /*e4f70*/  ULDC UR4, c[0x0][0x228] ;  /* 0x00008a0000047ab9 */ /* 0x000fe20000000800 */
[----:B------:R0:W-:Y:S04]  /*e4f80*/  @P5 STG.E.U8 desc[UR32][R56.64], R8 ;  /* 0x0000000838005986 */ /* 0x0001e8000c101120 */
[----:B0-----:R-:W4:Y:S01]  /*e4f90*/  LDL.LU.64 R56, [R1+0x13e0] ;  /* 0x0013e00001387983 */ /* 0x001f220000300a00 */
[----:B------:R-:W-:-:S03]  /*e4fa0*/  PRMT R8, R40, 0x7770, RZ ;  /* 0x0000777028087816 */ /* 0x000fc600000000ff */
[----:B------:R-:W-:Y:S04]  /*e4fb0*/  @P3 STG.E.U8 desc[UR32][R18.64], R10 ;  /* 0x0000000a12003986 */ /* 0x000fe8000c101120 */
[----:B------:R0:W-:Y:S04]  /*e4fc0*/  @P6 STG.E.U8 desc[UR32][R24.64], R8 ;  /* 0x0000000818006986 */ /* 0x0001e8000c101120 */
[----:B0-----:R-:W4:Y:S01]  /*e4fd0*/  LDL.LU.64 R24, [R1+0x13d8] ;  /* 0x0013d80001187983 */ /* 0x001f220000300a00 */
[----:B------:R-:W-:Y:S02]  /*e4fe0*/  ISETP.LT.AND P0, PT, R61, UR5, !P1 ;  /* 0x000000053d007c0c */ /* 0x000fe4000cf01270 */
[----:B------:R-:W-:Y:S01]  /*e4ff0*/  ISETP.LT.AND P5, PT, R13, UR4, !P1 ;  /* 0x000000040d007c0c */ /* 0x000fe2000cfa1270 */
[----:B------:R-:W-:Y:S01]  /*e5000*/  ULDC UR5, c[0x0][0x228] ;  /* 0x00008a0000057ab9 */ /* 0x000fe20000000800 */
[----:B------:R-:W-:-:S02]  /*e5010*/  PRMT R10, R40, 0x7771, RZ ;  /* 0x00007771280a7816 */ /* 0x000fc400000000ff */
[----:B------:R-:W-:Y:S01]  /*e5020*/  ISETP.LT.AND P3, PT, R50, UR5, !P1 ;  /* 0x0000000532007c0c */ /* 0x000fe2000cf61270 */
[----:B------:R-:W-:Y:S01]  /*e5030*/  ULDC UR4, c[0x0][0x228] ;  /* 0x00008a0000047ab9 */ /* 0x000fe20000000800 */
[----:B------:R-:W-:Y:S02]  /*e5040*/  PRMT R8, R40, 0x7772, RZ ;  /* 0x0000777228087816 */ /* 0x000fe400000000ff */
[----:B------:R-:W-:Y:S01]  /*e5050*/  ISETP.LT.AND P6, PT, R58, UR4, !P1 ;  /* 0x000000043a007c0c */ /* 0x000fe2000cfc1270 */
[----:B------:R-:W-:Y:S01]  /*e5060*/  ULDC UR4, c[0x0][0x228] ;  /* 0x00008a0000047ab9 */ /* 0x000fe20000000800 */
[----:B------:R-:W-:Y:S01]  /*e5070*/  ULDC UR5, c[0x0][0x228] ;  /* 0x00008a0000057ab9 */ /* 0x000fe20000000800 */
[----:B--2---:R0:W-:Y:S01]  /*e5080*/  @P0 STG.E.U8 desc[UR32][R20.64], R10 ;  /* 0x0000000a14000986 */ /* 0x0041e2000c101120 */
[----:B------:R-:W-:-:S03]  /*e5090*/  ISETP.LT.AND P0, PT, R59, UR4, !P1 ;  /* 0x000000043b007c0c */ /* 0x000fc6000cf01270 */
[----:B---3--:R1:W-:Y:S01]  /*e50a0*/  @P5 STG.E.U8 desc[UR32][R32.64], R8 ;  /* 0x0000000820005986 */ /* 0x0083e2000c101120 */
[----:B------:R-:W-:-:S03]  /*e50b0*/  ULDC UR4, c[0x0][0x228] ;  /* 0x00008a0000047ab9 */ /* 0x000fc60000000800 */
[----:B0-----:R-:W2:Y:S01]  /*e50c0*/  LDL.LU.64 R20, [R1+0x13d0] ;  /* 0x0013d00001147983 */ /* 0x001ea20000300a00 */
[----:B------:R-:W-:-:S03]  /*e50d0*/  PRMT R10, R40, 0x7773, RZ ;  /* 0x00007773280a7816 */ /* 0x000fc600000000ff */
[----:B------:R-:W3:Y:S04]  /*e50e0*/  LDL.LU.64 R26, [R1+0x13c8] ;  /* 0x0013c800011a7983 */ /* 0x000ee80000300a00 */
[----:B------:R-:W3:Y:S04]  /*e50f0*/  LDL.LU.64 R22, [R1+0x13c0] ;  /* 0x0013c00001167983 */ /* 0x000ee80000300a00 */
[----:B-1----:R-:W3:Y:S04]  /*e5100*/  LDL.LU.64 R32, [R1+0x13b8] ;  /* 0x0013b80001207983 */ /* 0x002ee80000300a00 */
[----:B----4-:R0:W-:Y:S01]  /*e5110*/  @P3 STG.E.U8 desc[UR32][R16.64], R10 ;  /* 0x0000000a10003986 */ /* 0x0101e2000c101120 */
[----:B------:R-:W-:-:S05]  /*e5120*/  PRMT R8, R14, 0x7770, RZ ;  /* 0x000077700e087816 */ /* 0x000fca00000000ff */
[----:B------:R1:W-:Y:S01]  /*e5130*/  @P6 STG.E.U8 desc[UR32][R52.64], R8 ;  /* 0x0000000834006986 */ /* 0x0003e2000c101120 */
[----:B0-----:R-:W-:-:S03]  /*e5140*/  PRMT R10, R14, 0x7771, RZ ;  /* 0x000077710e0a7816 */ /* 0x001fc600000000ff */
[----:B-1----:R-:W4:Y:S01]  /*e5150*/  LDL.LU.64 R52, [R1+0x13b0] ;  /* 0x0013b00001347983 */ /* 0x002f220000300a00 */
[----:B------:R-:W-:-:S03]  /*e5160*/  ISETP.LT.AND P3, PT, R60, UR4, !P1 ;  /* 0x000000043c007c0c */ /* 0x000fc6000cf61270 */
[----:B------:R0:W-:Y:S01]  /*e5170*/  @P0 STG.E.U8 desc[UR32][R56.64], R10 ;  /* 0x0000000a38000986 */ /* 0x0001e2000c101120 */
[C---:B------:R-:W-:Y:S01]  /*e5180*/  PRMT R8, R14.reuse, 0x7772, RZ ;  /* 0x000077720e087816 */ /* 0x040fe200000000ff */
[----:B------:R-:W-:Y:S02]  /*e5190*/  ULDC UR4, c[0x0][0x228] ;  /* 0x00008a0000047ab9 */ /* 0x000fe40000000800 */
[----:B0-----:R-:W4:Y:S04]  /*e51a0*/  LDL.LU.64 R56, [R1+0x1360] ;  /* 0x0013600001387983 */ /* 0x001f280000300a00 */
[----:B------:R-:W4:Y:S01]  /*e51b0*/  LDL.LU.64 R16, [R1+0xc40] ;  /* 0x000c400001107983 */ /* 0x000f220000300a00 */
[----:B------:R-:W-:-:S03]  /*e51c0*/  PRMT R10, R14, 0x7773, RZ ;  /* 0x000077730e0a7816 */ /* 0x000fc600000000ff */
[----:B------:R-:W4:Y:S04]  /*e51d0*/  LDL.LU R14, [R1+0x20c] ;  /* 0x00020c00010e7983 */ /* 0x000f280000300800 */
[----:B------:R-:W4:Y:S04]  /*e51e0*/  LDL.LU.64 R18, [R1+0xc38] ;  /* 0x000c380001127983 */ /* 0x000f280000300a00 */
[----:B------:R0:W-:Y:S04]  /*e51f0*/  @P3 STG.E.U8 desc[UR32][R24.64], R8 ;  /* 0x0000000818003986 */ /* 0x0001e8000c101120 */
[----:B------:R-:W4:Y:S04]  /*e5200*/  LDL.LU.64 R40, [R1+0xc08] ;  /* 0x000c080001287983 */ /* 0x000f280000300a00 */
[----:B0-----:R-:W4:Y:S01]  /*e5210*/  LDL.LU.64 R24, [R1+0xc00] ;  /* 0x000c000001187983 */ /* 0x001f220000300a00 */
[----:B------:R-:W-:Y:S01]  /*e5220*/  ISETP.LT.AND P1, PT, R49, UR5, !P1 ;  /* 0x0000000531007c0c */ /* 0x000fe2000cf21270 */
[----:B------:R-:W-:Y:S01]  /*e5230*/  ULDC UR5, c[0x0][0x228] ;  /* 0x00008a0000057ab9 */ /* 0x000fe20000000800 */
[----:B------:R-:W-:Y:S01]  /*e5240*/  ISETP.LT.AND P6, PT, R12, UR4, !P4 ;  /* 0x000000040c007c0c */ /* 0x000fe2000e7c1270 */
[----:B------:R-:W-:Y:S01]  /*e5250*/  ULDC UR4, c[0x0][0x228] ;  /* 0x00008a0000047ab9 */ /* 0x000fe20000000800 */
[----:B------:R-:W-:-:S02]  /*e5260*/  ISETP.LT.AND P0, PT, R51, UR5, !P4 ;  /* 0x0000000533007c0c */ /* 0x000fc4000e701270 */
[----:B------:R-:W-:Y:S01]  /*e5270*/  ISETP.LT.AND P5, PT, R44, UR4, !P4 ;  /* 0x000000042c007c0c */ /* 0x000fe2000e7a1270 */
[----:B------:R-:W-:Y:S01]  /*e5280*/  ULDC UR4, c[0x0][0x228] ;  /* 0x00008a0000047ab9 */ /* 0x000fe20000000800 */
[----:B------:R-:W-:Y:S02]  /*e5290*/  ULDC UR5, c[0x0][0x228] ;  /* 0x00008a0000057ab9 */ /* 0x000fe40000000800 */
[----:B------:R-:W-:Y:S01]  /*e52a0*/  ISETP.LT.AND P3, PT, R54, UR5, !P4 ;  /* 0x0000000536007c0c */ /* 0x000fe2000e761270 */
[----:B------:R-:W-:Y:S02]  /*e52b0*/  ULDC UR5, c[0x0][0x228] ;  /* 0x00008a0000057ab9 */ /* 0x000fe40000000800 */
[----:B--2---:R0:W-:Y:S01]  /*e52c0*/  @P1 STG.E.U8 desc[UR32][R20.64], R10 ;  /* 0x0000000a14001986 */ /* 0x0041e2000c101120 */
[----:B------:R-:W-:-:S03]  /*e52d0*/  ISETP.LT.AND P1, PT, R15, UR4, !P4 ;  /* 0x000000040f007c0c */ /* 0x000fc6000e721270 */
[----:B---3--:R-:W-:Y:S04]  /*e52e0*/  @P6 STG.E.U8 desc[UR32][R26.64], R3 ;  /* 0x000000031a006986 */ /* 0x008fe8000c101120 */
[----:B------:R-:W-:Y:S01]  /*e52f0*/  @P0 STG.E.U8 desc[UR32][R22.64], R2 ;  /* 0x0000000216000986 */ /* 0x000fe2000c101120 */
[----:B------:R-:W-:-:S03]  /*e5300*/  ULDC UR4, c[0x0][0x228] ;  /* 0x00008a0000047ab9 */ /* 0x000fc60000000800 */
[----:B------:R1:W-:Y:S01]  /*e5310*/  @P5 STG.E.U8 desc[UR32][R32.64], R0 ;  /* 0x0000000020005986 */ /* 0x0003e2000c101120 */
[----:B------:R-:W-:Y:S01]  /*e5320*/  ISETP.LT.AND P5, PT, R55, UR4, !P4 ;  /* 0x0000000437007c0c */ /* 0x000fe2000e7a1270 */
[----:B------:R-:W-:Y:S02]  /*e5330*/  ULDC UR4, c[0x0][0x228] ;  /* 0x00008a0000047ab9 */ /* 0x000fe40000000800 */
[----:B0-----:R-:W2:Y:S01]  /*e5340*/  LDL.LU.64 R20, [R1+0xbe0] ;  /* 0x000be00001147983 */ /* 0x001ea20000300a00 */
[----:B------:R-:W-:Y:S01]  /*e5350*/  ISETP.LT.AND P0, PT, R36, UR5, !P4 ;  /* 0x0000000524007c0c */ /* 0x000fe2000e701270 */
[----:B------:R-:W-:Y:S02]  /*e5360*/  ULDC UR5, c[0x0][0x228] ;  /* 0x00008a0000057ab9 */ /* 0x000fe40000000800 */
[----:B----4-:R0:W-:Y:S01]  /*e5370*/  @P1 STG.E.U8 desc[UR32][R52.64], R5 ;  /* 0x0000000534001986 */ /* 0x0101e2000c101120 */
[----:B------:R-:W-:Y:S01]  /*e5380*/  ISETP.LT.AND P1, PT, R28, UR4, !P4 ;  /* 0x000000041c007c0c */ /* 0x000fe2000e721270 */
[----:B------:R-:W-:Y:S01]  /*e5390*/  ULDC UR4, c[0x0][0x228] ;  /* 0x00008a0000047ab9 */ /* 0x000fe20000000800 */
[----:B-1----:R-:W-:Y:S01]  /*e53a0*/  VIADD R0, R29, 0x38 ;  /* 0x000000381d007836 */ /* 0x002fe20000000000 */
[----:B0-----:R-:W3:Y:S04]  /*e53b0*/  LDL.LU.64 R52, [R1+0xbf8] ;  /* 0x000bf80001347983 */ /* 0x001ee80000300a00 */
[----:B------:R0:W-:Y:S04]  /*e53c0*/  @P3 STG.E.U8 desc[UR32][R56.64], R4 ;  /* 0x0000000438003986 */ /* 0x0001e8000c101120 */
[----:B------:R1:W-:Y:S01]  /*e53d0*/  @P5 STG.E.U8 desc[UR32][R16.64], R7 ;  /* 0x0000000710005986 */ /* 0x0003e2000c101120 */
[----:B------:R-:W-:-:S03]  /*e53e0*/  ISETP.LT.AND P3, PT, R11, UR4, !P4 ;  /* 0x000000040b007c0c */ /* 0x000fc6000e761270 */
[----:B0-----:R-:W4:Y:S04]  /*e53f0*/  LDL.LU R56, [R1+0x2dc] ;  /* 0x0002dc0001387983 */ /* 0x001f280000300800 */
[----:B------:R-:W4:Y:S04]  /*e5400*/  LDL.LU.64 R32, [R1+0xc30] ;  /* 0x000c300001207983 */ /* 0x000f280000300a00 */
[----:B-1----:R-:W4:Y:S01]  /*e5410*/  LDL.LU.64 R16, [R1+0xbf0] ;  /* 0x000bf00001107983 */ /* 0x002f220000300a00 */
[----:B------:R-:W-:Y:S02]  /*e5420*/  ISETP.GE.AND P5, PT, R0, UR43, PT ;  /* 0x0000002b00007c0c */ /* 0x000fe4000bfa6270 */
[----:B------:R-:W-:Y:S01]  /*e5430*/  PRMT R0, R14, 0x7770, RZ ;  /* 0x000077700e007816 */ /* 0x000fe200000000ff */
[----:B------:R-:W-:Y:S04]  /*e5440*/  @P0 STG.E.U8 desc[UR32][R18.64], R6 ;  /* 0x0000000612000986 */ /* 0x000fe8000c101120 */
[----:B------:R-:W-:Y:S01]  /*e5450*/  @P1 STG.E.U8 desc[UR32][R40.64], R9 ;  /* 0x0000000928001986 */ /* 0x000fe2000c101120 */
[----:B------:R-:W-:-:S02]  /*e5460*/  ISETP.LT.AND P6, PT, R61, UR5, !P4 ;  /* 0x000000053d007c0c */ /* 0x000fc4000e7c1270 */
[----:B------:R-:W-:Y:S01]  /*e5470*/  PRMT R2, R14, 0x7771, RZ ;  /* 0x000077710e027816 */ /* 0x000fe200000000ff */
[----:B------:R0:W-:Y:S01]  /*e5480*/  @P3 STG.E.U8 desc[UR32][R24.64], R0 ;  /* 0x0000000018003986 */ /* 0x0001e2000c101120 */
[----:B------:R-:W-:Y:S01]  /*e5490*/  ULDC UR4, c[0x0][0x228] ;  /* 0x00008a0000047ab9 */ /* 0x000fe20000000800 */
[----:B------:R-:W-:Y:S02]  /*e54a0*/  ULDC UR5, c[0x0][0x228] ;  /* 0x00008a0000057ab9 */ /* 0x000fe40000000800 */
[----:B0-----:R-:W4:Y:S01]  /*e54b0*/  LDL.LU.64 R24, [R1+0xbd0] ;  /* 0x000bd00001187983 */ /* 0x001f220000300a00 */
[----:B------:R-:W-:Y:S01]  /*e54c0*/  ISETP.LT.AND P1, PT, R13, UR4, !P4 ;  /* 0x000000040d007c0c */ /* 0x000fe2000e721270 */
[----:B------:R-:W-:Y:S02]  /*e54d0*/  ULDC UR4, c[0x0][0x228] ;  /* 0x00008a0000047ab9 */ /* 0x000fe40000000800 */
[----:B------:R-:W4:Y:S01]  /*e54e0*/  LDL.LU R57, [R1+0x2cc] ;  /* 0x0002cc0001397983 */ /* 0x000f220000300800 */
[----:B------:R-:W-:-:S03]  /*e54f0*/  ISETP.LT.AND P3, PT, R58, UR5, !P4 ;  /* 0x000000053a007c0c */ /* 0x000fc6000e761270 */
[----:B------:R-:W4:Y:S01]  /*e5500*/  LDL.LU.64 R26, [R1+0xbe8] ;  /* 0x000be800011a7983 */ /* 0x000f220000300a00 */
[----:B------:R-:W-:-:S03]  /*e5510*/  PRMT R0, R14, 0x7772, RZ ;  /* 0x000077720e007816 */ /* 0x000fc600000000ff */
[----:B------:R-:W4:Y:S01]  /*e5520*/  LDL.LU.64 R22, [R1+0xbd8] ;  /* 0x000bd80001167983 */ /* 0x000f220000300a00 */
[----:B------:R-:W-:-:S03]  /*e5530*/  ULDC UR5, c[0x0][0x228] ;  /* 0x00008a0000057ab9 */ /* 0x000fc60000000800 */
[----:B--2---:R0:W-:Y:S01]  /*e5540*/  @P6 STG.E.U8 desc[UR32][R20.64], R2 ;  /* 0x0000000214006986 */ /* 0x0041e2000c101120 */
[----:B------:R-:W-:Y:S01]  /*e5550*/  ISETP.LT.AND P6, PT, R50, UR4, !P4 ;  /* 0x0000000432007c0c */ /* 0x000fe2000e7c1270 */
[----:B------:R-:W-:Y:S01]  /*e5560*/  ULDC UR4, c[0x0][0x228] ;  /* 0x00008a0000047ab9 */ /* 0x000fe20000000800 */
[----:B0-----:R-:W-:Y:S01]  /*e5570*/  VIADD R2, R29, 0x39 ;  /* 0x000000391d027836 */ /* 0x001fe20000000000 */
[----:B------:R-:W2:Y:S04]  /*e5580*/  LDL.LU.64 R20, [R1+0xbc8] ;  /* 0x000bc80001147983 */ /* 0x000ea80000300a00 */
[----:B------:R-:W-:Y:S02]  /*e5590*/  ISETP.GE.AND P0, PT, R2, UR41, PT ;  /* 0x0000002902007c0c */ /* 0x000fe4000bf06270 */
[----:B------:R-:W-:Y:S01]  /*e55a0*/  PRMT R2, R14, 0x7773, RZ ;  /* 0x000077730e027816 */ /* 0x000fe200000000ff */
[----:B---3--:R0:W-:Y:S01]  /*e55b0*/  @P1 STG.E.U8 desc[UR32][R52.64], R0 ;  /* 0x0000000034001986 */ /* 0x0081e2000c101120 */
[----:B------:R-:W-:Y:S01]  /*e55c0*/  ISETP.LT.AND P1, PT, R59, UR4, !P4 ;  /* 0x000000043b007c0c */ /* 0x000fe2000e721270 */
[----:B------:R-:W-:-:S02]  /*e55d0*/  ULDC UR4, c[0x0][0x228] ;  /* 0x00008a0000047ab9 */ /* 0x000fc40000000800 */
[----:B0-----:R-:W3:Y:S01]  /*e55e0*/  LDL.LU.64 R52, [R1+0xbc0] ;  /* 0x000bc00001347983 */ /* 0x001ee20000300a00 */
[----:B----4-:R-:W-:-:S03]  /*e55f0*/  PRMT R3, R56, 0x7770, RZ ;  /* 0x0000777038037816 */ /* 0x010fc600000000ff */
[----:B------:R-:W-:Y:S04]  /*e5600*/  @P6 STG.E.U8 desc[UR32][R32.64], R2 ;  /* 0x0000000220006986 */ /* 0x000fe8000c101120 */
[----:B------:R0:W-:Y:S01]  /*e5610*/  @P3 STG.E.U8 desc[UR32][R16.64], R3 ;  /* 0x0000000310003986 */ /* 0x0001e2000c101120 */
[C---:B------:R-:W-:Y:S02]  /*e5620*/  PRMT R4, R56.reuse, 0x7771, RZ ;  /* 0x0000777138047816 */ /* 0x040fe400000000ff */
[C---:B------:R-:W-:Y:S02]  /*e5630*/  PRMT R0, R56.reuse, 0x7772, RZ ;  /* 0x0000777238007816 */ /* 0x040fe400000000ff */
[----:B------:R-:W-:Y:S01]  /*e5640*/  PRMT R5, R56, 0x7773, RZ ;  /* 0x0000777338057816 */ /* 0x000fe200000000ff */
[----:B0-----:R-:W4:Y:S04]  /*e5650*/  LDL.LU.64 R16, [R1+0xbb8] ;  /* 0x000bb80001107983 */ /* 0x001f280000300a00 */
[----:B------:R-:W4:Y:S04]  /*e5660*/  LDL.LU R56, [R1+0x2bc] ;  /* 0x0002bc0001387983 */ /* 0x000f280000300800 */
[----:B------:R-:W4:Y:S04]  /*e5670*/  LDL.LU.64 R18, [R1+0xc28] ;  /* 0x000c280001127983 */ /* 0x000f280000300a00 */
[----:B------:R-:W4:Y:S04]  /*e5680*/  LDL.LU.64 R40, [R1+0xc20] ;  /* 0x000c200001287983 */ /* 0x000f280000300a00 */
[----:B------:R0:W-:Y:S04]  /*e5690*/  @P1 STG.E.U8 desc[UR32][R24.64], R4 ;  /* 0x0000000418001986 */ /* 0x0001e8000c101120 */
[----:B------:R-:W4:Y:S04]  /*e56a0*/  LDL.LU.64 R32, [R1+0xc18] ;  /* 0x000c180001207983 */ /* 0x000f280000300a00 */
[----:B0-----:R-:W4:Y:S01]  /*e56b0*/  LDL.LU.64 R24, [R1+0xc10] ;  /* 0x000c100001187983 */ /* 0x001f220000300a00 */
[----:B------:R-:W-:Y:S01]  /*e56c0*/  ISETP.LT.AND P3, PT, R60, UR4, !P4 ;  /* 0x000000043c007c0c */ /* 0x000fe2000e761270 */
[----:B------:R-:W-:Y:S01]  /*e56d0*/  ULDC UR4, c[0x0][0x228] ;  /* 0x00008a0000047ab9 */ /* 0x000fe20000000800 */
[----:B------:R-:W-:-:S02]  /*e56e0*/  ISETP.LT.AND P4, PT, R49, UR5, !P4 ;  /* 0x0000000531007c0c */ /* 0x000fc4000e781270 */
[----:B------:R-:W-:Y:S02]  /*e56f0*/  ISETP.LT.AND P6, PT, R12, UR4, !P2 ;  /* 0x000000040c007c0c */ /* 0x000fe4000d7c1270 */
[----:B------:R-:W-:Y:S01]  /*e5700*/  ISETP.LT.AND P1, PT, R51, UR6, !P2 ;  /* 0x0000000633007c0c */ /* 0x000fe2000d721270 */
[----:B------:R-:W-:Y:S01]  /*e5710*/  ULDC UR4, c[0x0][0x228] ;  /* 0x00008a0000047ab9 */ /* 0x000fe20000000800 */
[C---:B------:R-:W-:Y:S02]  /*e5720*/  PRMT R2, R57.reuse, 0x7770, RZ ;  /* 0x0000777039027816 */ /* 0x040fe400000000ff */
[C---:B------:R-:W-:Y:S02]  /*e5730*/  PRMT R3, R57.reuse, 0x7771, RZ ;  /* 0x0000777139037816 */ /* 0x040fe400000000ff */
[C---:B------:R-:W-:Y:S02]  /*e5740*/  PRMT R4, R57.reuse, 0x7772, RZ ;  /* 0x0000777239047816 */ /* 0x040fe400000000ff */
[----:B------:R-:W-:Y:S01]  /*e5750*/  PRMT R6, R57, 0x7773, RZ ;  /* 0x0000777339067816 */ /* 0x000fe200000000ff */
[----:B------:R-:W-:Y:S01]  /*e5760*/  ULDC UR5, c[0x0][0x228] ;  /* 0x00008a0000057ab9 */ /* 0x000fe20000000800 */
[----:B------:R-:W4:Y:S04]  /*e5770*/  LDL.LU R57, [R1+0x2ac] ;  /* 0x0002ac0001397983 */ /* 0x000f280000300800 */
[----:B------:R-:W-:Y:S01]  /*e5780*/  @P3 STG.E.U8 desc[UR32][R26.64], R0 ;  /* 0x000000001a003986 */ /* 0x000fe2000c101120 */
[----:B------:R-:W-:-:S03]  /*e5790*/  ISETP.LT.AND P3, PT, R44, UR4, !P2 ;  /* 0x000000042c007c0c */ /* 0x000fc6000d761270 */
[----:B------:R-:W-:Y:S01]  /*e57a0*/  @P4 STG.E.U8 desc[UR32][R22.64], R5 ;  /* 0x0000000516004986 */ /* 0x000fe2000c101120 */
[----:B------:R-:W-:Y:S01]  /*e57b0*/  ULDC UR4, c[0x0][0x228] ;  /* 0x00008a0000047ab9 */ /* 0x000fe20000000800 */
[----:B------:R-:W-:Y:S01]  /*e57c0*/  ULDC UR6, c[0x0][0x228] ;  /* 0x00008a0000067ab9 */ /* 0x000fe20000000800 */
[----:B------:R-:W-:Y:S01]  /*e57d0*/  ISETP.LT.AND P4, PT, R15, UR4, !P2 ;  /* 0x000000040f007c0c */ /* 0x000fe2000d781270 */
[----:B------:R-:W-:Y:S01]  /*e57e0*/  ULDC UR4, c[0x0][0x228] ;  /* 0x00008a0000047ab9 */ /* 0x000fe20000000800 */
[----:B--2---:R-:W-:Y:S01]  /*e57f0*/  @P6 STG.E.U8 desc[UR32][R20.64], R2 ;  /* 0x0000000214006986 */ /* 0x004fe2000c101120 */
[----:B------:R-:W-:Y:S01]  /*e5800*/  ISETP.LT.AND P6, PT, R54, UR5, !P2 ;  /* 0x0000000536007c0c */ /* 0x000fe2000d7c1270 */
[----:B------:R-:W-:Y:S02]  /*e5810*/  ULDC UR5, c[0x0][0x228] ;  /* 0x00008a0000057ab9 */ /* 0x000fe40000000800 */
[----:B---3--:R0:W-:Y:S01]  /*e5820*/  @P1 STG.E.U8 desc[UR32][R52.64], R3 ;  /* 0x0000000334001986 */ /* 0x0081e2000c101120 */
[----:B------:R-:W-:Y:S01]  /*e5830*/  ISETP.LT.AND P1, PT, R55, UR4, !P2 ;  /* 0x0000000437007c0c */ /* 0x000fe2000d721270 */
[----:B------:R-:W-:-:S02]  /*e5840*/  ULDC UR4, c[0x0][0x228] ;  /* 0x00008a0000047ab9 */ /* 0x000fc40000000800 */
[----:B0-----:R-:W2:Y:S04]  /*e5850*/  LDL.LU.64 R52, [R1+0xc90] ;  /* 0x000c900001347983 */ /* 0x001ea80000300a00 */
[----:B------:R-:W3:Y:S04]  /*e5860*/  LDL.LU.64 R22, [R1+0xc60] ;  /* 0x000c600001167983 */ /* 0x000ee80000300a00 */
[----:B------:R-:W3:Y:S04]  /*e5870*/  LDL.LU.64 R20, [R1+0xc50] ;  /* 0x000c500001147983 */ /* 0x000ee80000300a00 */
[----:B----4-:R0:W-:Y:S01]  /*e5880*/  @P3 STG.E.U8 desc[UR32][R16.64], R4 ;  /* 0x0000000410003986 */ /* 0x0101e2000c101120 */
[----:B------:R-:W-:-:S02]  /*e5890*/  ISETP.LT.AND P3, PT, R36, UR5, !P2 ;  /* 0x0000000524007c0c */ /* 0x000fc4000d761270 */
[C---:B------:R-:W-:Y:S02]  /*e58a0*/  PRMT R0, R56.reuse, 0x7770, RZ ;  /* 0x0000777038007816 */ /* 0x040fe400000000ff */
[C---:B------:R-:W-:Y:S02]  /*e58b0*/  PRMT R2, R56.reuse, 0x7771, RZ ;  /* 0x0000777138027816 */ /* 0x040fe400000000ff */
[C---:B------:R-:W-:Y:S01]  /*e58c0*/  PRMT R3, R56.reuse, 0x7772, RZ ;  /* 0x0000777238037816 */ /* 0x040fe200000000ff */
[----:B------:R1:W-:Y:S04]  /*e58d0*/  @P4 STG.E.U8 desc[UR32][R18.64], R6 ;  /* 0x0000000612004986 */ /* 0x0003e8000c101120 */
[----:B0-----:R-:W4:Y:S01]  /*e58e0*/  LDL.LU.64 R16, [R1+0xc48] ;  /* 0x000c480001107983 */ /* 0x001f220000300a00 */
[----:B------:R-:W-:-:S03]  /*e58f0*/  PRMT R4, R56, 0x7773, RZ ;  /* 0x0000777338047816 */ /* 0x000fc600000000ff */
[----:B------:R-:W4:Y:S04]  /*e5900*/  LDL.LU R56, [R1+0x29c] ;  /* 0x00029c0001387983 */ /* 0x000f280000300800 */
[----:B------:R-:W-:Y:S04]  /*e5910*/  @P6 STG.E.U8 desc[UR32][R40.64], R0 ;  /* 0x0000000028006986 */ /* 0x000fe8000c101120 */
[----:B------:R-:W-:Y:S04]  /*e5920*/  @P1 STG.E.U8 desc[UR32][R32.64], R2 ;  /* 0x0000000220001986 */ /* 0x000fe8000c101120 */
[----:B-1----:R-:W4:Y:S04]  /*e5930*/  LDL.LU.64 R18, [R1+0x13a8] ;  /* 0x0013a80001127983 */ /* 0x002f280000300a00 */
[----:B------:R0:W-:Y:S01]  /*e5940*/  @P3 STG.E.U8 desc[UR32][R24.64], R3 ;  /* 0x0000000318003986 */ /* 0x0001e2000c101120 */
[----:B------:R-:W-:-:S03]  /*e5950*/  ULDC UR5, c[0x0][0x228] ;  /* 0x00008a0000057ab9 */ /* 0x000fc60000000800 */
[----:B0-----:R-:W4:Y:S01]  /*e5960*/  LDL.LU.64 R24, [R1+0x1398] ;  /* 0x0013980001187983 */ /* 0x001f220000300a00 */
[----:B------:R-:W-:Y:S01]  /*e5970*/  ISETP.LT.AND P1, PT, R28, UR4, !P2 ;  /* 0x000000041c007c0c */ /* 0x000fe2000d721270 */
[----:B------:R-:W-:Y:S01]  /*e5980*/  ULDC UR4, c[0x0][0x228] ;  /* 0x00008a0000047ab9 */ /* 0x000fe20000000800 */
[----:B------:R-:W-:Y:S02]  /*e5990*/  ISETP.LT.AND P3, PT, R61, UR5, !P2 ;  /* 0x000000053d007c0c */ /* 0x000fe4000d761270 */
[----:B------:R-:W-:Y:S01]  /*e59a0*/  ISETP.LT.AND P6, PT, R11, UR4, !P2 ;  /* 0x000000040b007c0c */ /* 0x000fe2000d7c1270 */
[----:B------:R-:W-:Y:S01]  /*e59b0*/  ULDC UR4, c[0x0][0x228] ;  /* 0x00008a0000047ab9 */ /* 0x000fe20000000800 */
[----:B------:R-:W-:Y:S02]  /*e59c0*/  PRMT R3, R57, 0x7770, RZ ;  /* 0x0000777039037816 */ /* 0x000fe400000000ff */
[----:B------:R-:W-:Y:S02]  /*e59d0*/  ISETP.LT.AND P4, PT, R13, UR4, !P2 ;  /* 0x000000040d007c0c */ /* 0x000fe4000d781270 */
[C---:B------:R-:W-:Y:S01]  /*e59e0*/  PRMT R2, R57.reuse, 0x7771, RZ ;  /* 0x0000777139027816 */ /* 0x040fe200000000ff */
[----:B------:R-:W-:Y:S01]  /*e59f0*/  ULDC UR4, c[0x0][0x228] ;  /* 0x00008a0000047ab9 */ /* 0x000fe20000000800 */
[----:B------:R-:W4:Y:S01]  /*e5a00*/  LDL.LU.64 R40, [R1+0x13a0] ;  /* 0x0013a00001287983 */ /* 0x000f220000300a00 */
[----:B------:R-:W-:-:S03]  /*e5a10*/  PRMT R0, R57, 0x7772, RZ ;  /* 0x0000777239007816 */ /* 0x000fc600000000ff */
[----:B------:R-:W4:Y:S01]  /*e5a20*/  LDL.LU.64 R32, [R1+0x1390] ;  /* 0x0013900001207983 */ /* 0x000f220000300a00 */
[----:B------:R-:W-:Y:S01]  /*e5a30*/  PRMT R5, R57, 0x7773, RZ ;  /* 0x0000777339057816 */ /* 0x000fe200000000ff */
[----:B------:R-:W-:Y:S02]  /*e5a40*/  ULDC UR5, c[0x0][0x228] ;  /* 0x00008a0000057ab9 */ /* 0x000fe40000000800 */
[----:B--2---:R0:W-:Y:S01]  /*e5a50*/  @P1 STG.E.U8 desc[UR32][R52.64], R4 ;  /* 0x0000000434001986 */ /* 0x0041e2000c101120 */
[----:B------:R-:W-:Y:S01]  /*e5a60*/  ISETP.LT.AND P1, PT, R50, UR4, !P2 ;  /* 0x0000000432007c0c */ /* 0x000fe2000d721270 */
[----:B------:R-:W-:Y:S02]  /*e5a70*/  ULDC UR4, c[0x0][0x228] ;  /* 0x00008a0000047ab9 */ /* 0x000fe40000000800 */
[----:B---3--:R-:W-:Y:S04]  /*e5a80*/  @P6 STG.E.U8 desc[UR32][R22.64], R3 ;  /* 0x0000000316006986 */ /* 0x008fe8000c101120 */
[----:B------:R1:W-:Y:S01]  /*e5a90*/  @P3 STG.E.U8 desc[UR32][R20.64], R2 ;  /* 0x0000000214003986 */ /* 0x0003e2000c101120 */
[----:B------:R-:W-:Y:S01]  /*e5aa0*/  ISETP.LT.AND P6, PT, R58, UR4, !P2 ;  /* 0x000000043a007c0c */ /* 0x000fe2000d7c1270 */
[----:B------:R-:W-:-:S02]  /*e5ab0*/  ULDC UR4, c[0x0][0x228] ;  /* 0x00008a0000047ab9 */ /* 0x000fc40000000800 */
[----:B0-----:R-:W2:Y:S04]  /*e5ac0*/  LDL.LU R52, [R1+0x1f0] ;  /* 0x0001f00001347983 */ /* 0x001ea80000300800 */
[----:B-1----:R-:W3:Y:S04]  /*e5ad0*/  LDL.LU.64 R20, [R1+0x1388] ;  /* 0x0013880001147983 */ /* 0x002ee80000300a00 */
[----:B----4-:R0:W-:Y:S01]  /*e5ae0*/  @P4 STG.E.U8 desc[UR32][R16.64], R0 ;  /* 0x0000000010004986 */ /* 0x0101e2000c101120 */
[----:B------:R-:W-:-:S03]  /*e5af0*/  PRMT R2, R56, 0x7770, RZ ;  /* 0x0000777038027816 */ /* 0x000fc600000000ff */
[----:B0-----:R-:W4:Y:S01]  /*e5b00*/  LDL.LU.64 R16, [R1+0x1380] ;  /* 0x0013800001107983 */ /* 0x001f220000300a00 */
[----:B------:R-:W-:-:S03]  /*e5b10*/  VIADD R0, R29, 0x3a ;  /* 0x0000003a1d007836 */ /* 0x000fc60000000000 */
[----:B------:R-:W4:Y:S04]  /*e5b20*/  LDL.LU.64 R22, [R1+0x1378] ;  /* 0x0013780001167983 */ /* 0x000f280000300a00 */
[----:B------:R-:W-:Y:S04]  /*e5b30*/  @P1 STG.E.U8 desc[UR32][R18.64], R5 ;  /* 0x0000000512001986 */ /* 0x000fe8000c101120 */
[----:B------:R0:W-:Y:S01]  /*e5b40*/  @P6 STG.E.U8 desc[UR32][R24.64], R2 ;  /* 0x0000000218006986 */ /* 0x0001e2000c101120 */
[----:B------:R-:W-:Y:S02]  /*e5b50*/  PRMT R3, R56, 0x7773, RZ ;  /* 0x0000777338037816 */ /* 0x000fe400000000ff */
[----:B------:R-:W-:-:S02]  /*e5b60*/  ISETP.GE.AND P1, PT, R0, UR39, PT ;  /* 0x0000002700007c0c */ /* 0x000fc4000bf26270 */
[C---:B------:R-:W-:Y:S01]  /*e5b70*/  PRMT R0, R56.reuse, 0x7771, RZ ;  /* 0x0000777138007816 */ /* 0x040fe200000000ff */
[----:B0-----:R-:W4:Y:S04]  /*e5b80*/  LDL.LU.64 R24, [R1+0x1370] ;  /* 0x0013700001187983 */ /* 0x001f280000300a00 */
[----:B------:R-:W4:Y:S01]  /*e5b90*/  LDL.LU R14, [R1+0x1e0] ;  /* 0x0001e000010e7983 */ /* 0x000f220000300800 */
[----:B------:R-:W-:-:S03]  /*e5ba0*/  PRMT R2, R56, 0x7772, RZ ;  /* 0x0000777238027816 */ /* 0x000fc600000000ff */
[----:B------:R-:W4:Y:S01]  /*e5bb0*/  LDL.LU.64 R56, [R1+0x1368] ;  /* 0x0013680001387983 */ /* 0x000f220000300a00 */
[----:B------:R-:W-:Y:S02]  /*e5bc0*/  ISETP.LT.AND P3, PT, R59, UR4, !P2 ;  /* 0x000000043b007c0c */ /* 0x000fe4000d761270 */
[----:B------:R-:W-:Y:S01]  /*e5bd0*/  ISETP.LT.AND P4, PT, R60, UR5, !P2 ;  /* 0x000000053c007c0c */ /* 0x000fe2000d781270 */
[----:B------:R-:W-:Y:S01]  /*e5be0*/  ULDC UR4, c[0x0][0x228] ;  /* 0x00008a0000047ab9 */ /* 0x000fe20000000800 */
[----:B------:R-:W-:Y:S01]  /*e5bf0*/  ULDC UR5, c[0x0][0x228] ;  /* 0x00008a0000057ab9 */ /* 0x000fe20000000800 */
[----:B------:R-:W-:Y:S02]  /*e5c00*/  ISETP.LT.AND P2, PT, R49, UR4, !P2 ;  /* 0x0000000431007c0c */ /* 0x000fe4000d741270 */
[----:B------:R-:W-:Y:S01]  /*e5c10*/  ISETP.LT.AND P6, PT, R12, UR5, !P5 ;  /* 0x000000050c007c0c */ /* 0x000fe2000efc1270 */
[----:B------:R-:W-:Y:S01]  /*e5c20*/  ULDC UR4, c[0x0][0x228] ;  /* 0x00008a0000047ab9 */ /* 0x000fe20000000800 */
[----:B------:R-:W4:Y:S01]  /*e5c30*/  LDL.LU.64 R18, [R1+0x1358] ;  /* 0x0013580001127983 */ /* 0x000f220000300a00 */
[----:B------:R-:W-:-:S03]  /*e5c40*/  ULDC UR5, c[0x0][0x228] ;  /* 0x00008a0000057ab9 */ /* 0x000fc60000000800 */
[----:B------:R2:W-:Y:S04]  /*e5c50*/  @P3 STG.E.U8 desc[UR32][R40.64], R0 ;  /* 0x0000000028003986 */ /* 0x0005e8000c101120 */
[----:B------:R0:W-:Y:S01]  /*e5c60*/  @P4 STG.E.U8 desc[UR32][R32.64], R2 ;  /* 0x0000000220004986 */ /* 0x0001e2000c101120 */
[----:B------:R-:W-:Y:S02]  /*e5c70*/  ISETP.LT.AND P4, PT, R51, UR4, !P5 ;  /* 0x0000000433007c0c */ /* 0x000fe4000ef81270 */
[----:B------:R-:W-:Y:S01]  /*e5c80*/  ISETP.LT.AND P3, PT, R44, UR5, !P5 ;  /* 0x000000052c007c0c */ /* 0x000fe2000ef61270 */
[----:B------:R-:W-:Y:S01]  /*e5c90*/  ULDC UR4, c[0x0][0x228] ;  /* 0x00008a0000047ab9 */ /* 0x000fe20000000800 */
[----:B------:R-:W-:Y:S01]  /*e5ca0*/  ULDC UR5, c[0x0][0x228] ;  /* 0x00008a0000057ab9 */ /* 0x000fe20000000800 */
[C---:B--2---:R-:W-:Y:S01]  /*e5cb0*/  PRMT R0, R52.reuse, 0x7770, RZ ;  /* 0x0000777034007816 */ /* 0x044fe200000000ff */
[----:B---3--:R1:W-:Y:S01]  /*e5cc0*/  @P2 STG.E.U8 desc[UR32][R20.64], R3 ;  /* 0x0000000314002986 */ /* 0x0083e2000c101120 */
[----:B0-----:R-:W-:-:S03]  /*e5cd0*/  PRMT R2, R52, 0x7772, RZ ;  /* 0x0000777234027816 */ /* 0x001fc600000000ff */
[----:B-1----:R-:W2:Y:S04]  /*e5ce0*/  LDL.LU.64 R20, [R1+0x1350] ;  /* 0x0013500001147983 */ /* 0x002ea80000300a00 */
[----:B------:R-:W3:Y:S04]  /*e5cf0*/  LDL.LU.64 R40, [R1+0x1348] ;  /* 0x0013480001287983 */ /* 0x000ee80000300a00 */
[----:B------:R-:W3:Y:S04]  /*e5d00*/  LDL.LU.64 R32, [R1+0x1340] ;  /* 0x0013400001207983 */ /* 0x000ee80000300a00 */
[----:B----4-:R0:W-:Y:S01]  /*e5d10*/  @P6 STG.E.U8 desc[UR32][R16.64], R0 ;  /* 0x0000000010006986 */ /* 0x0101e2000c101120 */
[----:B------:R-:W-:-:S02]  /*e5d20*/  ISETP.LT.AND P6, PT, R15, UR4, !P5 ;  /* 0x000000040f007c0c */ /* 0x000fc4000efc1270 */
[----:B------:R-:W-:Y:S01]  /*e5d30*/  ISETP.LT.AND P2, PT, R54, UR5, !P5 ;  /* 0x0000000536007c0c */ /* 0x000fe2000ef41270 */
[----:B------:R-:W-:Y:S01]  /*e5d40*/  ULDC UR4, c[0x0][0x228] ;  /* 0x00008a0000047ab9 */ /* 0x000fe20000000800 */
[----:B------:R-:W-:Y:S01]  /*e5d50*/  ULDC UR5, c[0x0][0x228] ;  /* 0x00008a0000057ab9 */ /* 0x000fe20000000800 */
[----:B0-----:R-:W4:Y:S01]  /*e5d60*/  LDL.LU.64 R16, [R1+0x1338] ;  /* 0x0013380001107983 */ /* 0x001f220000300a00 */
[----:B------:R-:W-:-:S03]  /*e5d70*/  PRMT R0, R52, 0x7771, RZ ;  /* 0x0000777134007816 */ /* 0x000fc600000000ff */
[----:B------:R-:W4:Y:S04]  /*e5d80*/  LDL.LU R53, [R1+0x1d0] ;  /* 0x0001d00001357983 */ /* 0x000f280000300800 */
[----:B------:R0:W-:Y:S04]  /*e5d90*/  @P4 STG.E.U8 desc[UR32][R22.64], R0 ;  /* 0x0000000016004986 */ /* 0x0001e8000c101120 */
[----:B------:R1:W-:Y:S01]  /*e5da0*/  @P3 STG.E.U8 desc[UR32][R24.64], R2 ;  /* 0x0000000218003986 */ /* 0x0003e2000c101120 */
[----:B0-----:R-:W-:-:S03]  /*e5db0*/  PRMT R0, R52, 0x7773, RZ ;  /* 0x0000777334007816 */ /* 0x001fc600000000ff */
[----:B-1----:R-:W4:Y:S04]  /*e5dc0*/  LDL.LU.64 R24, [R1+0x1330] ;  /* 0x0013300001187983 */ /* 0x002f280000300a00 */
[----:B------:R0:W-:Y:S04]  /*e5dd0*/  @P6 STG.E.U8 desc[UR32][R56.64], R0 ;  /* 0x0000000038006986 */ /* 0x0001e8000c101120 */
[----:B0-----:R-:W4:Y:S01]  /*e5de0*/  LDL.LU.64 R56, [R1+0x1320] ;  /* 0x0013200001387983 */ /* 0x001f220000300a00 */
[----:B------:R-:W-:Y:S02]  /*e5df0*/  ISETP.LT.AND P4, PT, R55, UR4, !P5 ;  /* 0x0000000437007c0c */ /* 0x000fe4000ef81270 */
[----:B------:R-:W-:-:S02]  /*e5e00*/  ISETP.LT.AND P3, PT, R36, UR5, !P5 ;  /* 0x0000000524007c0c */ /* 0x000fc4000ef61270 */
[C---:B------:R-:W-:Y:S01]  /*e5e10*/  PRMT R2, R14.reuse, 0x7770, RZ ;  /* 0x000077700e027816 */ /* 0x040fe200000000ff */
[----:B------:R-:W-:Y:S01]  /*e5e20*/  ULDC UR4, c[0x0][0x228] ;  /* 0x00008a0000047ab9 */ /* 0x000fe20000000800 */
[----:B------:R-:W-:Y:S02]  /*e5e30*/  PRMT R0, R14, 0x7771, RZ ;  /* 0x000077710e007816 */ /* 0x000fe400000000ff */
[----:B------:R-:W-:Y:S01]  /*e5e40*/  ISETP.LT.AND P6, PT, R28, UR4, !P5 ;  /* 0x000000041c007c0c */ /* 0x000fe2000efc1270 */
[----:B------:R-:W-:Y:S01]  /*e5e50*/  ULDC UR5, c[0x0][0x228] ;  /* 0x00008a0000057ab9 */ /* 0x000fe20000000800 */
[----:B------:R0:W-:Y:S01]  /*e5e60*/  @P2 STG.E.U8 desc[UR32][R18.64], R2 ;  /* 0x0000000212002986 */ /* 0x0001e2000c101120 */
[----:B------:R-:W-:-:S03]  /*e5e70*/  ISETP.LT.AND P2, PT, R11, UR5, !P5 ;  /* 0x000000050b007c0c */ /* 0x000fc6000ef41270 */
[----:B------:R-:W4:Y:S01]  /*e5e80*/  LDL.LU R52, [R1+0x1b0] ;  /* 0x0001b00001347983 */ /* 0x000f220000300800 */
[----:B------:R-:W-:Y:S01]  /*e5e90*/  ULDC UR4, c[0x0][0x228] ;  /* 0x00008a0000047ab9 */ /* 0x000fe20000000800 */
[----:B------:R-:W-:Y:S01]  /*e5ea0*/  ULDC UR5, c[0x0][0x228] ;  /* 0x00008a0000057ab9 */ /* 0x000fe20000000800 */
[----:B0-----:R-:W-:Y:S01]  /*e5eb0*/  PRMT R2, R14, 0x7772, RZ ;  /* 0x000077720e027816 */ /* 0x001fe200000000ff */
[----:B------:R-:W4:Y:S04]  /*e5ec0*/  LDL.LU.64 R18, [R1+0x1328] ;  /* 0x0013280001127983 */ /* 0x000f280000300a00 */
[----:B--2---:R0:W-:Y:S01]  /*e5ed0*/  @P4 STG.E.U8 desc[UR32][R20.64], R0 ;  /* 0x0000000014004986 */ /* 0x0041e2000c101120 */
[----:B------:R-:W-:Y:S01]  /*e5ee0*/  ISETP.LT.AND P4, PT, R61, UR4, !P5 ;  /* 0x000000043d007c0c */ /* 0x000fe2000ef81270 */
[----:B------:R-:W-:-:S02]  /*e5ef0*/  ULDC UR4, c[0x0][0x228] ;  /* 0x00008a0000047ab9 */ /* 0x000fc40000000800 */
[----:B---3--:R1:W-:Y:S01]  /*e5f00*/  @P3 STG.E.U8 desc[UR32][R40.64], R2 ;  /* 0x0000000228003986 */ /* 0x0083e2000c101120 */
[----:B------:R-:W-:Y:S01]  /*e5f10*/  ISETP.LT.AND P3, PT, R13, UR4, !P5 ;  /* 0x000000040d007c0c */ /* 0x000fe2000ef61270 */
[----:B------:R-:W-:Y:S01]  /*e5f20*/  ULDC UR4, c[0x0][0x228] ;  /* 0x00008a0000047ab9 */ /* 0x000fe20000000800 */
[----:B0-----:R-:W-:Y:S01]  /*e5f30*/  PRMT R0, R14, 0x7773, RZ ;  /* 0x000077730e007816 */ /* 0x001fe200000000ff */
[----:B------:R-:W2:Y:S04]  /*e5f40*/  LDL.LU.64 R20, [R1+0x1318] ;  /* 0x0013180001147983 */ /* 0x000ea80000300a00 */
[----:B-1----:R-:W3:Y:S04]  /*e5f50*/  LDL.LU.64 R40, [R1+0x1310] ;  /* 0x0013100001287983 */ /* 0x002ee80000300a00 */
[----:B------:R0:W-:Y:S01]  /*e5f60*/  @P6 STG.E.U8 desc[UR32][R32.64], R0 ;  /* 0x0000000020006986 */ /* 0x0001e2000c101120 */
[----:B----4-:R-:W-:-:S05]  /*e5f70*/  PRMT R2, R53, 0x7770, RZ ;  /* 0x0000777035027816 */ /* 0x010fca00000000ff */
[----:B------:R1:W-:Y:S04]  /*e5f80*/  @P2 STG.E.U8 desc[UR32][R16.64], R2 ;  /* 0x0000000210002986 */ /* 0x0003e8000c101120 */
[----:B0-----:R-:W4:Y:S01]  /*e5f90*/  LDL.LU.64 R32, [R1+0x1300] ;  /* 0x0013000001207983 */ /* 0x001f220000300a00 */
[C---:B------:R-:W-:Y:S02]  /*e5fa0*/  PRMT R0, R53.reuse, 0x7771, RZ ;  /* 0x0000777135007816 */ /* 0x040fe400000000ff */
[----:B-1----:R-:W-:Y:S01]  /*e5fb0*/  PRMT R2, R53, 0x7772, RZ ;  /* 0x0000777235027816 */ /* 0x002fe200000000ff */
[----:B------:R-:W4:Y:S04]  /*e5fc0*/  LDL.LU R16, [R1+0x1a0] ;  /* 0x0001a00001107983 */ /* 0x000f280000300800 */
[----:B------:R0:W-:Y:S04]  /*e5fd0*/  @P4 STG.E.U8 desc[UR32][R24.64], R0 ;  /* 0x0000000018004986 */ /* 0x0001e8000c101120 */
[----:B0-----:R-:W4:Y:S04]  /*e5fe0*/  LDL.LU.64 R24, [R1+0x1308] ;  /* 0x0013080001187983 */ /* 0x001f280000300a00 */
[----:B------:R0:W-:Y:S04]  /*e5ff0*/  @P3 STG.E.U8 desc[UR32][R56.64], R2 ;  /* 0x0000000238003986 */ /* 0x0001e8000c101120 */
[----:B0-----:R-:W4:Y:S01]  /*e6000*/  LDL.LU.64 R56, [R1+0x12f0] ;  /* 0x0012f00001387983 */ /* 0x001f220000300a00 */
[----:B------:R-:W-:-:S02]  /*e6010*/  ISETP.LT.AND P2, PT, R50, UR4, !P5 ;  /* 0x0000000432007c0c */ /* 0x000fc4000ef41270 */
[----:B------:R-:W-:Y:S01]  /*e6020*/  ISETP.LT.AND P4, PT, R58, UR5, !P5 ;  /* 0x000000053a007c0c */ /* 0x000fe2000ef81270 */
[----:B------:R-:W-:Y:S01]  /*e6030*/  ULDC UR4, c[0x0][0x228] ;  /* 0x00008a0000047ab9 */ /* 0x000fe20000000800 */
[----:B------:R-:W-:Y:S01]  /*e6040*/  ULDC UR5, c[0x0][0x228] ;  /* 0x00008a0000057ab9 */ /* 0x000fe20000000800 */
[----:B------:R-:W-:Y:S02]  /*e6050*/  ISETP.LT.AND P6, PT, R59, UR4, !P5 ;  /* 0x000000043b007c0c */ /* 0x000fe4000efc1270 */
[----:B------:R-:W-:Y:S01]  /*e6060*/  PRMT R2, R53, 0x7773, RZ ;  /* 0x0000777335027816 */ /* 0x000fe200000000ff */
[----:B------:R-:W-:Y:S01]  /*e6070*/  VIADD R0, R29, 0x3b ;  /* 0x0000003b1d007836 */ /* 0x000fe20000000000 */
[----:B------:R-:W-:Y:S02]  /*e6080*/  ISETP.LT.AND P3, PT, R60, UR5, !P5 ;  /* 0x000000053c007c0c */ /* 0x000fe4000ef61270 */
[----:B------:R-:W-:Y:S01]  /*e6090*/  PRMT R3, R52, 0x7770, RZ ;  /* 0x0000777034037816 */ /* 0x000fe200000000ff */
[----:B------:R-:W-:Y:S01]  /*e60a0*/  ULDC UR4, c[0x0][0x228] ;  /* 0x00008a0000047ab9 */ /* 0x000fe20000000800 */
[----:B------:R-:W-:Y:S01]  /*e60b0*/  ULDC UR5, c[0x0][0x228] ;  /* 0x00008a0000057ab9 */ /* 0x000fe20000000800 */
[----:B------:R-:W-:Y:S01]  /*e60c0*/  ISETP.LT.AND P5, PT, R49, UR4, !P5 ;  /* 0x0000000431007c0c */ /* 0x000fe2000efa1270 */
[----:B------:R-:W4:Y:S04]  /*e60d0*/  LDL.LU.64 R26, [R1+0x12e8] ;  /* 0x0012e800011a7983 */ /* 0x000f280000300a00 */
[----:B------:R0:W-:Y:S01]  /*e60e0*/  @P2 STG.E.U8 desc[UR32][R18.64], R2 ;  /* 0x0000000212002986 */ /* 0x0001e2000c101120 */
[----:B------:R-:W-:-:S02]  /*e60f0*/  ISETP.GE.AND P2, PT, R0, UR37, PT ;  /* 0x0000002500007c0c */ /* 0x000fc4000bf46270 */
[C---:B------:R-:W-:Y:S01]  /*e6100*/  PRMT R0, R52.reuse, 0x7771, RZ ;  /* 0x0000777134007816 */ /* 0x040fe200000000ff */
[----:B------:R-:W-:Y:S01]  /*e6110*/  ULDC UR4, c[0x0][0x228] ;  /* 0x00008a0000047ab9 */ /* 0x000fe20000000800 */
[----:B0-----:R-:W-:Y:S01]  /*e6120*/  PRMT R2, R52, 0x7772, RZ ;  /* 0x0000777234027816 */ /* 0x001fe200000000ff */
[----:B--2---:R0:W-:Y:S01]  /*e6130*/  @P4 STG.E.U8 desc[UR32][R20.64], R3 ;  /* 0x0000000314004986 */ /* 0x0041e2000c101120 */
[----:B------:R-:W-:-:S03]  /*e6140*/  ISETP.LT.AND P4, PT, R12, UR5, !P0 ;  /* 0x000000050c007c0c */ /* 0x000fc6000c781270 */
[----:B---3--:R1:W-:Y:S01]  /*e6150*/  @P6 STG.E.U8 desc[UR32][R40.64], R0 ;  /* 0x0000000028006986 */ /* 0x0083e2000c101120 */
[----:B------:R-:W-:-:S03]  /*e6160*/  ULDC UR5, c[0x0][0x228] ;  /* 0x00008a0000057ab9 */ /* 0x000fc60000000800 */
[----:B0-----:R-:W2:Y:S04]  /*e6170*/  LDL.LU.64 R20, [R1+0x12d8] ;  /* 0x0012d80001147983 */ /* 0x001ea80000300a00 */
[----:B------:R-:W3:Y:S04]  /*e6180*/  LDL.LU R53, [R1+0x190] ;  /* 0x0001900001357983 */ /* 0x000ee80000300800 */
[----:B------:R-:W3:Y:S04]  /*e6190*/  LDL.LU R14, [R1+0x1c4c] ;  /* 0x001c4c00010e7983 */ /* 0x000ee80000300800 */
[----:B------:R-:W3:Y:S01]  /*e61a0*/  LDL.LU.64 R22, [R1+0x12f8] ;  /* 0x0012f80001167983 */ /* 0x000ee20000300a00 */
[----:B-1----:R-:W-:-:S03]  /*e61b0*/  PRMT R0, R52, 0x7773, RZ ;  /* 0x0000777334007816 */ /* 0x002fc600000000ff */
[----:B------:R-:W3:Y:S04]  /*e61c0*/  LDL.LU.64 R40, [R1+0x12d0] ;  /* 0x0012d00001287983 */ /* 0x000ee80000300a00 */
[----:B----4-:R0:W-:Y:S02]  /*e61d0*/  @P3 STG.E.U8 desc[UR32][R32.64], R2 ;  /* 0x0000000220003986 */ /* 0x0101e4000c101120 */
[----:B0-----:R-:W-:Y:S02]  /*e61e0*/  PRMT R2, R16, 0x7770, RZ ;  /* 0x0000777010027816 */ /* 0x001fe400000000ff */
[----:B------:R0:W-:Y:S04]  /*e61f0*/  @P5 STG.E.U8 desc[UR32][R24.64], R0 ;  /* 0x0000000018005986 */ /* 0x0001e8000c101120 */
[----:B0-----:R-:W4:Y:S04]  /*e6200*/  LDL.LU.64 R24, [R1+0x12e0] ;  /* 0x0012e00001187983 */ /* 0x001f280000300a00 */
[----:B------:R-:W4:Y:S04]  /*e6210*/  LDL.LU.64 R18, [R1+0x12c0] ;  /* 0x0012c00001127983 */ /* 0x000f280000300a00 */
[----:B------:R0:W-:Y:S04]  /*e6220*/  @P4 STG.E.U8 desc[UR32][R56.64], R2 ;  /* 0x0000000238004986 */ /* 0x0001e8000c101120 */
[----:B------:R-:W4:Y:S04]  /*e6230*/  LDL.LU.64 R32, [R1+0x12c8] ;  /* 0x0012c80001207983 */ /* 0x000f280000300a00 */
[----:B0-----:R-:W4:Y:S04]  /*e6240*/  LDL.LU.64 R56, [R1+0x12b0] ;  /* 0x0012b00001387983 */ /* 0x001f280000300a00 */
[----:B------:R-:W4:Y:S01]  /*e6250*/  LDL.LU R52, [R1+0x1c0] ;  /* 0x0001c00001347983 */ /* 0x000f220000300800 */
[----:B------:R-:W-:-:S02]  /*e6260*/  ISETP.LT.AND P6, PT, R51, UR4, !P0 ;  /* 0x0000000433007c0c */ /* 0x000fc4000c7c1270 */
[----:B------:R-:W-:Y:S01]  /*e6270*/  ISETP.LT.AND P3, PT, R44, UR5, !P0 ;  /* 0x000000052c007c0c */ /* 0x000fe2000c761270 */
[----:B------:R-:W-:Y:S01]  /*e6280*/  ULDC UR4, c[0x0][0x228] ;  /* 0x00008a0000047ab9 */ /* 0x000fe20000000800 */
[----:B------:R-:W-:Y:S01]  /*e6290*/  ULDC UR5, c[0x0][0x228] ;  /* 0x00008a0000057ab9 */ /* 0x000fe20000000800 */
[----:B------:R-:W-:Y:S02]  /*e62a0*/  ISETP.LT.AND P5, PT, R15, UR4, !P0 ;  /* 0x000000040f007c0c */ /* 0x000fe4000c7a1270 */
[----:B------:R-:W-:Y:S02]  /*e62b0*/  ISETP.LT.AND P4, PT, R54, UR5, !P0 ;  /* 0x0000000536007c0c */ /* 0x000fe4000c781270 */
[C---:B------:R-:W-:Y:S02]  /*e62c0*/  PRMT R0, R16.reuse, 0x7771, RZ ;  /* 0x0000777110007816 */ /* 0x040fe400000000ff */
[C---:B------:R-:W-:Y:S01]  /*e62d0*/  PRMT R2, R16.reuse, 0x7772, RZ ;  /* 0x0000777210027816 */ /* 0x040fe200000000ff */
[----:B------:R-:W-:Y:S01]  /*e62e0*/  ULDC UR4, c[0x0][0x228] ;  /* 0x00008a0000047ab9 */ /* 0x000fe20000000800 */
[----:B------:R-:W-:Y:S01]  /*e62f0*/  ULDC UR5, c[0x0][0x228] ;  /* 0x00008a0000057ab9 */ /* 0x000fe20000000800 */
[----:B------:R0:W-:Y:S01]  /*e6300*/  @P6 STG.E.U8 desc[UR32][R26.64], R0 ;  /* 0x000000001a006986 */ /* 0x0001e2000c101120 */
[----:B------:R-:W-:Y:S01]  /*e6310*/  ISETP.LT.AND P6, PT, R55, UR4, !P0 ;  /* 0x0000000437007c0c */ /* 0x000fe2000c7c1270 */
[----:B------:R-:W-:Y:S01]  /*e6320*/  ULDC UR4, c[0x0][0x228] ;  /* 0x00008a0000047ab9 */ /* 0x000fe20000000800 */
[----:B0-----:R-:W-:Y:S01]  /*e6330*/  PRMT R0, R16, 0x7773, RZ ;  /* 0x0000777310007816 */ /* 0x001fe200000000ff */
[----:B--2---:R0:W-:Y:S01]  /*e6340*/  @P3 STG.E.U8 desc[UR32][R20.64], R2 ;  /* 0x0000000214003986 */ /* 0x0041e2000c101120 */
[----:B------:R-:W-:-:S03]  /*e6350*/  ISETP.LT.AND P3, PT, R36, UR5, !P0 ;  /* 0x0000000524007c0c */ /* 0x000fc6000c761270 */
[----:B---3--:R1:W-:Y:S01]  /*e6360*/  @P5 STG.E.U8 desc[UR32][R22.64], R0 ;  /* 0x0000000016005986 */ /* 0x0083e2000c101120 */
[----:B------:R-:W-:Y:S01]  /*e6370*/  ULDC UR5, c[0x0][0x228] ;  /* 0x00008a0000057ab9 */ /* 0x000fe20000000800 */
[----:B------:R-:W-:Y:S02]  /*e6380*/  ISETP.LT.AND P5, PT, R28, UR4, !P0 ;  /* 0x000000041c007c0c */ /* 0x000fe4000c7a1270 */
[----:B------:R-:W2:Y:S01]  /*e6390*/  LDS.128 R4, [R14] ;  /* 0x000000000e047984 */ /* 0x000ea20000000c00 */
[----:B------:R-:W-:Y:S01]  /*e63a0*/  ULDC UR4, c[0x0][0x228] ;  /* 0x00008a0000047ab9 */ /* 0x000fe20000000800 */
[C---:B0-----:R-:W-:Y:S02]  /*e63b0*/  PRMT R2, R53.reuse, 0x7770, RZ ;  /* 0x0000777035027816 */ /* 0x041fe400000000ff */
[----:B------:R-:W3:Y:S04]  /*e63c0*/  LDL.LU.64 R20, [R1+0x12b8] ;  /* 0x0012b80001147983 */ /* 0x000ee80000300a00 */
[----:B------:R-:W3:Y:S01]  /*e63d0*/  LDL.LU.64 R16, [R1+0x12a8] ;  /* 0x0012a80001107983 */ /* 0x000ee20000300a00 */
[----:B-1----:R-:W-:-:S03]  /*e63e0*/  PRMT R0, R53, 0x7771, RZ ;  /* 0x0000777135007816 */ /* 0x002fc600000000ff */
[----:B------:R0:W-:Y:S01]  /*e63f0*/  @P4 STG.E.U8 desc[UR32][R40.64], R2 ;  /* 0x0000000228004986 */ /* 0x0001e2000c101120 */
[----:B------:R-:W-:Y:S01]  /*e6400*/  ISETP.LT.AND P4, PT, R11, UR5, !P0 ;  /* 0x000000050b007c0c */ /* 0x000fe2000c781270 */
[----:B------:R-:W-:Y:S01]  /*e6410*/  ULDC UR5, c[0x0][0x228] ;  /* 0x00008a0000057ab9 */ /* 0x000fe20000000800 */
[C---:B0-----:R-:W-:Y:S01]  /*e6420*/  PRMT R2, R53.reuse, 0x7772, RZ ;  /* 0x0000777235027816 */ /* 0x041fe200000000ff */
[----:B------:R-:W3:Y:S04]  /*e6430*/  LDL.LU.64 R40, [R1+0x12a0] ;  /* 0x0012a00001287983 */ /* 0x000ee80000300a00 */
[----:B----4-:R0:W-:Y:S04]  /*e6440*/  @P6 STG.E.U8 desc[UR32][R24.64], R0 ;  /* 0x0000000018006986 */ /* 0x0101e8000c101120 */
[----:B------:R1:W-:Y:S01]  /*e6450*/  @P3 STG.E.U8 desc[UR32][R18.64], R2 ;  /* 0x0000000212003986 */ /* 0x0003e2000c101120 */
[----:B0-----:R-:W-:-:S03]  /*e6460*/  PRMT R0, R53, 0x7773, RZ ;  /* 0x0000777335007816 */ /* 0x001fc600000000ff */
[----:B------:R-:W4:Y:S01]  /*e6470*/  LDL.LU.64 R24, [R1+0x1298] ;  /* 0x0012980001187983 */ /* 0x000f220000300a00 */
[----:B-1----:R-:W-:-:S03]  /*e6480*/  PRMT R2, R52, 0x7770, RZ ;  /* 0x0000777034027816 */ /* 0x002fc600000000ff */
[----:B------:R-:W-:Y:S04]  /*e6490*/  @P5 STG.E.U8 desc[UR32][R32.64], R0 ;  /* 0x0000000020005986 */ /* 0x000fe8000c101120 */
[----:B------:R0:W-:Y:S04]  /*e64a0*/  @P4 STG.E.U8 desc[UR32][R56.64], R2 ;  /* 0x0000000238004986 */ /* 0x0001e8000c101120 */
[----:B0-----:R-:W4:Y:S01]  /*e64b0*/  LDL.LU.64 R56, [R1+0x1290] ;  /* 0x0012900001387983 */ /* 0x001f220000300a00 */
[----:B------:R-:W-:Y:S01]  /*e64c0*/  ISETP.LT.AND P6, PT, R61, UR4, !P0 ;  /* 0x000000043d007c0c */ /* 0x000fe2000c7c1270 */
[----:B------:R-:W-:Y:S01]  /*e64d0*/  ULDC UR4, c[0x0][0x228] ;  /* 0x00008a0000047ab9 */ /* 0x000fe20000000800 */
[----:B------:R-:W-:-:S02]  /*e64e0*/  PRMT R0, R52, 0x7771, RZ ;  /* 0x0000777134007816 */ /* 0x000fc400000000ff */
[----:B------:R-:W-:Y:S01]  /*e64f0*/  ISETP.LT.AND P3, PT, R13, UR4, !P0 ;  /* 0x000000040d007c0c */ /* 0x000fe2000c761270 */
[----:B------:R-:W-:Y:S01]  /*e6500*/  ULDC UR4, c[0x0][0x228] ;  /* 0x00008a0000047ab9 */ /* 0x000fe20000000800 */
[----:B------:R-:W-:Y:S02]  /*e6510*/  PRMT R2, R52, 0x7772, RZ ;  /* 0x0000777234027816 */ /* 0x000fe400000000ff */
[----:B------:R-:W-:Y:S01]  /*e6520*/  ISETP.LT.AND P4, PT, R50, UR4, !P0 ;  /* 0x0000000432007c0c */ /* 0x000fe2000c781270 */
[----:B------:R-:W4:Y:S04]  /*e6530*/  LDL.LU.64 R32, [R1+0x1280] ;  /* 0x0012800001207983 */ /* 0x000f280000300a00 */
[----:B------:R-:W4:Y:S01]  /*e6540*/  LDL.LU R53, [R1+0x1f4] ;  /* 0x0001f40001357983 */ /* 0x000f220000300800 */
[----:B------:R-:W-:Y:S01]  /*e6550*/  ISETP.LT.AND P5, PT, R58, UR5, !P0 ;  /* 0x000000053a007c0c */ /* 0x000fe2000c7a1270 */
[----:B------:R-:W-:Y:S01]  /*e6560*/  ULDC UR4, c[0x0][0x228] ;  /* 0x00008a0000047ab9 */ /* 0x000fe20000000800 */
[----:B--2---:R-:W-:Y:S01]  /*e6570*/  PRMT R3, R4, 0x7770, RZ ;  /* 0x0000777004037816 */ /* 0x004fe200000000ff */
[----:B------:R-:W-:Y:S01]  /*e6580*/  ULDC UR5, c[0x0][0x228] ;  /* 0x00008a0000057ab9 */ /* 0x000fe20000000800 */
[----:B---3--:R0:W-:Y:S04]  /*e6590*/  @P6 STG.E.U8 desc[UR32][R20.64], R0 ;  /* 0x0000000014006986 */ /* 0x0081e8000c101120 */
[----:B------:R1:W-:Y:S01]  /*e65a0*/  @P3 STG.E.U8 desc[UR32][R16.64], R2 ;  /* 0x0000000210003986 */ /* 0x0003e2000c101120 */
[----:B------:R-:W-:Y:S01]  /*e65b0*/  ISETP.LT.AND P3, PT, R59, UR4, !P0 ;  /* 0x000000043b007c0c */ /* 0x000fe2000c761270 */
[----:B0-----:R-:W-:-:S02]  /*e65c0*/  VIADD R0, R29, 0x3c ;  /* 0x0000003c1d007836 */ /* 0x001fc40000000000 */
[----:B-1----:R-:W2:Y:S04]  /*e65d0*/  LDL.LU.64 R16, [R1+0x1288] ;  /* 0x0012880001107983 */ /* 0x002ea80000300a00 */
[----:B------:R-:W3:Y:S01]  /*e65e0*/  LDL.LU.64 R20, [R1+0x1250] ;  /* 0x0012500001147983 */ /* 0x000ee20000300a00 */
[----:B------:R-:W-:-:S03]  /*e65f0*/  PRMT R2, R52, 0x7773, RZ ;  /* 0x0000777334027816 */ /* 0x000fc600000000ff */
[----:B------:R-:W3:Y:S01]  /*e6600*/  LDL.LU.64 R22, [R1+0x1258] ;  /* 0x0012580001167983 */ /* 0x000ee20000300a00 */
[----:B------:R-:W-:Y:S01]  /*e6610*/  ISETP.LT.AND P6, PT, R60, UR5, !P0 ;  /* 0x000000053c007c0c */ /* 0x000fe2000c7c1270 */
[----:B------:R-:W-:Y:S01]  /*e6620*/  ULDC UR4, c[0x0][0x228] ;  /* 0x00008a0000047ab9 */ /* 0x000fe20000000800 */
[----:B------:R-:W-:Y:S01]  /*e6630*/  ULDC UR5, c[0x0][0x228] ;  /* 0x00008a0000057ab9 */ /* 0x000fe20000000800 */
[----:B------:R-:W-:Y:S01]  /*e6640*/  @P4 STG.E.U8 desc[UR32][R40.64], R2 ;  /* 0x0000000228004986 */ /* 0x000fe2000c101120 */
[----:B------:R-:W-:Y:S02]  /*e6650*/  ISETP.GE.AND P4, PT, R0, UR35, PT ;  /* 0x0000002300007c0c */ /* 0x000fe4000bf86270 */
[----:B------:R-:W-:Y:S01]  /*e6660*/  PRMT R0, R4, 0x7771, RZ ;  /* 0x0000777104007816 */ /* 0x000fe200000000ff */
[----:B----4-:R0:W-:Y:S04]  /*e6670*/  @P5 STG.E.U8 desc[UR32][R24.64], R3 ;  /* 0x0000000318005986 */ /* 0x0101e8000c101120 */
[----:B0-----:R-:W4:Y:S04]  /*e6680*/  LDL.LU.64 R24, [R1+0xfd8] ;  /* 0x000fd80001187983 */ /* 0x001f280000300a00 */
[----:B------:R-:W4:Y:S04]  /*e6690*/  LDL.LU R52, [R1+0x1e4] ;  /* 0x0001e40001347983 */ /* 0x000f280000300800 */
[----:B------:R0:W-:Y:S04]  /*e66a0*/  @P3 STG.E.U8 desc[UR32][R56.64], R0 ;  /* 0x0000000038003986 */ /* 0x0001e8000c101120 */
[----:B0-----:R-:W4:Y:S01]  /*e66b0*/  LDL.LU.64 R56, [R1+0xee8] ;  /* 0x000ee80001387983 */ /* 0x001f220000300a00 */
[----:B------:R-:W-:-:S02]  /*e66c0*/  ISETP.LT.AND P0, PT, R49, UR4, !P0 ;  /* 0x0000000431007c0c */ /* 0x000fc4000c701270 */
[----:B------:R-:W-:Y:S02]  /*e66d0*/  ISETP.LT.AND P5, PT, R12, UR5, !P1 ;  /* 0x000000050c007c0c */ /* 0x000fe4000cfa1270 */
[C---:B------:R-:W-:Y:S02]  /*e66e0*/  PRMT R2, R4.reuse, 0x7772, RZ ;  /* 0x0000777204027816 */ /* 0x040fe400000000ff */
[----:B------:R-:W-:Y:S01]  /*e66f0*/  PRMT R4, R4, 0x7773, RZ ;  /* 0x0000777304047816 */ /* 0x000fe200000000ff */
[----:B------:R-:W-:Y:S01]  /*e6700*/  ULDC UR4, c[0x0][0x228] ;  /* 0x00008a0000047ab9 */ /* 0x000fe20000000800 */
[----:B------:R-:W4:Y:S04]  /*e6710*/  LDL.LU.64 R40, [R1+0xeb8] ;  /* 0x000eb80001287983 */ /* 0x000f280000300a00 */
[----:B------:R0:W-:Y:S01]  /*e6720*/  @P6 STG.E.U8 desc[UR32][R32.64], R2 ;  /* 0x0000000220006986 */ /* 0x0001e2000c101120 */
[----:B------:R-:W-:-:S02]  /*e6730*/  ISETP.LT.AND P6, PT, R51, UR4, !P1 ;  /* 0x0000000433007c0c */ /* 0x000fc4000cfc1270 */
[C---:B------:R-:W-:Y:S01]  /*e6740*/  PRMT R0, R53.reuse, 0x7770, RZ ;  /* 0x0000777035007816 */ /* 0x040fe200000000ff */
[----:B------:R-:W-:Y:S01]  /*e6750*/  ULDC UR5, c[0x0][0x228] ;  /* 0x00008a0000057ab9 */ /* 0x000fe20000000800 */
[----:B------:R-:W-:Y:S01]  /*e6760*/  ULDC UR4, c[0x0][0x228] ;  /* 0x00008a0000047ab9 */ /* 0x000fe20000000800 */
[----:B------:R-:W-:Y:S01]  /*e6770*/  ISETP.LT.AND P3, PT, R44, UR5, !P1 ;  /* 0x000000052c007c0c */ /* 0x000fe2000cf61270 */
[----:B------:R-:W-:Y:S01]  /*e6780*/  ULDC UR5, c[0x0][0x228] ;  /* 0x00008a0000057ab9 */ /* 0x000fe20000000800 */
[----:B0-----:R-:W-:Y:S01]  /*e6790*/  PRMT R2, R53, 0x7772, RZ ;  /* 0x0000777235027816 */ /* 0x001fe200000000ff */
[----:B--2---:R0:W-:Y:S04]  /*e67a0*/  @P0 STG.E.U8 desc[UR32][R16.64], R4 ;  /* 0x0000000410000986 */ /* 0x0041e8000c101120 */
[----:B---3--:R1:W-:Y:S01]  /*e67b0*/  @P5 STG.E.U8 desc[UR32][R20.64], R0 ;  /* 0x0000000014005986 */ /* 0x0083e2000c101120 */
[----:B------:R-:W-:-:S03]  /*e67c0*/  ISETP.LT.AND P5, PT, R15, UR4, !P1 ;  /* 0x000000040f007c0c */ /* 0x000fc6000cfa1270 */
[----:B0-----:R-:W2:Y:S04]  /*e67d0*/  LDL.LU.64 R16, [R1+0xeb0] ;  /* 0x000eb00001107983 */ /* 0x001ea80000300a00 */
[----:B------:R-:W3:Y:S04]  /*e67e0*/  LDL.LU.64 R18, [R1+0xea8] ;  /* 0x000ea80001127983 */ /* 0x000ee80000300a00 */
[----:B------:R-:W3:Y:S04]  /*e67f0*/  LDL.LU.64 R32, [R1+0xea0] ;  /* 0x000ea00001207983 */ /* 0x000ee80000300a00 */
[----:B-1----:R-:W3:Y:S01]  /*e6800*/  LDL.LU.64 R20, [R1+0xe68] ;  /* 0x000e680001147983 */ /* 0x002ee20000300a00 */
[----:B------:R-:W-:-:S03]  /*e6810*/  PRMT R0, R53, 0x7771, RZ ;  /* 0x0000777135007816 */ /* 0x000fc600000000ff */
[----:B------:R-:W3:Y:S01]  /*e6820*/  LDL.LU R14, [R1+0x1d4] ;  /* 0x0001d400010e7983 */ /* 0x000ee20000300800 */
[----:B------:R-:W-:Y:S01]  /*e6830*/  ISETP.LT.AND P0, PT, R54, UR5, !P1 ;  /* 0x0000000536007c0c */ /* 0x000fe2000cf01270 */
[----:B------:R-:W-:Y:S01]  /*e6840*/  ULDC UR4, c[0x0][0x228] ;  /* 0x00008a0000047ab9 */ /* 0x000fe20000000800 */
[----:B------:R-:W-:Y:S01]  /*e6850*/  ULDC UR5, c[0x0][0x228] ;  /* 0x00008a0000057ab9 */ /* 0x000fe20000000800 */
[----:B------:R0:W-:Y:S02]  /*e6860*/  @P6 STG.E.U8 desc[UR32][R22.64], R0 ;  /* 0x0000000016006986 */ /* 0x0001e4000c101120 */
[----:B0-----:R-:W-:Y:S02]  /*e6870*/  PRMT R0, R53, 0x7773, RZ ;  /* 0x0000777335007816 */ /* 0x001fe400000000ff */
[----:B----4-:R0:W-:Y:S04]  /*e6880*/  @P3 STG.E.U8 desc[UR32][R24.64], R2 ;  /* 0x0000000218003986 */ /* 0x0101e8000c101120 */
[----:B0-----:R-:W4:Y:S04]  /*e6890*/  LDL.LU.64 R24, [R1+0xe60] ;  /* 0x000e600001187983 */ /* 0x001f280000300a00 */
[----:B------:R0:W-:Y:S04]  /*e68a0*/  @P5 STG.E.U8 desc[UR32][R56.64], R0 ;  /* 0x0000000038005986 */ /* 0x0001e8000c101120 */
[----:B0-----:R-:W4:Y:S01]  /*e68b0*/  LDL.LU.64 R56, [R1+0xe40] ;  /* 0x000e400001387983 */ /* 0x001f220000300a00 */
[----:B------:R-:W-:-:S02]  /*e68c0*/  ISETP.LT.AND P6, PT, R55, UR4, !P1 ;  /* 0x0000000437007c0c */ /* 0x000fc4000cfc1270 */
[----:B------:R-:W-:Y:S02]  /*e68d0*/  ISETP.LT.AND P3, PT, R36, UR5, !P1 ;  /* 0x0000000524007c0c */ /* 0x000fe4000cf61270 */
[C---:B------:R-:W-:Y:S01]  /*e68e0*/  PRMT R2, R52.reuse, 0x7770, RZ ;  /* 0x0000777034027816 */ /* 0x040fe200000000ff */
[----:B------:R-:W-:Y:S01]  /*e68f0*/  ULDC UR4, c[0x0][0x228] ;  /* 0x00008a0000047ab9 */ /* 0x000fe20000000800 */
[----:B------:R-:W-:Y:S01]  /*e6900*/  PRMT R0, R52, 0x7771, RZ ;  /* 0x0000777134007816 */ /* 0x000fe200000000ff */
[----:B------:R-:W-:Y:S01]  /*e6910*/  ULDC UR5, c[0x0][0x228] ;  /* 0x00008a0000057ab9 */ /* 0x000fe20000000800 */
[----:B------:R-:W-:Y:S01]  /*e6920*/  ISETP.LT.AND P5, PT, R28, UR4, !P1 ;  /* 0x000000041c007c0c */ /* 0x000fe2000cfa1270 */
        /* <DEDUP_REMOVED lines=12> */
[----:B------:R-:W-:Y:S02]  /*e69f0*/  ULDC UR4, c[0x0][0x228] ;  /* 0x00008a0000047ab9 */ /* 0x000fe40000000800 */
[----:B0-----:R-:W2:Y:S01]  /*e6a00*/  LDL.LU.64 R16, [R1+0xe38] ;  /* 0x000e380001107983 */ /* 0x001ea20000300a00 */
[----:B------:R-:W-:Y:S02]  /*e6a10*/  PRMT R0, R52, 0x7773, RZ ;  /* 0x0000777334007816 */ /* 0x000fe400000000ff */
[----:B-1----:R-:W-:-:S03]  /*e6a20*/  PRMT R2, R14, 0x7770, RZ ;  /* 0x000077700e027816 */ /* 0x002fc600000000ff */
[----:B------:R0:W-:Y:S04]  /*e6a30*/  @P5 STG.E.U8 desc[UR32][R32.64], R0 ;  /* 0x0000000020005986 */ /* 0x0001e8000c101120 */
[----:B------:R1:W-:Y:S04]  /*e6a40*/  @P0 STG.E.U8 desc[UR32][R20.64], R2 ;  /* 0x0000000214000986 */ /* 0x0003e8000c101120 */
[----:B0-----:R-:W3:Y:S01]  /*e6a50*/  LDL.LU.64 R32, [R1+0xe20] ;  /* 0x000e200001207983 */ /* 0x001ee20000300a00 */
[----:B------:R-:W-:-:S03]  /*e6a60*/  PRMT R0, R14, 0x7771, RZ ;  /* 0x000077710e007816 */ /* 0x000fc600000000ff */
[----:B-1----:R-:W3:Y:S01]  /*e6a70*/  LDL.LU.64 R20, [R1+0xe18] ;  /* 0x000e180001147983 */ /* 0x002ee20000300a00 */
[----:B------:R-:W-:-:S03]  /*e6a80*/  PRMT R2, R14, 0x7772, RZ ;  /* 0x000077720e027816 */ /* 0x000fc600000000ff */
[----:B------:R-:W3:Y:S04]  /*e6a90*/  LDL.LU R52, [R1+0x1a4] ;  /* 0x0001a40001347983 */ /* 0x000ee80000300800 */
[----:B----4-:R0:W-:Y:S04]  /*e6aa0*/  @P6 STG.E.U8 desc[UR32][R24.64], R0 ;  /* 0x0000000018006986 */ /* 0x0101e8000c101120 */
        /* <DEDUP_REMOVED lines=14> */
[----:B------:R-:W4:Y:S04]  /*e6b90*/  LDL.LU.64 R26, [R1+0xde8] ;  /* 0x000de800011a7983 */ /* 0x000f280000300a00 */
[----:B------:R0:W-:Y:S01]  /*e6ba0*/  @P0 STG.E.U8 desc[UR32][R40.64], R2 ;  /* 0x0000000228000986 */ /* 0x0001e2000c101120 */
[----:B------:R-:W-:-:S02]  /*e6bb0*/  ISETP.GE.AND P0, PT, R0, UR31, PT ;  /* 0x0000001f00007c0c */ /* 0x000fc4000bf06270 */
[----:B------:R-:W-:Y:S02]  /*e6bc0*/  ISETP.LT.AND P1, PT, R49, UR4, !P1 ;  /* 0x0000000431007c0c */ /* 0x000fe4000cf21270 */
[C---:B------:R-:W-:Y:S01]  /*e6bd0*/  PRMT R0, R53.reuse, 0x7771, RZ ;  /* 0x0000777135007816 */ /* 0x040fe200000000ff */
[----:B------:R-:W-:Y:S01]  /*e6be0*/  ULDC UR4, c[0x0][0x228] ;  /* 0x00008a0000047ab9 */ /* 0x000fe20000000800 */
[C---:B0-----:R-:W-:Y:S01]  /*e6bf0*/  PRMT R2, R53.reuse, 0x7772, RZ ;  /* 0x0000777235027816 */ /* 0x041fe200000000ff */
[----:B--2---:R0:W-:Y:S01]  /*e6c00*/  @P5 STG.E.U8 desc[UR32][R16.64], R3 ;  /* 0x0000000310005986 */ /* 0x0041e2000c101120 */
[----:B------:R-:W-:Y:S01]  /*e6c10*/  ISETP.LT.AND P5, PT, R12, UR5, !P2 ;  /* 0x000000050c007c0c */ /* 0x000fe2000d7a1270 */
[----:B------:R-:W-:Y:S02]  /*e6c20*/  ULDC UR5, c[0x0][0x228] ;  /* 0x00008a0000057ab9 */ /* 0x000fe40000000800 */
[----:B0-----:R-:W2:Y:S04]  /*e6c30*/  LDL.LU.64 R16, [R1+0xdc8] ;  /* 0x000dc80001107983 */ /* 0x001ea80000300a00 */
[----:B------:R-:W2:Y:S04]  /*e6c40*/  LDL.LU R14, [R1+0x194] ;  /* 0x00019400010e7983 */ /* 0x000ea80000300800 */
[----:B------:R-:W2:Y:S04]  /*e6c50*/  LDL.LU.64 R22, [R1+0xdc0] ;  /* 0x000dc00001167983 */ /* 0x000ea80000300a00 */
[----:B---3--:R0:W-:Y:S04]  /*e6c60*/  @P3 STG.E.U8 desc[UR32][R32.64], R0 ;  /* 0x0000000020003986 */ /* 0x0081e8000c101120 */
[----:B------:R1:W-:Y:S04]  /*e6c70*/  @P6 STG.E.U8 desc[UR32][R20.64], R2 ;  /* 0x0000000214006986 */ /* 0x0003e8000c101120 */
[----:B0-----:R-:W3:Y:S01]  /*e6c80*/  LDL.LU.64 R32, [R1+0xda8] ;  /* 0x000da80001207983 */ /* 0x001ee20000300a00 */
[----:B------:R-:W-:-:S02]  /*e6c90*/  PRMT R0, R53, 0x7773, RZ ;  /* 0x0000777335007816 */ /* 0x000fc400000000ff */
[----:B-1----:R-:W-:Y:S01]  /*e6ca0*/  PRMT R2, R52, 0x7770, RZ ;  /* 0x0000777034027816 */ /* 0x002fe200000000ff */
[----:B------:R-:W3:Y:S04]  /*e6cb0*/  LDL.LU.64 R20, [R1+0xda0] ;  /* 0x000da00001147983 */ /* 0x000ee80000300a00 */
[----:B------:R-:W3:Y:S04]  /*e6cc0*/  LDL.LU.64 R18, [R1+0xd88] ;  /* 0x000d880001127983 */ /* 0x000ee80000300a00 */
[----:B----4-:R0:W-:Y:S04]  /*e6cd0*/  @P1 STG.E.U8 desc[UR32][R24.64], R0 ;  /* 0x0000000018001986 */ /* 0x0101e8000c101120 */
[----:B0-----:R-:W4:Y:S04]  /*e6ce0*/  LDL.LU.64 R24, [R1+0xd70] ;  /* 0x000d700001187983 */ /* 0x001f280000300a00 */
[----:B------:R0:W-:Y:S04]  /*e6cf0*/  @P5 STG.E.U8 desc[UR32][R56.64], R2 ;  /* 0x0000000238005986 */ /* 0x0001e8000c101120 */
        /* <DEDUP_REMOVED lines=18> */
[----:B------:R1:W-:Y:S01]  /*e6e20*/  @P5 STG.E.U8 desc[UR32][R22.64], R0 ;  /* 0x0000000016005986 */ /* 0x0003e2000c101120 */
[----:B------:R-:W-:Y:S01]  /*e6e30*/  ULDC UR5, c[0x0][0x228] ;  /* 0x00008a0000057ab9 */ /* 0x000fe20000000800 */
[----:B------:R-:W-:Y:S01]  /*e6e40*/  ISETP.LT.AND P5, PT, R28, UR4, !P2 ;  /* 0x000000041c007c0c */ /* 0x000fe2000d7a1270 */
[----:B------:R-:W-:Y:S01]  /*e6e50*/  ULDC UR4, c[0x0][0x228] ;  /* 0x00008a0000047ab9 */ /* 0x000fe20000000800 */
[C---:B0-----:R-:W-:Y:S01]  /*e6e60*/  PRMT R2, R14.reuse, 0x7770, RZ ;  /* 0x000077700e027816 */ /* 0x041fe200000000ff */
[----:B------:R-:W2:Y:S04]  /*e6e70*/  LDL.LU.64 R16, [R1+0xd40] ;  /* 0x000d400001107983 */ /* 0x000ea80000300a00 */
[----:B------:R-:W2:Y:S01]  /*e6e80*/  LDL.LU.64 R52, [R1+0xd30] ;  /* 0x000d300001347983 */ /* 0x000ea20000300a00 */
[----:B-1----:R-:W-:-:S03]  /*e6e90*/  PRMT R0, R14, 0x7771, RZ ;  /* 0x000077710e007816 */ /* 0x002fc600000000ff */
[----:B---3--:R0:W-:Y:S01]  /*e6ea0*/  @P1 STG.E.U8 desc[UR32][R32.64], R2 ;  /* 0x0000000220001986 */ /* 0x0081e2000c101120 */
[----:B------:R-:W-:-:S03]  /*e6eb0*/  ISETP.LT.AND P1, PT, R11, UR5, !P2 ;  /* 0x000000050b007c0c */ /* 0x000fc6000d721270 */
[----:B------:R1:W-:Y:S01]  /*e6ec0*/  @P6 STG.E.U8 desc[UR32][R20.64], R0 ;  /* 0x0000000014006986 */ /* 0x0003e2000c101120 */
[----:B------:R-:W-:Y:S01]  /*e6ed0*/  ULDC UR5, c[0x0][0x228] ;  /* 0x00008a0000057ab9 */ /* 0x000fe20000000800 */
[C---:B0-----:R-:W-:Y:S02]  /*e6ee0*/  PRMT R2, R14.reuse, 0x7772, RZ ;  /* 0x000077720e027816 */ /* 0x041fe400000000ff */
[----:B------:R-:W3:Y:S01]  /*e6ef0*/  LDL.LU.64 R32, [R1+0xd38] ;  /* 0x000d380001207983 */ /* 0x000ee20000300a00 */
[----:B-1----:R-:W-:-:S03]  /*e6f00*/  PRMT R0, R14, 0x7773, RZ ;  /* 0x000077730e007816 */ /* 0x002fc600000000ff */
[----:B------:R-:W3:Y:S04]  /*e6f10*/  LDL.LU.64 R20, [R1+0xd18] ;  /* 0x000d180001147983 */ /* 0x000ee80000300a00 */
[----:B------:R0:W-:Y:S04]  /*e6f20*/  @P3 STG.E.U8 desc[UR32][R18.64], R2 ;  /* 0x0000000212003986 */ /* 0x0001e8000c101120 */
[----:B----4-:R-:W-:Y:S01]  /*e6f30*/  @P5 STG.E.U8 desc[UR32][R24.64], R0 ;  /* 0x0000000018005986 */ /* 0x010fe2000c101120 */
[----:B0-----:R-:W-:-:S05]  /*e6f40*/  PRMT R2, R40, 0x7770, RZ ;  /* 0x0000777028027816 */ /* 0x001fca00000000ff */
[----:B------:R0:W-:Y:S04]  /*e6f50*/  @P1 STG.E.U8 desc[UR32][R56.64], R2 ;  /* 0x0000000238001986 */ /* 0x0001e8000c101120 */
[----:B0-----:R-:W4:Y:S04]  /*e6f60*/  LDL.LU.64 R56, [R1+0xd10] ;  /* 0x000d100001387983 */ /* 0x001f280000300a00 */
[----:B------:R-:W4:Y:S01]  /*e6f70*/  LDL.LU.64 R24, [R1+0xcf8] ;  /* 0x000cf80001187983 */ /* 0x000f220000300a00 */
[----:B------:R-:W-:Y:S01]  /*e6f80*/  ISETP.LT.AND P6, PT, R61, UR4, !P2 ;  /* 0x000000043d007c0c */ /* 0x000fe2000d7c1270 */
[----:B------:R-:W-:Y:S01]  /*e6f90*/  ULDC UR4, c[0x0][0x228] ;  /* 0x00008a0000047ab9 */ /* 0x000fe20000000800 */
[----:B------:R-:W-:-:S02]  /*e6fa0*/  PRMT R0, R40, 0x7771, RZ ;  /* 0x0000777128007816 */ /* 0x000fc400000000ff */
[----:B------:R-:W-:Y:S01]  /*e6fb0*/  ISETP.LT.AND P3, PT, R13, UR4, !P2 ;  /* 0x000000040d007c0c */ /* 0x000fe2000d761270 */
[----:B------:R-:W-:Y:S01]  /*e6fc0*/  ULDC UR4, c[0x0][0x228] ;  /* 0x00008a0000047ab9 */ /* 0x000fe20000000800 */
[----:B------:R-:W-:Y:S02]  /*e6fd0*/  PRMT R2, R40, 0x7772, RZ ;  /* 0x0000777228027816 */ /* 0x000fe400000000ff */
[----:B------:R-:W-:Y:S01]  /*e6fe0*/  ISETP.LT.AND P1, PT, R50, UR4, !P2 ;  /* 0x0000000432007c0c */ /* 0x000fe2000d721270 */
[----:B------:R-:W4:Y:S01]  /*e6ff0*/  LDL.LU R14, [R1+0x1f8] ;  /* 0x0001f800010e7983 */ /* 0x000f220000300800 */
[----:B------:R-:W-:Y:S01]  /*e7000*/  ULDC UR4, c[0x0][0x228] ;  /* 0x00008a0000047ab9 */ /* 0x000fe20000000800 */
[----:B------:R-:W-:Y:S02]  /*e7010*/  ISETP.LT.AND P5, PT, R58, UR5, !P2 ;  /* 0x000000053a007c0c */ /* 0x000fe4000d7a1270 */
[----:B------:R-:W-:Y:S01]  /*e7020*/  PRMT R3, R5, 0x7770, RZ ;  /* 0x0000777005037816 */ /* 0x000fe200000000ff */
[----:B------:R-:W-:Y:S01]  /*e7030*/  ULDC UR5, c[0x0][0x228] ;  /* 0x00008a0000057ab9 */ /* 0x000fe20000000800 */
[----:B--2---:R0:W-:Y:S04]  /*e7040*/  @P6 STG.E.U8 desc[UR32][R16.64], R0 ;  /* 0x0000000010006986 */ /* 0x0041e8000c101120 */
[----:B------:R1:W-:Y:S01]  /*e7050*/  @P3 STG.E.U8 desc[UR32][R52.64], R2 ;  /* 0x0000000234003986 */ /* 0x0003e2000c101120 */
[----:B------:R-:W-:-:S03]  /*e7060*/  ISETP.LT.AND P6, PT, R59, UR4, !P2 ;  /* 0x000000043b007c0c */ /* 0x000fc6000d7c1270 */
[----:B0-----:R-:W2:Y:S04]  /*e7070*/  LDL.LU.64 R16, [R1+0xd00] ;  /* 0x000d000001107983 */ /* 0x001ea80000300a00 */
[----:B-1----:R-:W2:Y:S01]  /*e7080*/  LDL.LU.64 R52, [R1+0xcc8] ;  /* 0x000cc80001347983 */ /* 0x002ea20000300a00 */
[----:B------:R-:W-:Y:S01]  /*e7090*/  PRMT R2, R40, 0x7773, RZ ;  /* 0x0000777328027816 */ /* 0x000fe200000000ff */
[----:B------:R-:W-:Y:S02]  /*e70a0*/  VIADD R0, R29, 0x3e ;  /* 0x0000003e1d007836 */ /* 0x000fe40000000000 */
[----:B------:R-:W2:Y:S04]  /*e70b0*/  LDL.LU.64 R22, [R1+0xcd0] ;  /* 0x000cd00001167983 */ /* 0x000ea80000300a00 */
[----:B---3--:R0:W-:Y:S01]  /*e70c0*/  @P1 STG.E.U8 desc[UR32][R32.64], R2 ;  /* 0x0000000220001986 */ /* 0x0081e2000c101120 */
[----:B------:R-:W-:Y:S01]  /*e70d0*/  ISETP.LT.AND P3, PT, R60, UR5, !P2 ;  /* 0x000000053c007c0c */ /* 0x000fe2000d761270 */
[----:B------:R-:W-:Y:S01]  /*e70e0*/  ULDC UR4, c[0x0][0x228] ;  /* 0x00008a0000047ab9 */ /* 0x000fe20000000800 */
[----:B------:R-:W-:-:S02]  /*e70f0*/  ISETP.GE.AND P1, PT, R0, UR29, PT ;  /* 0x0000001d00007c0c */ /* 0x000fc4000bf26270 */
[----:B------:R-:W-:Y:S01]  /*e7100*/  PRMT R0, R5, 0x7771, RZ ;  /* 0x0000777105007816 */ /* 0x000fe200000000ff */
[----:B------:R1:W-:Y:S01]  /*e7110*/  @P5 STG.E.U8 desc[UR32][R20.64], R3 ;  /* 0x0000000314005986 */ /* 0x0003e2000c101120 */
[----:B------:R-:W-:-:S03]  /*e7120*/  ULDC UR5, c[0x0][0x228] ;  /* 0x00008a0000057ab9 */ /* 0x000fc60000000800 */
[----:B0-----:R-:W3:Y:S04]  /*e7130*/  LDL.LU.64 R32, [R1+0xcb0] ;  /* 0x000cb00001207983 */ /* 0x001ee80000300a00 */
[----:B-1----:R-:W3:Y:S01]  /*e7140*/  LDL.LU R20, [R1+0x1e8] ;  /* 0x0001e80001147983 */ /* 0x002ee20000300800 */
[----:B------:R-:W-:-:S03]  /*e7150*/  PRMT R2, R5, 0x7772, RZ ;  /* 0x0000777205027816 */ /* 0x000fc600000000ff */
[----:B----4-:R0:W-:Y:S04]  /*e7160*/  @P6 STG.E.U8 desc[UR32][R56.64], R0 ;  /* 0x0000000038006986 */ /* 0x0101e8000c101120 */
[----:B0-----:R-:W4:Y:S04]  /*e7170*/  LDL.LU.64 R56, [R1+0xca8] ;  /* 0x000ca80001387983 */ /* 0x001f280000300a00 */
[----:B------:R0:W-:Y:S04]  /*e7180*/  @P3 STG.E.U8 desc[UR32][R24.64], R2 ;  /* 0x0000000218003986 */ /* 0x0001e8000c101120 */
[----:B------:R-:W4:Y:S04]  /*e7190*/  LDL.LU.64 R40, [R1+0xca0] ;  /* 0x000ca00001287983 */ /* 0x000f280000300a00 */
[----:B0-----:R-:W4:Y:S01]  /*e71a0*/  LDL.LU.64 R24, [R1+0xcc0] ;  /* 0x000cc00001187983 */ /* 0x001f220000300a00 */
[----:B------:R-:W-:-:S02]  /*e71b0*/  ISETP.LT.AND P2, PT, R49, UR4, !P2 ;  /* 0x0000000431007c0c */ /* 0x000fc4000d741270 */
[----:B------:R-:W-:Y:S01]  /*e71c0*/  ISETP.LT.AND P5, PT, R12, UR5, !P4 ;  /* 0x000000050c007c0c */ /* 0x000fe2000e7a1270 */
[----:B------:R-:W-:Y:S01]  /*e71d0*/  ULDC UR4, c[0x0][0x228] ;  /* 0x00008a0000047ab9 */ /* 0x000fe20000000800 */
[----:B------:R-:W-:Y:S02]  /*e71e0*/  PRMT R5, R5, 0x7773, RZ ;  /* 0x0000777305057816 */ /* 0x000fe400000000ff */
[----:B------:R-:W-:Y:S02]  /*e71f0*/  ISETP.LT.AND P6, PT, R51, UR4, !P4 ;  /* 0x0000000433007c0c */ /* 0x000fe4000e7c1270 */
[----:B------:R-:W-:Y:S01]  /*e7200*/  PRMT R0, R14, 0x7770, RZ ;  /* 0x000077700e007816 */ /* 0x000fe200000000ff */
[----:B------:R-:W-:Y:S01]  /*e7210*/  ULDC UR5, c[0x0][0x228] ;  /* 0x00008a0000057ab9 */ /* 0x000fe20000000800 */
[----:B------:R-:W4:Y:S01]  /*e7220*/  LDL.LU.64 R18, [R1+0xcb8] ;  /* 0x000cb80001127983 */ /* 0x000f220000300a00 */
[----:B------:R-:W-:Y:S01]  /*e7230*/  ULDC UR4, c[0x0][0x228] ;  /* 0x00008a0000047ab9 */ /* 0x000fe20000000800 */
[----:B------:R-:W-:-:S02]  /*e7240*/  ISETP.LT.AND P3, PT, R44, UR5, !P4 ;  /* 0x000000052c007c0c */ /* 0x000fc4000e761270 */
[C---:B------:R-:W-:Y:S01]  /*e7250*/  PRMT R2, R14.reuse, 0x7772, RZ ;  /* 0x000077720e027816 */ /* 0x040fe200000000ff */
[----:B------:R-:W-:Y:S01]  /*e7260*/  ULDC UR5, c[0x0][0x228] ;  /* 0x00008a0000057ab9 */ /* 0x000fe20000000800 */
[----:B--2---:R0:W-:Y:S04]  /*e7270*/  @P2 STG.E.U8 desc[UR32][R16.64], R5 ;  /* 0x0000000510002986 */ /* 0x0041e8000c101120 */
[----:B------:R1:W-:Y:S01]  /*e7280*/  @P5 STG.E.U8 desc[UR32][R52.64], R0 ;  /* 0x0000000034005986 */ /* 0x0003e2000c101120 */
[----:B------:R-:W-:Y:S01]  /*e7290*/  ISETP.LT.AND P5, PT, R15, UR4, !P4 ;  /* 0x000000040f007c0c */ /* 0x000fe2000e7a1270 */
[----:B------:R-:W-:Y:S02]  /*e72a0*/  ULDC UR4, c[0x0][0x228] ;  /* 0x00008a0000047ab9 */ /* 0x000fe40000000800 */
[----:B0-----:R-:W2:Y:S04]  /*e72b0*/  LDL.LU.64 R16, [R1+0xce0] ;  /* 0x000ce00001107983 */ /* 0x001ea80000300a00 */
[----:B-1----:R-:W2:Y:S04]  /*e72c0*/  LDL.LU.64 R52, [R1+0xcd8] ;  /* 0x000cd80001347983 */ /* 0x002ea80000300a00 */
[----:B------:R-:W2:Y:S01]  /*e72d0*/  LDL.LU R21, [R1+0x1d8] ;  /* 0x0001d80001157983 */ /* 0x000ea20000300800 */
[----:B------:R-:W-:-:S05]  /*e72e0*/  PRMT R0, R14, 0x7771, RZ ;  /* 0x000077710e007816 */ /* 0x000fca00000000ff */
[----:B------:R0:W-:Y:S04]  /*e72f0*/  @P6 STG.E.U8 desc[UR32][R22.64], R0 ;  /* 0x0000000016006986 */ /* 0x0001e8000c101120 */
[----:B---3--:R1:W-:Y:S01]  /*e7300*/  @P3 STG.E.U8 desc[UR32][R32.64], R2 ;  /* 0x0000000220003986 */ /* 0x0083e2000c101120 */
[----:B------:R-:W-:Y:S02]  /*e7310*/  ISETP.LT.AND P2, PT, R54, UR5, !P4 ;  /* 0x0000000536007c0c */ /* 0x000fe4000e741270 */
[----:B0-----:R-:W-:Y:S01]  /*e7320*/  PRMT R0, R14, 0x7773, RZ ;  /* 0x000077730e007816 */ /* 0x001fe200000000ff */
[----:B-1----:R-:W3:Y:S01]  /*e7330*/  LDL.LU.64 R32, [R1+0xcf0] ;  /* 0x000cf00001207983 */ /* 0x002ee20000300a00 */
[----:B------:R-:W-:Y:S02]  /*e7340*/  ISETP.LT.AND P6, PT, R55, UR4, !P4 ;  /* 0x0000000437007c0c */ /* 0x000fe4000e7c1270 */
[C---:B------:R-:W-:Y:S01]  /*e7350*/  PRMT R2, R20.reuse, 0x7770, RZ ;  /* 0x0000777014027816 */ /* 0x040fe200000000ff */
[----:B------:R-:W-:Y:S01]  /*e7360*/  ULDC UR5, c[0x0][0x228] ;  /* 0x00008a0000057ab9 */ /* 0x000fe20000000800 */
[----:B------:R-:W-:Y:S01]  /*e7370*/  ULDC UR4, c[0x0][0x228] ;  /* 0x00008a0000047ab9 */ /* 0x000fe20000000800 */
[----:B----4-:R0:W-:Y:S04]  /*e7380*/  @P5 STG.E.U8 desc[UR32][R56.64], R0 ;  /* 0x0000000038005986 */ /* 0x0101e8000c101120 */
[----:B0-----:R-:W4:Y:S01]  /*e7390*/  LDL.LU.64 R56, [R1+0xce8] ;  /* 0x000ce80001387983 */ /* 0x001f220000300a00 */
[----:B------:R-:W-:-:S03]  /*e73a0*/  PRMT R0, R20, 0x7771, RZ ;  /* 0x0000777114007816 */ /* 0x000fc600000000ff */
[----:B------:R-:W4:Y:S04]  /*e73b0*/  LDL.LU R14, [R1+0x1b8] ;  /* 0x0001b800010e7983 */ /* 0x000f280000300800 */
[----:B------:R0:W-:Y:S04]  /*e73c0*/  @P2 STG.E.U8 desc[UR32][R40.64], R2 ;  /* 0x0000000228002986 */ /* 0x0001e8000c101120 */
[----:B------:R1:W-:Y:S04]  /*e73d0*/  @P6 STG.E.U8 desc[UR32][R24.64], R0 ;  /* 0x0000000018006986 */ /* 0x0003e8000c101120 */
[----:B0-----:R-:W4:Y:S04]  /*e73e0*/  LDL.LU.64 R40, [R1+0xd28] ;  /* 0x000d280001287983 */ /* 0x001f280000300a00 */
[----:B-1----:R-:W4:Y:S01]  /*e73f0*/  LDL.LU.64 R24, [R1+0xd20] ;  /* 0x000d200001187983 */ /* 0x002f220000300a00 */
[----:B------:R-:W-:-:S02]  /*e7400*/  ISETP.LT.AND P3, PT, R36, UR5, !P4 ;  /* 0x0000000524007c0c */ /* 0x000fc4000e761270 */
[----:B------:R-:W-:Y:S01]  /*e7410*/  ISETP.LT.AND P5, PT, R28, UR4, !P4 ;  /* 0x000000041c007c0c */ /* 0x000fe2000e7a1270 */
[----:B------:R-:W-:Y:S01]  /*e7420*/  ULDC UR5, c[0x0][0x228] ;  /* 0x00008a0000057ab9 */ /* 0x000fe20000000800 */
[C---:B------:R-:W-:Y:S02]  /*e7430*/  PRMT R2, R20.reuse, 0x7772, RZ ;  /* 0x0000777214027816 */ /* 0x040fe400000000ff */
[----:B------:R-:W-:Y:S01]  /*e7440*/  ISETP.LT.AND P2, PT, R11, UR5, !P4 ;  /* 0x000000050b007c0c */ /* 0x000fe2000e741270 */
[----:B------:R-:W-:Y:S01]  /*e7450*/  ULDC UR4, c[0x0][0x228] ;  /* 0x00008a0000047ab9 */ /* 0x000fe20000000800 */
[----:B------:R-:W-:Y:S02]  /*e7460*/  PRMT R0, R20, 0x7773, RZ ;  /* 0x0000777314007816 */ /* 0x000fe400000000ff */
[----:B------:R-:W-:Y:S01]  /*e7470*/  ISETP.LT.AND P6, PT, R61, UR4, !P4 ;  /* 0x000000043d007c0c */ /* 0x000fe2000e7c1270 */
[----:B------:R-:W-:Y:S01]  /*e7480*/  ULDC UR4, c[0x0][0x228] ;  /* 0x00008a0000047ab9 */ /* 0x000fe20000000800 */
[----:B------:R-:W-:Y:S01]  /*e7490*/  ULDC UR5, c[0x0][0x228] ;  /* 0x00008a0000057ab9 */ /* 0x000fe20000000800 */
[----:B------:R0:W-:Y:S01]  /*e74a0*/  @P3 STG.E.U8 desc[UR32][R18.64], R2 ;  /* 0x0000000212003986 */ /* 0x0001e2000c101120 */
[----:B------:R-:W-:Y:S01]  /*e74b0*/  ISETP.LT.AND P3, PT, R13, UR4, !P4 ;  /* 0x000000040d007c0c */ /* 0x000fe2000e761270 */
[----:B------:R-:W-:-:S02]  /*e74c0*/  ULDC UR4, c[0x0][0x228] ;  /* 0x00008a0000047ab9 */ /* 0x000fc40000000800 */
[----:B--2---:R1:W-:Y:S01]  /*e74d0*/  @P5 STG.E.U8 desc[UR32][R16.64], R0 ;  /* 0x0000000010005986 */ /* 0x0043e2000c101120 */
[----:B0-----:R-:W-:-:S05]  /*e74e0*/  PRMT R2, R21, 0x7770, RZ ;  /* 0x0000777015027816 */ /* 0x001fca00000000ff */
[----:B------:R0:W-:Y:S04]  /*e74f0*/  @P2 STG.E.U8 desc[UR32][R52.64], R2 ;  /* 0x0000000234002986 */ /* 0x0001e8000c101120 */
[----:B-1----:R-:W2:Y:S01]  /*e7500*/  LDL.LU.64 R16, [R1+0xd58] ;  /* 0x000d580001107983 */ /* 0x002ea20000300a00 */
[----:B------:R-:W-:-:S03]  /*e7510*/  PRMT R0, R21, 0x7771, RZ ;  /* 0x0000777115007816 */ /* 0x000fc600000000ff */
[----:B0-----:R-:W2:Y:S01]  /*e7520*/  LDL.LU.64 R52, [R1+0xd50] ;  /* 0x000d500001347983 */ /* 0x001ea20000300a00 */
[----:B------:R-:W-:-:S03]  /*e7530*/  PRMT R2, R21, 0x7772, RZ ;  /* 0x0000777215027816 */ /* 0x000fc600000000ff */
[----:B------:R-:W2:Y:S04]  /*e7540*/  LDL.LU R20, [R1+0x1a8] ;  /* 0x0001a80001147983 */ /* 0x000ea80000300800 */
[----:B---3--:R0:W-:Y:S01]  /*e7550*/  @P6 STG.E.U8 desc[UR32][R32.64], R0 ;  /* 0x0000000020006986 */ /* 0x0081e2000c101120 */
[----:B------:R-:W-:Y:S02]  /*e7560*/  ISETP.LT.AND P2, PT, R50, UR4, !P4 ;  /* 0x0000000432007c0c */ /* 0x000fe4000e741270 */
[----:B------:R-:W-:Y:S01]  /*e7570*/  ISETP.LT.AND P5, PT, R58, UR5, !P4 ;  /* 0x000000053a007c0c */ /* 0x000fe2000e7a1270 */
[----:B------:R-:W-:Y:S01]  /*e7580*/  ULDC UR4, c[0x0][0x228] ;  /* 0x00008a0000047ab9 */ /* 0x000fe20000000800 */
[----:B------:R-:W-:Y:S01]  /*e7590*/  ULDC UR5, c[0x0][0x228] ;  /* 0x00008a0000057ab9 */ /* 0x000fe20000000800 */
[----:B0-----:R-:W3:Y:S04]  /*e75a0*/  LDL.LU.64 R32, [R1+0xd60] ;  /* 0x000d600001207983 */ /* 0x001ee80000300a00 */
[----:B----4-:R0:W-:Y:S04]  /*e75b0*/  @P3 STG.E.U8 desc[UR32][R56.64], R2 ;  /* 0x0000000238003986 */ /* 0x0101e8000c101120 */
[----:B0-----:R-:W4:Y:S01]  /*e75c0*/  LDL.LU.64 R56, [R1+0xd48] ;  /* 0x000d480001387983 */ /* 0x001f220000300a00 */
[----:B------:R-:W-:-:S02]  /*e75d0*/  PRMT R2, R21, 0x7773, RZ ;  /* 0x0000777315027816 */ /* 0x000fc400000000ff */
[----:B------:R-:W-:Y:S01]  /*e75e0*/  PRMT R3, R14, 0x7770, RZ ;  /* 0x000077700e037816 */ /* 0x000fe200000000ff */
[----:B------:R-:W4:Y:S04]  /*e75f0*/  LDL.LU.64 R26, [R1+0xd80] ;  /* 0x000d8000011a7983 */ /* 0x000f280000300a00 */
[----:B------:R-:W-:Y:S04]  /*e7600*/  @P2 STG.E.U8 desc[UR32][R40.64], R2 ;  /* 0x0000000228002986 */ /* 0x000fe8000c101120 */
[----:B------:R0:W-:Y:S04]  /*e7610*/  @P5 STG.E.U8 desc[UR32][R24.64], R3 ;  /* 0x0000000318005986 */ /* 0x0001e8000c101120 */
[----:B0-----:R-:W4:Y:S01]  /*e7620*/  LDL.LU.64 R24, [R1+0xd78] ;  /* 0x000d780001187983 */ /* 0x001f220000300a00 */
[----:B------:R-:W-:Y:S01]  /*e7630*/  ISETP.LT.AND P3, PT, R59, UR4, !P4 ;  /* 0x000000043b007c0c */ /* 0x000fe2000e761270 */
[----:B------:R-:W-:Y:S01]  /*e7640*/  VIADD R0, R29, 0x3f ;  /* 0x0000003f1d007836 */ /* 0x000fe20000000000 */
[----:B------:R-:W-:Y:S01]  /*e7650*/  ISETP.LT.AND P6, PT, R60, UR5, !P4 ;  /* 0x000000053c007c0c */ /* 0x000fe2000e7c1270 */
[----:B------:R-:W-:Y:S01]  /*e7660*/  ULDC UR4, c[0x0][0x228] ;  /* 0x00008a0000047ab9 */ /* 0x000fe20000000800 */
[----:B------:R-:W-:Y:S01]  /*e7670*/  ULDC UR5, c[0x0][0x228] ;  /* 0x00008a0000057ab9 */ /* 0x000fe20000000800 */
[----:B------:R-:W4:Y:S01]  /*e7680*/  LDL.LU R40, [R1+0x198] ;  /* 0x0001980001287983 */ /* 0x000f220000300800 */
[----:B------:R-:W-:-:S02]  /*e7690*/  ISETP.GE.AND P2, PT, R0, UR27, PT ;  /* 0x0000001b00007c0c */ /* 0x000fc4000bf46270 */
[C---:B------:R-:W-:Y:S02]  /*e76a0*/  PRMT R0, R14.reuse, 0x7771, RZ ;  /* 0x000077710e007816 */ /* 0x040fe400000000ff */
[----:B------:R-:W-:Y:S02]  /*e76b0*/  ISETP.LT.AND P4, PT, R49, UR4, !P4 ;  /* 0x0000000431007c0c */ /* 0x000fe4000e781270 */
[----:B------:R-:W-:Y:S02]  /*e76c0*/  PRMT R2, R14, 0x7772, RZ ;  /* 0x000077720e027816 */ /* 0x000fe400000000ff */
[----:B------:R-:W-:Y:S01]  /*e76d0*/  ISETP.LT.AND P5, PT, R12, UR5, !P0 ;  /* 0x000000050c007c0c */ /* 0x000fe2000c7a1270 */
[----:B------:R-:W-:Y:S01]  /*e76e0*/  ULDC UR4, c[0x0][0x228] ;  /* 0x00008a0000047ab9 */ /* 0x000fe20000000800 */
[----:B------:R-:W-:Y:S01]  /*e76f0*/  ULDC UR5, c[0x0][0x228] ;  /* 0x00008a0000057ab9 */ /* 0x000fe20000000800 */
[----:B--2---:R0:W-:Y:S04]  /*e7700*/  @P3 STG.E.U8 desc[UR32][R16.64], R0 ;  /* 0x0000000010003986 */ /* 0x0041e8000c101120 */
[----:B------:R1:W-:Y:S04]  /*e7710*/  @P6 STG.E.U8 desc[UR32][R52.64], R2 ;  /* 0x0000000234006986 */ /* 0x0003e8000c101120 */
[----:B0-----:R-:W2:Y:S01]  /*e7720*/  LDL.LU.64 R16, [R1+0xd98] ;  /* 0x000d980001107983 */ /* 0x001ea20000300a00 */
[----:B------:R-:W-:-:S03]  /*e7730*/  PRMT R0, R14, 0x7773, RZ ;  /* 0x000077730e007816 */ /* 0x000fc600000000ff */
[----:B-1----:R-:W2:Y:S01]  /*e7740*/  LDL.LU.64 R52, [R1+0xd90] ;  /* 0x000d900001347983 */ /* 0x002ea20000300a00 */
[----:B------:R-:W-:-:S03]  /*e7750*/  PRMT R2, R20, 0x7770, RZ ;  /* 0x0000777014027816 */ /* 0x000fc600000000ff */
[----:B------:R-:W2:Y:S04]  /*e7760*/  LDL.LU.64 R22, [R1+0xdb8] ;  /* 0x000db80001167983 */ /* 0x000ea80000300a00 */
[----:B---3--:R0:W-:Y:S04]  /*e7770*/  @P4 STG.E.U8 desc[UR32][R32.64], R0 ;  /* 0x0000000020004986 */ /* 0x0081e8000c101120 */
[----:B------:R-:W3:Y:S01]  /*e7780*/  LDL.LU.64 R18, [R1+0xdb0] ;  /* 0x000db00001127983 */ /* 0x000ee20000300a00 */
[----:B------:R-:W-:Y:S02]  /*e7790*/  ISETP.LT.AND P6, PT, R51, UR4, !P0 ;  /* 0x0000000433007c0c */ /* 0x000fe4000c7c1270 */
[----:B------:R-:W-:Y:S01]  /*e77a0*/  ISETP.LT.AND P3, PT, R44, UR5, !P0 ;  /* 0x000000052c007c0c */ /* 0x000fe2000c761270 */
[----:B------:R-:W-:Y:S01]  /*e77b0*/  ULDC UR4, c[0x0][0x228] ;  /* 0x00008a0000047ab9 */ /* 0x000fe20000000800 */
[----:B------:R-:W-:Y:S01]  /*e77c0*/  ULDC UR5, c[0x0][0x228] ;  /* 0x00008a0000057ab9 */ /* 0x000fe20000000800 */
[----:B0-----:R-:W3:Y:S01]  /*e77d0*/  LDL.LU.64 R32, [R1+0xde0] ;  /* 0x000de00001207983 */ /* 0x001ee20000300a00 */
[----:B------:R-:W-:-:S03]  /*e77e0*/  PRMT R0, R20, 0x7771, RZ ;  /* 0x0000777114007816 */ /* 0x000fc600000000ff */
[----:B----4-:R0:W-:Y:S04]  /*e77f0*/  @P5 STG.E.U8 desc[UR32][R56.64], R2 ;  /* 0x0000000238005986 */ /* 0x0101e8000c101120 */
[----:B0-----:R-:W4:Y:S04]  /*e7800*/  LDL.LU.64 R56, [R1+0xdd8] ;  /* 0x000dd80001387983 */ /* 0x001f280000300a00 */
[----:B------:R-:W4:Y:S01]  /*e7810*/  LDL.LU R14, [R1+0x1c8] ;  /* 0x0001c800010e7983 */ /* 0x000f220000300800 */
[----:B------:R-:W-:-:S03]  /*e7820*/  PRMT R2, R20, 0x7772, RZ ;  /* 0x0000777214027816 */ /* 0x000fc600000000ff */
[----:B------:R0:W-:Y:S04]  /*e7830*/  @P6 STG.E.U8 desc[UR32][R26.64], R0 ;  /* 0x000000001a006986 */ /* 0x0001e8000c101120 */
[----:B------:R1:W-:Y:S01]  /*e7840*/  @P3 STG.E.U8 desc[UR32][R24.64], R2 ;  /* 0x0000000218003986 */ /* 0x0003e2000c101120 */
[----:B0-----:R-:W-:-:S03]  /*e7850*/  PRMT R0, R20, 0x7773, RZ ;  /* 0x0000777314007816 */ /* 0x001fc600000000ff */
[----:B-1----:R-:W4:Y:S04]  /*e7860*/  LDL.LU.64 R24, [R1+0xe00] ;  /* 0x000e000001187983 */ /* 0x002f280000300a00 */
[----:B------:R-:W4:Y:S01]  /*e7870*/  LDL.LU.64 R20, [R1+0xdf8] ;  /* 0x000df80001147983 */ /* 0x000f220000300a00 */
[----:B------:R-:W-:Y:S02]  /*e7880*/  ISETP.LT.AND P5, PT, R15, UR4, !P0 ;  /* 0x000000040f007c0c */ /* 0x000fe4000c7a1270 */
[----:B------:R-:W-:Y:S01]  /*e7890*/  ISETP.LT.AND P4, PT, R54, UR5, !P0 ;  /* 0x0000000536007c0c */ /* 0x000fe2000c781270 */
[----:B------:R-:W-:Y:S01]  /*e78a0*/  ULDC UR4, c[0x0][0x228] ;  /* 0x00008a0000047ab9 */ /* 0x000fe20000000800 */
[----:B------:R-:W-:Y:S01]  /*e78b0*/  ULDC UR5, c[0x0][0x228] ;  /* 0x00008a0000057ab9 */ /* 0x000fe20000000800 */
[----:B------:R-:W-:-:S02]  /*e78c0*/  ISETP.LT.AND P6, PT, R55, UR4, !P0 ;  /* 0x0000000437007c0c */ /* 0x000fc4000c7c1270 */
[----:B------:R-:W-:Y:S02]  /*e78d0*/  PRMT R2, R40, 0x7770, RZ ;  /* 0x0000777028027816 */ /* 0x000fe400000000ff */
[----:B------:R-:W-:Y:S01]  /*e78e0*/  ISETP.LT.AND P3, PT, R36, UR5, !P0 ;  /* 0x0000000524007c0c */ /* 0x000fe2000c761270 */
[----:B------:R-:W-:Y:S01]  /*e78f0*/  ULDC UR4, c[0x0][0x228] ;  /* 0x00008a0000047ab9 */ /* 0x000fe20000000800 */
[----:B------:R-:W-:Y:S02]  /*e7900*/  ULDC UR5, c[0x0][0x228] ;  /* 0x00008a0000057ab9 */ /* 0x000fe40000000800 */
[----:B--2---:R0:W-:Y:S01]  /*e7910*/  @P5 STG.E.U8 desc[UR32][R16.64], R0 ;  /* 0x0000000010005986 */ /* 0x0041e2000c101120 */
[----:B------:R-:W-:Y:S01]  /*e7920*/  ISETP.LT.AND P5, PT, R28, UR4, !P0 ;  /* 0x000000041c007c0c */ /* 0x000fe2000c7a1270 */
[----:B------:R-:W-:Y:S02]  /*e7930*/  ULDC UR4, c[0x0][0x228] ;  /* 0x00008a0000047ab9 */ /* 0x000fe40000000800 */
[----:B------:R1:W-:Y:S04]  /*e7940*/  @P4 STG.E.U8 desc[UR32][R52.64], R2 ;  /* 0x0000000234004986 */ /* 0x0003e8000c101120 */
[----:B0-----:R-:W2:Y:S01]  /*e7950*/  LDL.LU.64 R16, [R1+0xe10] ;  /* 0x000e100001107983 */ /* 0x001ea20000300a00 */
[----:B------:R-:W-:-:S02]  /*e7960*/  ISETP.LT.AND P4, PT, R11, UR5, !P0 ;  /* 0x000000050b007c0c */ /* 0x000fc4000c781270 */
[C---:B------:R-:W-:Y:S01]  /*e7970*/  PRMT R0, R40.reuse, 0x7771, RZ ;  /* 0x0000777128007816 */ /* 0x040fe200000000ff */
[----:B------:R-:W-:Y:S01]  /*e7980*/  ULDC UR5, c[0x0][0x228] ;  /* 0x00008a0000057ab9 */ /* 0x000fe20000000800 */
[----:B-1----:R-:W-:-:S03]  /*e7990*/  PRMT R2, R40, 0x7772, RZ ;  /* 0x0000777228027816 */ /* 0x002fc600000000ff */
[----:B------:R0:W-:Y:S04]  /*e79a0*/  @P6 STG.E.U8 desc[UR32][R22.64], R0 ;  /* 0x0000000016006986 */ /* 0x0001e8000c101120 */
[----:B------:R-:W2:Y:S04]  /*e79b0*/  LDL.LU.64 R52, [R1+0xe08] ;  /* 0x000e080001347983 */ /* 0x000ea80000300a00 */
[----:B---3--:R-:W-:Y:S01]  /*e79c0*/  @P3 STG.E.U8 desc[UR32][R18.64], R2 ;  /* 0x0000000212003986 */ /* 0x008fe2000c101120 */
[----:B------:R-:W-:Y:S02]  /*e79d0*/  ISETP.LT.AND P6, PT, R61, UR4, !P0 ;  /* 0x000000043d007c0c */ /* 0x000fe4000c7c1270 */
[----:B------:R-:W-:Y:S01]  /*e79e0*/  ISETP.LT.AND P3, PT, R13, UR5, !P0 ;  /* 0x000000050d007c0c */ /* 0x000fe2000c761270 */
[----:B------:R-:W-:Y:S01]  /*e79f0*/  ULDC UR4, c[0x0][0x228] ;  /* 0x00008a0000047ab9 */ /* 0x000fe20000000800 */
[----:B------:R-:W-:Y:S01]  /*e7a00*/  ULDC UR5, c[0x0][0x228] ;  /* 0x00008a0000057ab9 */ /* 0x000fe20000000800 */
[----:B0-----:R-:W-:-:S05]  /*e7a10*/  PRMT R0, R40, 0x7773, RZ ;  /* 0x0000777328007816 */ /* 0x001fca00000000ff */
[----:B------:R0:W-:Y:S04]  /*e7a20*/  @P5 STG.E.U8 desc[UR32][R32.64], R0 ;  /* 0x0000000020005986 */ /* 0x0001e8000c101120 */
[----:B0-----:R-:W3:Y:S01]  /*e7a30*/  LDL.LU.64 R32, [R1+0xe50] ;  /* 0x000e500001207983 */ /* 0x001ee20000300a00 */
[----:B----4-:R-:W-:-:S05]  /*e7a40*/  PRMT R2, R14, 0x7770, RZ ;  /* 0x000077700e027816 */ /* 0x010fca00000000ff */
[----:B------:R0:W-:Y:S01]  /*e7a50*/  @P4 STG.E.U8 desc[UR32][R56.64], R2 ;  /* 0x0000000238004986 */ /* 0x0001e2000c101120 */
[----:B------:R-:W-:-:S03]  /*e7a60*/  PRMT R0, R14, 0x7771, RZ ;  /* 0x000077710e007816 */ /* 0x000fc600000000ff */
[----:B0-----:R-:W4:Y:S01]  /*e7a70*/  LDL.LU.64 R56, [R1+0xe48] ;  /* 0x000e480001387983 */ /* 0x001f220000300a00 */
[----:B------:R-:W-:-:S03]  /*e7a80*/  PRMT R2, R14, 0x7772, RZ ;  /* 0x000077720e027816 */ /* 0x000fc600000000ff */
[----:B------:R-:W-:Y:S04]  /*e7a90*/  @P6 STG.E.U8 desc[UR32][R24.64], R0 ;  /* 0x0000000018006986 */ /* 0x000fe8000c101120 */
[----:B------:R0:W-:Y:S04]  /*e7aa0*/  @P3 STG.E.U8 desc[UR32][R20.64], R2 ;  /* 0x0000000214003986 */ /* 0x0001e8000c101120 */
[----:B0-----:R-:W4:Y:S01]  /*e7ab0*/  LDL.LU.64 R20, [R1+0xe28] ;  /* 0x000e280001147983 */ /* 0x001f220000300a00 */
[----:B------:R-:W-:Y:S02]  /*e7ac0*/  ISETP.LT.AND P5, PT, R50, UR4, !P0 ;  /* 0x0000000432007c0c */ /* 0x000fe4000c7a1270 */
[----:B------:R-:W-:Y:S01]  /*e7ad0*/  PRMT R0, R14, 0x7773, RZ ;  /* 0x000077730e007816 */ /* 0x000fe200000000ff */
[----:B------:R-:W-:-:S02]  /*e7ae0*/  ULDC UR4, c[0x0][0x228] ;  /* 0x00008a0000047ab9 */ /* 0x000fc40000000800 */
[----:B------:R-:W-:Y:S01]  /*e7af0*/  ISETP.LT.AND P4, PT, R58, UR4, !P0 ;  /* 0x000000043a007c0c */ /* 0x000fe2000c781270 */
[----:B------:R-:W-:Y:S02]  /*e7b00*/  ULDC UR4, c[0x0][0x228] ;  /* 0x00008a0000047ab9 */ /* 0x000fe40000000800 */
[----:B------:R-:W-:Y:S02]  /*e7b10*/  ISETP.LT.AND P3, PT, R59, UR4, !P0 ;  /* 0x000000043b007c0c */ /* 0x000fe4000c761270 */
[----:B------:R-:W-:Y:S01]  /*e7b20*/  PRMT R2, R6, 0x7770, RZ ;  /* 0x0000777006027816 */ /* 0x000fe200000000ff */
[----:B------:R-:W-:Y:S02]  /*e7b30*/  ULDC UR4, c[0x0][0x228] ;  /* 0x00008a0000047ab9 */ /* 0x000fe40000000800 */
[----:B--2---:R0:W-:Y:S01]  /*e7b40*/  @P5 STG.E.U8 desc[UR32][R16.64], R0 ;  /* 0x0000000010005986 */ /* 0x0041e2000c101120 */
[----:B------:R-:W-:-:S03]  /*e7b50*/  ISETP.LT.AND P5, PT, R60, UR5, !P0 ;  /* 0x000000053c007c0c */ /* 0x000fc6000c7a1270 */
[----:B0-----:R-:W2:Y:S04]  /*e7b60*/  LDL.LU R16, [R1+0x1fc] ;  /* 0x0001fc0001107983 */ /* 0x001ea80000300800 */
[----:B------:R-:W2:Y:S04]  /*e7b70*/  LDL.LU.64 R22, [R1+0xe88] ;  /* 0x000e880001167983 */ /* 0x000ea80000300a00 */
[----:B------:R-:W2:Y:S04]  /*e7b80*/  LDL.LU.64 R18, [R1+0xe80] ;  /* 0x000e800001127983 */ /* 0x000ea80000300a00 */
[----:B------:R0:W-:Y:S04]  /*e7b90*/  @P4 STG.E.U8 desc[UR32][R52.64], R2 ;  /* 0x0000000234004986 */ /* 0x0001e8000c101120 */
[----:B------:R-:W2:Y:S01]  /*e7ba0*/  LDL.LU.64 R24, [R1+0xe78] ;  /* 0x000e780001187983 */ /* 0x000ea20000300a00 */
[----:B------:R-:W-:-:S02]  /*e7bb0*/  PRMT R0, R6, 0x7771, RZ ;  /* 0x0000777106007816 */ /* 0x000fc400000000ff */
[----:B------:R-:W-:Y:S01]  /*e7bc0*/  ISETP.LT.AND P0, PT, R49, UR4, !P0 ;  /* 0x0000000431007c0c */ /* 0x000fe2000c701270 */
[----:B------:R-:W-:Y:S01]  /*e7bd0*/  ULDC UR5, c[0x0][0x228] ;  /* 0x00008a0000057ab9 */ /* 0x000fe20000000800 */
[----:B------:R-:W-:Y:S01]  /*e7be0*/  ULDC UR4, c[0x0][0x228] ;  /* 0x00008a0000047ab9 */ /* 0x000fe20000000800 */
[----:B0-----:R-:W2:Y:S01]  /*e7bf0*/  LDL.LU.64 R52, [R1+0xe98] ;  /* 0x000e980001347983 */ /* 0x001ea20000300a00 */
[----:B------:R-:W-:-:S03]  /*e7c00*/  PRMT R2, R6, 0x7772, RZ ;  /* 0x0000777206027816 */ /* 0x000fc600000000ff */
[----:B------:R-:W2:Y:S04]  /*e7c10*/  LDL.LU R14, [R1+0x1ec] ;  /* 0x0001ec00010e7983 */ /* 0x000ea80000300800 */
[----:B---3--:R-:W-:Y:S01]  /*e7c20*/  @P3 STG.E.U8 desc[UR32][R32.64], R0 ;  /* 0x0000000020003986 */ /* 0x008fe2000c101120 */
[----:B------:R-:W-:-:S03]  /*e7c30*/  PRMT R6, R6, 0x7773, RZ ;  /* 0x0000777306067816 */ /* 0x000fc600000000ff */
[----:B----4-:R0:W-:Y:S04]  /*e7c40*/  @P5 STG.E.U8 desc[UR32][R56.64], R2 ;  /* 0x0000000238005986 */ /* 0x0101e8000c101120 */
[----:B0-----:R-:W3:Y:S04]  /*e7c50*/  LDL.LU.64 R56, [R1+0xe90] ;  /* 0x000e900001387983 */ /* 0x001ee80000300a00 */
[----:B------:R-:W4:Y:S04]  /*e7c60*/  LDL.LU.64 R40, [R1+0xed0] ;  /* 0x000ed00001287983 */ /* 0x000f280000300a00 */
[----:B------:R-:W4:Y:S04]  /*e7c70*/  LDL.LU.64 R32, [R1+0xec8] ;  /* 0x000ec80001207983 */ /* 0x000f280000300a00 */
[----:B------:R0:W-:Y:S04]  /*e7c80*/  @P0 STG.E.U8 desc[UR32][R20.64], R6 ;  /* 0x0000000614000986 */ /* 0x0001e8000c101120 */
[----:B0-----:R-:W4:Y:S01]  /*e7c90*/  LDL.LU.64 R20, [R1+0xee0] ;  /* 0x000ee00001147983 */ /* 0x001f220000300a00 */
[----:B------:R-:W-:-:S02]  /*e7ca0*/  ISETP.LT.AND P6, PT, R12, UR5, !P1 ;  /* 0x000000050c007c0c */ /* 0x000fc4000cfc1270 */
[----:B------:R-:W-:Y:S01]  /*e7cb0*/  ISETP.LT.AND P4, PT, R12, UR6, !P2 ;  /* 0x000000060c007c0c */ /* 0x000fe2000d781270 */
[----:B------:R-:W-:Y:S01]  /*e7cc0*/  ULDC UR5, c[0x0][0x228] ;  /* 0x00008a0000057ab9 */ /* 0x000fe20000000800 */
[----:B------:R-:W-:Y:S01]  /*e7cd0*/  ULDC UR6, c[0x0][0x228] ;  /* 0x00008a0000067ab9 */ /* 0x000fe20000000800 */
[----:B------:R-:W-:Y:S02]  /*e7ce0*/  ISETP.LT.AND P3, PT, R51, UR4, !P1 ;  /* 0x0000000433007c0c */ /* 0x000fe4000cf61270 */
[----:B------:R-:W-:Y:S01]  /*e7cf0*/  ISETP.LT.AND P5, PT, R44, UR5, !P1 ;  /* 0x000000052c007c0c */ /* 0x000fe2000cfa1270 */
[----:B------:R-:W-:Y:S01]  /*e7d00*/  ULDC UR4, c[0x0][0x228] ;  /* 0x00008a0000047ab9 */ /* 0x000fe20000000800 */
[----:B------:R-:W-:Y:S01]  /*e7d10*/  ISETP.LT.AND P0, PT, R15, UR6, !P1 ;  /* 0x000000060f007c0c */ /* 0x000fe2000cf01270 */
[----:B------:R-:W4:Y:S01]  /*e7d20*/  LDL.LU R12, [R1+0x1dc] ;  /* 0x0001dc00010c7983 */ /* 0x000f220000300800 */
[----:B------:R-:W-:Y:S01]  /*e7d30*/  ULDC UR5, c[0x0][0x228] ;  /* 0x00008a0000057ab9 */ /* 0x000fe20000000800 */
[----:B------:R-:W-:Y:S01]  /*e7d40*/  ULDC UR6, c[0x0][0x228] ;  /* 0x00008a0000067ab9 */ /* 0x000fe20000000800 */
[----:B--2---:R-:W-:-:S05]  /*e7d50*/  PRMT R0, R16, 0x7770, RZ ;  /* 0x0000777010007816 */ /* 0x004fca00000000ff */
[----:B------:R0:W-:Y:S01]  /*e7d60*/  @P6 STG.E.U8 desc[UR32][R22.64], R0 ;  /* 0x0000000016006986 */ /* 0x0001e2000c101120 */
[----:B------:R-:W-:Y:S02]  /*e7d70*/  ISETP.LT.AND P6, PT, R54, UR4, !P1 ;  /* 0x0000000436007c0c */ /* 0x000fe4000cfc1270 */
[C---:B------:R-:W-:Y:S02]  /*e7d80*/  PRMT R2, R16.reuse, 0x7771, RZ ;  /* 0x0000777110027816 */ /* 0x040fe400000000ff */
[C---:B------:R-:W-:Y:S02]  /*e7d90*/  PRMT R3, R16.reuse, 0x7772, RZ ;  /* 0x0000777210037816 */ /* 0x040fe400000000ff */
[----:B------:R-:W-:Y:S01]  /*e7da0*/  PRMT R4, R16, 0x7773, RZ ;  /* 0x0000777310047816 */ /* 0x000fe200000000ff */
[----:B------:R-:W-:Y:S01]  /*e7db0*/  ULDC UR4, c[0x0][0x228] ;  /* 0x00008a0000047ab9 */ /* 0x000fe20000000800 */
[----:B------:R-:W2:Y:S04]  /*e7dc0*/  LDL.LU.64 R16, [R1+0xed8] ;  /* 0x000ed80001107983 */ /* 0x000ea80000300a00 */
[----:B------:R-:W-:Y:S04]  /*e7dd0*/  @P3 STG.E.U8 desc[UR32][R18.64], R2 ;  /* 0x0000000212003986 */ /* 0x000fe8000c101120 */
[----:B------:R-:W-:Y:S01]  /*e7de0*/  @P5 STG.E.U8 desc[UR32][R24.64], R3 ;  /* 0x0000000318005986 */ /* 0x000fe2000c101120 */
[----:B------:R-:W-:-:S02]  /*e7df0*/  ISETP.LT.AND P3, PT, R55, UR4, !P1 ;  /* 0x0000000437007c0c */ /* 0x000fc4000cf61270 */
[----:B0-----:R-:W-:Y:S01]  /*e7e00*/  PRMT R0, R14, 0x7770, RZ ;  /* 0x000077700e007816 */ /* 0x001fe200000000ff */
[----:B------:R0:W-:Y:S01]  /*e7e10*/  @P0 STG.E.U8 desc[UR32][R52.64], R4 ;  /* 0x0000000434000986 */ /* 0x0001e2000c101120 */
[----:B------:R-:W-:Y:S01]  /*e7e20*/  ULDC UR4, c[0x0][0x228] ;  /* 0x00008a0000047ab9 */ /* 0x000fe20000000800 */
[----:B------:R-:W-:Y:S01]  /*e7e30*/  ISETP.LT.AND P0, PT, R36, UR5, !P1 ;  /* 0x0000000524007c0c */ /* 0x000fe2000cf01270 */
[----:B------:R-:W-:Y:S01]  /*e7e40*/  ULDC UR5, c[0x0][0x228] ;  /* 0x00008a0000057ab9 */ /* 0x000fe20000000800 */
[----:B0-----:R-:W2:Y:S04]  /*e7e50*/  LDL.LU.64 R52, [R1+0x1278] ;  /* 0x0012780001347983 */ /* 0x001ea80000300a00 */
[----:B------:R-:W2:Y:S01]  /*e7e60*/  LDL.LU.64 R24, [R1+0x1270] ;  /* 0x0012700001187983 */ /* 0x000ea20000300a00 */
[----:B------:R-:W-:-:S02]  /*e7e70*/  PRMT R2, R14, 0x7772, RZ ;  /* 0x000077720e027816 */ /* 0x000fc400000000ff */
[----:B------:R-:W-:Y:S01]  /*e7e80*/  PRMT R3, R14, 0x7773, RZ ;  /* 0x000077730e037816 */ /* 0x000fe200000000ff */
[----:B---3--:R0:W-:Y:S01]  /*e7e90*/  @P6 STG.E.U8 desc[UR32][R56.64], R0 ;  /* 0x0000000038006986 */ /* 0x0081e2000c101120 */
[----:B------:R-:W-:Y:S01]  /*e7ea0*/  ISETP.LT.AND P6, PT, R28, UR4, !P1 ;  /* 0x000000041c007c0c */ /* 0x000fe2000cfc1270 */
[----:B------:R-:W-:Y:S02]  /*e7eb0*/  ULDC UR4, c[0x0][0x228] ;  /* 0x00008a0000047ab9 */ /* 0x000fe40000000800 */
[----:B0-----:R-:W3:Y:S01]  /*e7ec0*/  LDL.LU.64 R56, [R1+0x1268] ;  /* 0x0012680001387983 */ /* 0x001ee20000300a00 */
[----:B------:R-:W-:-:S03]  /*e7ed0*/  PRMT R0, R14, 0x7771, RZ ;  /* 0x000077710e007816 */ /* 0x000fc600000000ff */
[----:B------:R-:W3:Y:S04]  /*e7ee0*/  LDL.LU R14, [R1+0x1bc] ;  /* 0x0001bc00010e7983 */ /* 0x000ee80000300800 */
[----:B----4-:R-:W-:Y:S04]  /*e7ef0*/  @P3 STG.E.U8 desc[UR32][R40.64], R0 ;  /* 0x0000000028003986 */ /* 0x010fe8000c101120 */
[----:B------:R-:W-:Y:S04]  /*e7f00*/  @P0 STG.E.U8 desc[UR32][R32.64], R2 ;  /* 0x0000000220000986 */ /* 0x000fe8000c101120 */
[----:B------:R0:W-:Y:S04]  /*e7f10*/  @P6 STG.E.U8 desc[UR32][R20.64], R3 ;  /* 0x0000000314006986 */ /* 0x0001e8000c101120 */
[----:B0-----:R-:W4:Y:S01]  /*e7f20*/  LDL.LU.64 R20, [R1+0x1260] ;  /* 0x0012600001147983 */ /* 0x001f220000300a00 */
[----:B------:R-:W-:Y:S01]  /*e7f30*/  ISETP.LT.AND P5, PT, R11, UR4, !P1 ;  /* 0x000000040b007c0c */ /* 0x000fe2000cfa1270 */
[----:B------:R-:W-:Y:S01]  /*e7f40*/  ULDC UR4, c[0x0][0x228] ;  /* 0x00008a0000047ab9 */ /* 0x000fe20000000800 */
[----:B------:R-:W-:-:S02]  /*e7f50*/  PRMT R0, R12, 0x7770, RZ ;  /* 0x000077700c007816 */ /* 0x000fc400000000ff */
[----:B------:R-:W-:Y:S01]  /*e7f60*/  ISETP.LT.AND P0, PT, R61, UR4, !P1 ;  /* 0x000000043d007c0c */ /* 0x000fe2000cf01270 */
[----:B------:R-:W-:Y:S02]  /*e7f70*/  ULDC UR4, c[0x0][0x228] ;  /* 0x00008a0000047ab9 */ /* 0x000fe40000000800 */
[----:B------:R-:W-:Y:S01]  /*e7f80*/  ISETP.LT.AND P6, PT, R13, UR4, !P1 ;  /* 0x000000040d007c0c */ /* 0x000fe2000cfc1270 */
[----:B------:R-:W-:Y:S01]  /*e7f90*/  ULDC UR4, c[0x0][0x228] ;  /* 0x00008a0000047ab9 */ /* 0x000fe20000000800 */
[C---:B------:R-:W-:Y:S02]  /*e7fa0*/  PRMT R2, R12.reuse, 0x7772, RZ ;  /* 0x000077720c027816 */ /* 0x040fe400000000ff */
[----:B------:R-:W-:Y:S02]  /*e7fb0*/  ISETP.LT.AND P3, PT, R51, UR5, !P2 ;  /* 0x0000000533007c0c */ /* 0x000fe4000d761270 */
[----:B------:R-:W-:Y:S01]  /*e7fc0*/  PRMT R3, R12, 0x7773, RZ ;  /* 0x000077730c037816 */ /* 0x000fe200000000ff */
[----:B------:R-:W-:Y:S01]  /*e7fd0*/  ULDC UR5, c[0x0][0x228] ;  /* 0x00008a0000057ab9 */ /* 0x000fe20000000800 */
[----:B--2---:R0:W-:Y:S01]  /*e7fe0*/  @P5 STG.E.U8 desc[UR32][R16.64], R0 ;  /* 0x0000000010005986 */ /* 0x0041e2000c101120 */
[----:B------:R-:W-:Y:S01]  /*e7ff0*/  ISETP.LT.AND P5, PT, R50, UR4, !P1 ;  /* 0x0000000432007c0c */ /* 0x000fe2000cfa1270 */
[----:B------:R-:W-:Y:S01]  /*e8000*/  ULDC UR4, c[0x0][0x228] ;  /* 0x00008a0000047ab9 */ /* 0x000fe20000000800 */
[----:B0-----:R-:W-:Y:S01]  /*e8010*/  PRMT R0, R12, 0x7771, RZ ;  /* 0x000077710c007816 */ /* 0x001fe200000000ff */
[----:B------:R-:W2:Y:S04]  /*e8020*/  LDL.LU.64 R16, [R1+0xec0] ;  /* 0x000ec00001107983 */ /* 0x000ea80000300a00 */
[----:B------:R-:W2:Y:S04]  /*e8030*/  LDL.LU.64 R40, [R1+0xe70] ;  /* 0x000e700001287983 */ /* 0x000ea80000300a00 */
[----:B------:R0:W-:Y:S01]  /*e8040*/  @P0 STG.E.U8 desc[UR32][R52.64], R0 ;  /* 0x0000000034000986 */ /* 0x0001e2000c101120 */
[----:B------:R-:W-:-:S03]  /*e8050*/  ISETP.LT.AND P0, PT, R58, UR4, !P1 ;  /* 0x000000043a007c0c */ /* 0x000fc6000cf01270 */
[----:B------:R-:W-:Y:S01]  /*e8060*/  @P6 STG.E.U8 desc[UR32][R24.64], R2 ;  /* 0x0000000218006986 */ /* 0x000fe2000c101120 */
[----:B------:R-:W-:-:S03]  /*e8070*/  ULDC UR4, c[0x0][0x228] ;  /* 0x00008a0000047ab9 */ /* 0x000fc60000000800 */
[----:B0-----:R-:W2:Y:S04]  /*e8080*/  LDL.LU.64 R52, [R1+0xdd0] ;  /* 0x000dd00001347983 */ /* 0x001ea80000300a00 */
[----:B------:R-:W2:Y:S04]  /*e8090*/  LDL.LU R51, [R1+0x1ac] ;  /* 0x0001ac0001337983 */ /* 0x000ea80000300800 */
[----:B---3--:R0:W-:Y:S01]  /*e80a0*/  @P5 STG.E.U8 desc[UR32][R56.64], R3 ;  /* 0x0000000338005986 */ /* 0x0081e2000c101120 */
[----:B------:R-:W-:-:S03]  /*e80b0*/  PRMT R4, R14, 0x7770, RZ ;  /* 0x000077700e047816 */ /* 0x000fc600000000ff */
[----:B0-----:R-:W3:Y:S04]  /*e80c0*/  LDL.LU.64 R56, [R1+0xd08] ;  /* 0x000d080001387983 */ /* 0x001ee80000300a00 */
[----:B------:R-:W3:Y:S04]  /*e80d0*/  LDL.LU.64 R32, [R1+0xc98] ;  /* 0x000c980001207983 */ /* 0x000ee80000300a00 */
[----:B------:R-:W3:Y:S04]  /*e80e0*/  LDL.LU.64 R24, [R1+0xc88] ;  /* 0x000c880001187983 */ /* 0x000ee80000300a00 */
[----:B----4-:R0:W-:Y:S04]  /*e80f0*/  @P0 STG.E.U8 desc[UR32][R20.64], R4 ;  /* 0x0000000414000986 */ /* 0x0101e8000c101120 */
[----:B0-----:R-:W4:Y:S01]  /*e8100*/  LDL.LU.64 R20, [R1+0xc80] ;  /* 0x000c800001147983 */ /* 0x001f220000300a00 */
[----:B------:R-:W-:-:S02]  /*e8110*/  ISETP.LT.AND P6, PT, R59, UR5, !P1 ;  /* 0x000000053b007c0c */ /* 0x000fc4000cfc1270 */
[----:B------:R-:W-:Y:S01]  /*e8120*/  ISETP.LT.AND P5, PT, R60, UR4, !P1 ;  /* 0x000000043c007c0c */ /* 0x000fe2000cfa1270 */
[----:B------:R-:W-:Y:S01]  /*e8130*/  ULDC UR5, c[0x0][0x228] ;  /* 0x00008a0000057ab9 */ /* 0x000fe20000000800 */
[C---:B------:R-:W-:Y:S02]  /*e8140*/  PRMT R0, R14.reuse, 0x7771, RZ ;  /* 0x000077710e007816 */ /* 0x040fe400000000ff */
[----:B------:R-:W-:Y:S02]  /*e8150*/  ISETP.LT.AND P1, PT, R49, UR5, !P1 ;  /* 0x0000000531007c0c */ /* 0x000fe4000cf21270 */
[C---:B------:R-:W-:Y:S01]  /*e8160*/  PRMT R2, R14.reuse, 0x7772, RZ ;  /* 0x000077720e027816 */ /* 0x040fe200000000ff */
[----:B------:R-:W-:Y:S01]  /*e8170*/  ULDC UR4, c[0x0][0x228] ;  /* 0x00008a0000047ab9 */ /* 0x000fe20000000800 */
[----:B------:R-:W-:Y:S02]  /*e8180*/  PRMT R3, R14, 0x7773, RZ ;  /* 0x000077730e037816 */ /* 0x000fe400000000ff */
[----:B------:R-:W-:Y:S01]  /*e8190*/  ISETP.LT.AND P0, PT, R44, UR6, !P2 ;  /* 0x000000062c007c0c */ /* 0x000fe2000d701270 */
[----:B------:R-:W4:Y:S04]  /*e81a0*/  LDL.LU R12, [R1+0x19c] ;  /* 0x00019c00010c7983 */ /* 0x000f280000300800 */
[----:B--2---:R0:W-:Y:S01]  /*e81b0*/  @P6 STG.E.U8 desc[UR32][R16.64], R0 ;  /* 0x0000000010006986 */ /* 0x0041e2000c101120 */
[----:B------:R-:W-:Y:S01]  /*e81c0*/  ISETP.LT.AND P6, PT, R15, UR4, !P2 ;  /* 0x000000040f007c0c */ /* 0x000fe2000d7c1270 */
[----:B------:R-:W-:-:S02]  /*e81d0*/  ULDC UR4, c[0x0][0x228] ;  /* 0x00008a0000047ab9 */ /* 0x000fc40000000800 */
[----:B------:R1:W-:Y:S01]  /*e81e0*/  @P5 STG.E.U8 desc[UR32][R40.64], R2 ;  /* 0x0000000228005986 */ /* 0x0003e2000c101120 */
[----:B------:R-:W-:Y:S01]  /*e81f0*/  ISETP.LT.AND P5, PT, R54, UR4, !P2 ;  /* 0x0000000436007c0c */ /* 0x000fe2000d7a1270 */
[----:B------:R-:W-:Y:S02]  /*e8200*/  ULDC UR4, c[0x0][0x228] ;  /* 0x00008a0000047ab9 */ /* 0x000fe40000000800 */
[----:B0-----:R-:W2:Y:S04]  /*e8210*/  LDL.LU.64 R16, [R1+0xc78] ;  /* 0x000c780001107983 */ /* 0x001ea80000300a00 */
[----:B------:R-:W2:Y:S01]  /*e8220*/  LDL.LU.64 R14, [R1+0xc70] ;  /* 0x000c7000010e7983 */ /* 0x000ea20000300a00 */
[----:B------:R-:W-:-:S03]  /*e8230*/  PRMT R4, R51, 0x7770, RZ ;  /* 0x0000777033047816 */ /* 0x000fc600000000ff */
[----:B------:R0:W-:Y:S01]  /*e8240*/  @P1 STG.E.U8 desc[UR32][R52.64], R3 ;  /* 0x0000000334001986 */ /* 0x0001e2000c101120 */
[----:B------:R-:W-:Y:S02]  /*e8250*/  ISETP.LT.AND P1, PT, R55, UR4, !P2 ;  /* 0x0000000437007c0c */ /* 0x000fe4000d721270 */
[C---:B------:R-:W-:Y:S01]  /*e8260*/  PRMT R0, R51.reuse, 0x7771, RZ ;  /* 0x0000777133007816 */ /* 0x040fe200000000ff */
[----:B------:R-:W-:Y:S01]  /*e8270*/  ULDC UR4, c[0x0][0x228] ;  /* 0x00008a0000047ab9 */ /* 0x000fe20000000800 */
[C---:B-1----:R-:W-:Y:S02]  /*e8280*/  PRMT R2, R51.reuse, 0x7772, RZ ;  /* 0x0000777233027816 */ /* 0x042fe400000000ff */
[----:B0-----:R-:W-:Y:S01]  /*e8290*/  PRMT R3, R51, 0x7773, RZ ;  /* 0x0000777333037816 */ /* 0x001fe200000000ff */
[----:B------:R-:W2:Y:S04]  /*e82a0*/  LDL.LU.64 R52, [R1+0xc68] ;  /* 0x000c680001347983 */ /* 0x000ea80000300a00 */
[----:B------:R-:W2:Y:S04]  /*e82b0*/  LDL.LU.64 R54, [R1+0xc58] ;  /* 0x000c580001367983 */ /* 0x000ea80000300a00 */
[----:B---3--:R0:W-:Y:S01]  /*e82c0*/  @P4 STG.E.U8 desc[UR32][R56.64], R4 ;  /* 0x0000000438004986 */ /* 0x0081e2000c101120 */
[----:B------:R-:W-:Y:S01]  /*e82d0*/  ISETP.LT.AND P4, PT, R36, UR4, !P2 ;  /* 0x0000000424007c0c */ /* 0x000fe2000d781270 */
[----:B------:R-:W-:-:S02]  /*e82e0*/  ULDC UR4, c[0x0][0x228] ;  /* 0x00008a0000047ab9 */ /* 0x000fc40000000800 */
[----:B------:R1:W-:Y:S01]  /*e82f0*/  @P3 STG.E.U8 desc[UR32][R32.64], R0 ;  /* 0x0000000020003986 */ /* 0x0003e2000c101120 */
[----:B------:R-:W-:Y:S01]  /*e8300*/  ISETP.LT.AND P3, PT, R28, UR4, !P2 ;  /* 0x000000041c007c0c */ /* 0x000fe2000d761270 */
[----:B------:R-:W-:Y:S02]  /*e8310*/  ULDC UR4, c[0x0][0x228] ;  /* 0x00008a0000047ab9 */ /* 0x000fe40000000800 */
[----:B------:R3:W-:Y:S01]  /*e8320*/  @P0 STG.E.U8 desc[UR32][R24.64], R2 ;  /* 0x0000000218000986 */ /* 0x0007e2000c101120 */
[----:B------:R-:W-:Y:S01]  /*e8330*/  ISETP.LT.AND P0, PT, R11, UR4, !P2 ;  /* 0x000000040b007c0c */ /* 0x000fe2000d701270 */
[----:B------:R-:W-:Y:S02]  /*e8340*/  ULDC UR4, c[0x0][0x228] ;  /* 0x00008a0000047ab9 */ /* 0x000fe40000000800 */
[----:B0-----:R-:W2:Y:S04]  /*e8350*/  LDL.LU.64 R56, [R1+0xbb0] ;  /* 0x000bb00001387983 */ /* 0x001ea80000300a00 */
[----:B----4-:R0:W-:Y:S01]  /*e8360*/  @P6 STG.E.U8 desc[UR32][R20.64], R3 ;  /* 0x0000000314006986 */ /* 0x0101e2000c101120 */
[----:B------:R-:W-:-:S03]  /*e8370*/  ISETP.LT.AND P6, PT, R61, UR4, !P2 ;  /* 0x000000043d007c0c */ /* 0x000fc6000d7c1270 */
[----:B------:R-:W4:Y:S01]  /*e8380*/  LDL.LU R61, [R1+0x4ddc] ;  /* 0x004ddc00013d7983 */ /* 0x000f220000300800 */
[----:B------:R-:W-:Y:S01]  /*e8390*/  ULDC UR4, c[0x0][0x228] ;  /* 0x00008a0000047ab9 */ /* 0x000fe20000000800 */
[C---:B------:R-:W-:Y:S02]  /*e83a0*/  PRMT R4, R12.reuse, 0x7770, RZ ;  /* 0x000077700c047816 */ /* 0x040fe400000000ff */
[C---:B-1----:R-:W-:Y:S02]  /*e83b0*/  PRMT R0, R12.reuse, 0x7771, RZ ;  /* 0x000077710c007816 */ /* 0x042fe400000000ff */
[C---:B---3--:R-:W-:Y:S02]  /*e83c0*/  PRMT R2, R12.reuse, 0x7772, RZ ;  /* 0x000077720c027816 */ /* 0x048fe400000000ff */
[----:B0-----:R-:W-:Y:S01]  /*e83d0*/  PRMT R3, R12, 0x7773, RZ ;  /* 0x000077730c037816 */ /* 0x001fe200000000ff */
[----:B--2---:R4:W-:Y:S01]  /*e83e0*/  @P5 STG.E.U8 desc[UR32][R16.64], R4 ;  /* 0x0000000410005986 */ /* 0x0049e2000c101120 */
        /* <DEDUP_REMOVED lines=8> */
[----:B------:R2:W-:Y:S01]  /*e8470*/  @P3 STG.E.U8 desc[UR32][R54.64], R3 ;  /* 0x0000000336003986 */ /* 0x0005e2000c101120 */
[----:B------:R-:W-:Y:S01]  /*e8480*/  ISETP.LT.AND P3, PT, R59, UR4, !P2 ;  /* 0x000000043b007c0c */ /* 0x000fe2000d761270 */
[----:B------:R-:W-:Y:S01]  /*e8490*/  ULDC UR4, c[0x0][0x228] ;  /* 0x00008a0000047ab9 */ /* 0x000fe20000000800 */
[----:B----4-:R-:W-:-:S02]  /*e84a0*/  PRMT R4, R61, 0x7770, RZ ;  /* 0x000077703d047816 */ /* 0x010fc400000000ff */
[C---:B0-----:R-:W-:Y:S02]  /*e84b0*/  PRMT R0, R61.reuse, 0x7771, RZ ;  /* 0x000077713d007816 */ /* 0x041fe400000000ff */
[C---:B------:R-:W-:Y:S02]  /*e84c0*/  PRMT R5, R61.reuse, 0x7772, RZ ;  /* 0x000077723d057816 */ /* 0x040fe400000000ff */
[----:B-1----:R-:W-:Y:S01]  /*e84d0*/  PRMT R2, R61, 0x7773, RZ ;  /* 0x000077733d027816 */ /* 0x002fe200000000ff */
[----:B------:R0:W-:Y:S01]  /*e84e0*/  @P0 STG.E.U8 desc[UR32][R56.64], R4 ;  /* 0x0000000438000986 */ /* 0x0001e2000c101120 */
[----:B------:R-:W-:-:S03]  /*e84f0*/  ISETP.LT.AND P0, PT, R60, UR4, !P2 ;  /* 0x000000043c007c0c */ /* 0x000fc6000d701270 */
[----:B------:R1:W5:Y:S04]  /*e8500*/  LDL.LU R60, [R1+0x4dd8] ;  /* 0x004dd800013c7983 */ /* 0x0003680000300800 */
[----:B------:R1:W5:Y:S04]  /*e8510*/  LDL.LU R61, [R1+0x4dd4] ;  /* 0x004dd400013d7983 */ /* 0x0003680000300800 */
[----:B------:R-:W3:Y:S04]  /*e8520*/  LDL.LU.64 R50, [R1+0xa40] ;  /* 0x000a400001327983 */ /* 0x000ee80000300a00 */
[----:B------:R-:W4:Y:S04]  /*e8530*/  LDL.LU.64 R12, [R1+0x958] ;  /* 0x00095800010c7983 */ /* 0x000f280000300a00 */
[----:B------:R-:W4:Y:S04]  /*e8540*/  LDL.LU.64 R52, [R1+0x808] ;  /* 0x0008080001347983 */ /* 0x000f280000300a00 */
[----:B--2---:R-:W2:Y:S04]  /*e8550*/  LDL.LU.64 R54, [R1+0x5f8] ;  /* 0x0005f80001367983 */ /* 0x004ea80000300a00 */
[----:B------:R-:W2:Y:S04]  /*e8560*/  LDL.LU.64 R58, [R1+0x368] ;  /* 0x00036800013a7983 */ /* 0x000ea80000300a00 */
[----:B0-----:R-:W2:Y:S01]  /*e8570*/  LDL.LU.64 R56, [R1+0x360] ;  /* 0x0003600001387983 */ /* 0x001ea20000300a00 */
[----:B------:R-:W-:-:S02]  /*e8580*/  ISETP.LT.AND P2, PT, R49, UR4, !P2 ;  /* 0x0000000431007c0c */ /* 0x000fc4000d741270 */
[C---:B------:R-:W-:Y:S02]  /*e8590*/  PRMT R3, R7.reuse, 0x7770, RZ ;  /* 0x0000777007037816 */ /* 0x040fe400000000ff */
[C---:B------:R-:W-:Y:S02]  /*e85a0*/  PRMT R4, R7.reuse, 0x7771, RZ ;  /* 0x0000777107047816 */ /* 0x040fe400000000ff */
[C---:B------:R-:W-:Y:S02]  /*e85b0*/  PRMT R6, R7.reuse, 0x7772, RZ ;  /* 0x0000777207067816 */ /* 0x040fe400000000ff */
[----:B------:R-:W-:Y:S01]  /*e85c0*/  PRMT R7, R7, 0x7773, RZ ;  /* 0x0000777307077816 */ /* 0x000fe200000000ff */
[----:B---3--:R1:W-:Y:S04]  /*e85d0*/  @P6 STG.E.U8 desc[UR32][R50.64], R0 ;  /* 0x0000000032006986 */ /* 0x0083e8000c101120 */
[----:B----4-:R1:W-:Y:S04]  /*e85e0*/  @P5 STG.E.U8 desc[UR32][R12.64], R5 ;  /* 0x000000050c005986 */ /* 0x0103e8000c101120 */
[----:B------:R1:W-:Y:S04]  /*e85f0*/  @P1 STG.E.U8 desc[UR32][R52.64], R2 ;  /* 0x0000000234001986 */ /* 0x0003e8000c101120 */
[----:B--2---:R1:W-:Y:S04]  /*e8600*/  @P4 STG.E.U8 desc[UR32][R54.64], R3 ;  /* 0x0000000336004986 */ /* 0x0043e8000c101120 */
[----:B------:R1:W-:Y:S04]  /*e8610*/  @P3 STG.E.U8 desc[UR32][R58.64], R4 ;  /* 0x000000043a003986 */ /* 0x0003e8000c101120 */
[----:B------:R1:W-:Y:S01]  /*e8620*/  @P0 STG.E.U8 desc[UR32][R56.64], R6 ;  /* 0x0000000638000986 */ /* 0x0003e2000c101120 */
[----:B------:R-:W-:Y:S05]  /*e8630*/  @!P2 EXIT ;  /* 0x000000000000a94d */ /* 0x000fea0003800000 */
[----:B-----5:R-:W-:Y:S01]  /*e8640*/  STG.E.U8 desc[UR32][R60.64], R7 ;  /* 0x000000073c007986 */ /* 0x020fe2000c101120 */
[----:B------:R-:W-:Y:S05]  /*e8650*/  EXIT ;  /* 0x000000000000794d */ /* 0x000fea0003800000 */
.L_x_2:
[----:B------:R-:W-:-:S00]  /*e8660*/  BRA `(.L_x_2) ;  /* 0xfffffffc00fc7947 */ /* 0x000fc0000383ffff */
[----:B------:R-:W-:-:S00]  /*e8670*/  NOP ;  /* 0x0000000000007918 */ /* 0x000fc00000000000 */
        /* <DEDUP_REMOVED lines=8> */
.L_x_3:


//--------------------- .nv.shared.matmul_kernel  --------------------------
	.section	.nv.shared.matmul_kernel,"aw",@nobits
	.sectionflags	@""
	.align	16
	.zero		1024


//--------------------- .nv.shared.reserved.0     --------------------------
	.section	.nv.shared.reserved.0,"aw",@nobits
	.weak		__nv_reservedSMEM_offset_0_alias
	.size		__nv_reservedSMEM_offset_0_alias, 0, 0
	.other		__nv_reservedSMEM_offset_0_alias,@"STO_CUDA_RESERVED_SHARED STV_DEFAULT"
__nv_reservedSMEM_offset_0_alias:
	.zero		0


//--------------------- .nv.constant0.matmul_kernel --------------------------
	.section	.nv.constant0.matmul_kernel,"a",@progbits
	.sectionflags	@""
	.align	4
.nv.constant0.matmul_kernel:
	.zero		608


//--------------------- SYMBOLS --------------------------

	.type		.nv.reservedSmem.offset0,@object
	.size		.nv.reservedSmem.offset0,0x4
